def matmul_kernel(
    a_ptr,
    b_ptr,
    c_ptr,
    M,
    N,
    K,
    stride_am,
    stride_ak,
    stride_bk,
    stride_bn,
    stride_cm,
    stride_cn,
    BLOCK_M: tl.constexpr,
    BLOCK_N: tl.constexpr,
    BLOCK_K: tl.constexpr,
    GROUP_M: tl.constexpr,
):
    pid = tl.program_id(axis=0)
    num_pid_m = tl.cdiv(M, BLOCK_M)
    num_pid_n = tl.cdiv(N, BLOCK_N)
    num_pid_in_group = GROUP_M * num_pid_n
    group_id = pid // num_pid_in_group
    first_pid_m = group_id * GROUP_M
    group_size_m = min(num_pid_m - first_pid_m, GROUP_M)
    pid_m = first_pid_m + ((pid % num_pid_in_group) % group_size_m)
    pid_n = (pid % num_pid_in_group) // group_size_m

    offs_am = (pid_m * BLOCK_M + tl.arange(0, BLOCK_M)) % M
    offs_bn = (pid_n * BLOCK_N + tl.arange(0, BLOCK_N)) % N
    offs_k = tl.arange(0, BLOCK_K)
    a_ptrs = a_ptr + offs_am[:, None] * stride_am + offs_k[None, :] * stride_ak
    b_ptrs = b_ptr + offs_k[:, None] * stride_bk + offs_bn[None, :] * stride_bn

    acc = tl.zeros((BLOCK_M, BLOCK_N), dtype=tl.float32)
    for kk in range(0, tl.cdiv(K, BLOCK_K)):
        a = tl.load(a_ptrs, mask=offs_k[None, :] < K - kk * BLOCK_K, other=0.0)
        b = tl.load(b_ptrs, mask=offs_k[:, None] < K - kk * BLOCK_K, other=0.0)
        acc = tl.dot(a, b, acc)
        a_ptrs += BLOCK_K * stride_ak
        b_ptrs += BLOCK_K * stride_bk

    c = acc.to(c_ptr.dtype.element_ty)
    offs_cm = pid_m * BLOCK_M + tl.arange(0, BLOCK_M)
    offs_cn = pid_n * BLOCK_N + tl.arange(0, BLOCK_N)
    c_ptrs = c_ptr + offs_cm[:, None] * stride_cm + offs_cn[None, :] * stride_cn
    mask = (offs_cm[:, None] < M) & (offs_cn[None, :] < N)
    tl.store(c_ptrs, c, mask=mask)

# config = {"BLOCK_K": 32, "BLOCK_M": 512, "BLOCK_N": 16, "GROUP_M": 8, "arch": "sm_100", "dtype": "fp16", "num_ctas": 1, "num_stages": 2, "num_warps": 2}
# arch = sm_100


// ===== COMPILED SASS (sm_100a) =====

	.target	sm_100a

	.elftype	@"ET_EXEC"


//--------------------- .note.nv.tkinfo           --------------------------
	.section	.note.nv.tkinfo,"",@"SHT_NOTE"
	.sectionflags	@"SHF_NOTE_NV_TKINFO"
	.tkinfo
        /*0018*/ 	.word	0x00000081
        /*0030*/ 	.string	""
        /*0030*/ 	.string	"ptxas-blackwell"
        /*0030*/ 	.string	"Cuda compilation tools, release 12.9, V12.9.86"
        /*0030*/ 	.string	"Build cuda_12.9.r12.9/compiler.36037853_0"
        /*0030*/ 	.string	"-v  -suppress-debug-info  -lineinfo  -arch sm_100a "



//--------------------- .note.nv.cuver            --------------------------
	.section	.note.nv.cuver,"",@"SHT_NOTE"
	.sectionflags	@"SHF_NOTE_NV_CUVER"
        /*0018*/ 	.short	0x0001
        /*001a*/ 	.short	0x0064
        /*001c*/ 	.short	0x0001
        /*001e*/ 	.short	0x0000
        /*0020*/ 	.short	0x0001
        /*0022*/ 	.short	0x0000


//--------------------- .nv.info                  --------------------------
	.section	.nv.info,"",@"SHT_CUDA_INFO"
	.align	4


	//----- nvinfo : EIATTR_REGCOUNT
	.align		4
        /*0000*/ 	.byte	0x04, 0x2f
        /*0002*/ 	.short	(.L_1 - .L_0)
	.align		4
.L_0:
        /*0004*/ 	.word	index@(matmul_kernel)
        /*0008*/ 	.word	0x00000020


	//----- nvinfo : EIATTR_FRAME_SIZE
	.align		4
.L_1:
        /*000c*/ 	.byte	0x04, 0x11
        /*000e*/ 	.short	(.L_3 - .L_2)
	.align		4
.L_2:
        /*0010*/ 	.word	index@(matmul_kernel)
        /*0014*/ 	.word	0x000016e0


	//----- nvinfo : EIATTR_MIN_STACK_SIZE
	.align		4
.L_3:
        /*0018*/ 	.byte	0x04, 0x12
        /*001a*/ 	.short	(.L_5 - .L_4)
	.align		4
.L_4:
        /*001c*/ 	.word	index@(matmul_kernel)
        /*0020*/ 	.word	0x000016e0
.L_5:


//--------------------- .nv.info.matmul_kernel    --------------------------
	.section	.nv.info.matmul_kernel,"",@"SHT_CUDA_INFO"
	.sectionflags	@""
	.align	4


	//----- nvinfo : EIATTR_CUDA_API_VERSION
	.align		4
        /*0000*/ 	.byte	0x04, 0x37
        /*0002*/ 	.short	(.L_7 - .L_6)
.L_6:
        /*0004*/ 	.word	0x00000081


	//----- nvinfo : EIATTR_KPARAM_INFO
	.align		4
.L_7:
        /*0008*/ 	.byte	0x04, 0x17
        /*000a*/ 	.short	(.L_9 - .L_8)
.L_8:
        /*000c*/ 	.word	0x00000000
        /*0010*/ 	.short	0x000d
        /*0012*/ 	.short	0x0048
        /*0014*/ 	.byte	0x00, 0xf4, 0x21, 0x00


	//----- nvinfo : EIATTR_KPARAM_INFO
	.align		4
.L_9:
        /*0018*/ 	.byte	0x04, 0x17
        /*001a*/ 	.short	(.L_11 - .L_10)
.L_10:
        /*001c*/ 	.word	0x00000000
        /*0020*/ 	.short	0x000c
        /*0022*/ 	.short	0x0040
        /*0024*/ 	.byte	0x00, 0xf4, 0x21, 0x00


	//----- nvinfo : EIATTR_KPARAM_INFO
	.align		4
.L_11:
        /*0028*/ 	.byte	0x04, 0x17
        /*002a*/ 	.short	(.L_13 - .L_12)
.L_12:
        /*002c*/ 	.word	0x00000000
        /*0030*/ 	.short	0x000b
        /*0032*/ 	.short	0x0038
        /*0034*/ 	.byte	0x00, 0xf0, 0x11, 0x00


	//----- nvinfo : EIATTR_KPARAM_INFO
	.align		4
.L_13:
        /*0038*/ 	.byte	0x04, 0x17
        /*003a*/ 	.short	(.L_15 - .L_14)
.L_14:
        /*003c*/ 	.word	0x00000000
        /*0040*/ 	.short	0x000a
        /*0042*/ 	.short	0x0034
        /*0044*/ 	.byte	0x00, 0xf0, 0x11, 0x00


	//----- nvinfo : EIATTR_KPARAM_INFO
	.align		4
.L_15:
        /*0048*/ 	.byte	0x04, 0x17
        /*004a*/ 	.short	(.L_17 - .L_16)
.L_16:
        /*004c*/ 	.word	0x00000000
        /*0050*/ 	.short	0x0009
        /*0052*/ 	.short	0x0030
        /*0054*/ 	.byte	0x00, 0xf0, 0x11, 0x00


	//----- nvinfo : EIATTR_KPARAM_INFO
	.align		4
.L_17:
        /*0058*/ 	.byte	0x04, 0x17
        /*005a*/ 	.short	(.L_19 - .L_18)
.L_18:
        /*005c*/ 	.word	0x00000000
        /*0060*/ 	.short	0x0008
        /*0062*/ 	.short	0x002c
        /*0064*/ 	.byte	0x00, 0xf0, 0x11, 0x00


	//----- nvinfo : EIATTR_KPARAM_INFO
	.align		4
.L_19:
        /*0068*/ 	.byte	0x04, 0x17
        /*006a*/ 	.short	(.L_21 - .L_20)
.L_20:
        /*006c*/ 	.word	0x00000000
        /*0070*/ 	.short	0x0007
        /*0072*/ 	.short	0x0028
        /*0074*/ 	.byte	0x00, 0xf0, 0x11, 0x00


	//----- nvinfo : EIATTR_KPARAM_INFO
	.align		4
.L_21:
        /*0078*/ 	.byte	0x04, 0x17
        /*007a*/ 	.short	(.L_23 - .L_22)
.L_22:
        /*007c*/ 	.word	0x00000000
        /*0080*/ 	.short	0x0006
        /*0082*/ 	.short	0x0024
        /*0084*/ 	.byte	0x00, 0xf0, 0x11, 0x00


	//----- nvinfo : EIATTR_KPARAM_INFO
	.align		4
.L_23:
        /*0088*/ 	.byte	0x04, 0x17
        /*008a*/ 	.short	(.L_25 - .L_24)
.L_24:
        /*008c*/ 	.word	0x00000000
        /*0090*/ 	.short	0x0005
        /*0092*/ 	.short	0x0020
        /*0094*/ 	.byte	0x00, 0xf0, 0x11, 0x00


	//----- nvinfo : EIATTR_KPARAM_INFO
	.align		4
.L_25:
        /*0098*/ 	.byte	0x04, 0x17
        /*009a*/ 	.short	(.L_27 - .L_26)
.L_26:
        /*009c*/ 	.word	0x00000000
        /*00a0*/ 	.short	0x0004
        /*00a2*/ 	.short	0x001c
        /*00a4*/ 	.byte	0x00, 0xf0, 0x11, 0x00


	//----- nvinfo : EIATTR_KPARAM_INFO
	.align		4
.L_27:
        /*00a8*/ 	.byte	0x04, 0x17
        /*00aa*/ 	.short	(.L_29 - .L_28)
.L_28:
        /*00ac*/ 	.word	0x00000000
        /*00b0*/ 	.short	0x0003
        /*00b2*/ 	.short	0x0018
        /*00b4*/ 	.byte	0x00, 0xf0, 0x11, 0x00


	//----- nvinfo : EIATTR_KPARAM_INFO
	.align		4
.L_29:
        /*00b8*/ 	.byte	0x04, 0x17
        /*00ba*/ 	.short	(.L_31 - .L_30)
.L_30:
        /*00bc*/ 	.word	0x00000000
        /*00c0*/ 	.short	0x0002
        /*00c2*/ 	.short	0x0010
        /*00c4*/ 	.byte	0x00, 0xf4, 0x21, 0x00


	//----- nvinfo : EIATTR_KPARAM_INFO
	.align		4
.L_31:
        /*00c8*/ 	.byte	0x04, 0x17
        /*00ca*/ 	.short	(.L_33 - .L_32)
.L_32:
        /*00cc*/ 	.word	0x00000000
        /*00d0*/ 	.short	0x0001
        /*00d2*/ 	.short	0x0008
        /*00d4*/ 	.byte	0x00, 0xf4, 0x21, 0x00


	//----- nvinfo : EIATTR_KPARAM_INFO
	.align		4
.L_33:
        /*00d8*/ 	.byte	0x04, 0x17
        /*00da*/ 	.short	(.L_35 - .L_34)
.L_34:
        /*00dc*/ 	.word	0x00000000
        /*00e0*/ 	.short	0x0000
        /*00e2*/ 	.short	0x0000
        /*00e4*/ 	.byte	0x00, 0xf4, 0x21, 0x00


	//----- nvinfo : EIATTR_SPARSE_MMA_MASK
	.align		4
.L_35:
        /*00e8*/ 	.byte	0x03, 0x50
        /*00ea*/ 	.short	0x0000


	//----- nvinfo : EIATTR_MAXREG_COUNT
	.align		4
        /*00ec*/ 	.byte	0x03, 0x1b
        /*00ee*/ 	.short	0x00ff


	//----- nvinfo : EIATTR_NUM_BARRIERS
	.align		4
        /*00f0*/ 	.byte	0x02, 0x4c
        /*00f2*/ 	.byte	0x01
	.zero		1


	//----- nvinfo : EIATTR_ANNOTATIONS
	.align		4
        /*00f4*/ 	.byte	0x04, 0x55
        /*00f6*/ 	.short	(.L_37 - .L_36)


	//   ....[0]....
.L_36:
        /*00f8*/ 	.word	0x00000001
        /*00fc*/ 	.byte	0x10, 0x01, 0x00, 0x00, 0x01, 0x00, 0x00, 0x00, 0x40, 0x01, 0x00, 0x00, 0x01, 0x00, 0x00, 0x00
        /* <DEDUP_REMOVED lines=2303> */
        /*90fc*/ 	.byte	0x30, 0x0e, 0x02, 0x00


	//----- nvinfo : EIATTR_VRC_CTA_INIT_COUNT
	.align		4
.L_37:
        /*9100*/ 	.byte	0x02, 0x4a
	.zero		1
	.zero		1


	//----- nvinfo : EIATTR_EXIT_INSTR_OFFSETS
	.align		4
        /*9104*/ 	.byte	0x04, 0x1c
        /*9106*/ 	.short	(.L_39 - .L_38)


	//   ....[0]....
.L_38:
        /*9108*/ 	.word	0x00020f40


	//   ....[1]....
        /*910c*/ 	.word	0x00020f70


	//----- nvinfo : EIATTR_REQNTID
	.align		4
.L_39:
        /*9110*/ 	.byte	0x04, 0x10
        /*9112*/ 	.short	(.L_41 - .L_40)
.L_40:
        /*9114*/ 	.word	0x00000040
        /*9118*/ 	.word	0x00000001
        /*911c*/ 	.word	0x00000001


	//----- nvinfo : EIATTR_CBANK_PARAM_SIZE
	.align		4
.L_41:
        /*9120*/ 	.byte	0x03, 0x19
        /*9122*/ 	.short	0x0050


	//----- nvinfo : EIATTR_PARAM_CBANK
	.align		4
        /*9124*/ 	.byte	0x04, 0x0a
        /*9126*/ 	.short	(.L_43 - .L_42)
	.align		4
.L_42:
        /*9128*/ 	.word	index@(.nv.constant0.matmul_kernel)
        /*912c*/ 	.short	0x0380
        /*912e*/ 	.short	0x0050


	//----- nvinfo : EIATTR_SW_WAR
	.align		4
.L_43:
        /*9130*/ 	.byte	0x04, 0x36
        /*9132*/ 	.short	(.L_45 - .L_44)
.L_44:
        /*9134*/ 	.word	0x00000008
.L_45:


//--------------------- .nv.compat                --------------------------
	.section	.nv.compat,"",@"SHT_CUDA_COMPAT_INFO"
	.align	4
        /*0000*/ 	.byte	0x02, 0x02, 0x01, 0x00, 0x02, 0x05, 0x05, 0x00, 0x02, 0x03, 0x00, 0x00, 0x02, 0x06, 0x01, 0x00


//--------------------- .nv.callgraph             --------------------------
	.section	.nv.callgraph,"",@"SHT_CUDA_CALLGRAPH"
	.align	4
	.sectionentsize	8
	.align		4
        /*0000*/ 	.word	0x00000000
	.align		4
        /*0004*/ 	.word	0xffffffff
	.align		4
        /*0008*/ 	.word	0x00000000
	.align		4
        /*000c*/ 	.word	0xfffffffe
	.align		4
        /*0010*/ 	.word	0x00000000
	.align		4
        /*0014*/ 	.word	0xfffffffd
	.align		4
        /*0018*/ 	.word	0x00000000
	.align		4
        /*001c*/ 	.word	0xfffffffc


//--------------------- .text.matmul_kernel       --------------------------
	.section	.text.matmul_kernel,"ax",@progbits
	.align	128
        .global         matmul_kernel
        .type           matmul_kernel,@function
        .size           matmul_kernel,(.L_x_3 - matmul_kernel)
        .other          matmul_kernel,@"STO_CUDA_ENTRY STV_DEFAULT"
matmul_kernel:
.text.matmul_kernel:
[----:B------:R-:W0:Y:S08]  /*0000*/  LDC R1, c[0x0][0x37c] ;  /* 0x0000df00ff017b82 */ /* 0x000e300000000800 */
[----:B------:R-:W1:Y:S01]  /*0010*/  LDC.64 R2, c[0x0][0x398] ;  /* 0x0000e600ff027b82 */ /* 0x000e620000000a00 */
[----:B0-----:R-:W-:Y:S01]  /*0020*/  VIADD R1, R1, 0xffffe920 ;  /* 0xffffe92001017836 */ /* 0x001fe20000000000 */
[----:B------:R-:W0:Y:S01]  /*0030*/  S2R R29, SR_TID.X ;  /* 0x00000000001d7919 */ /* 0x000e220000002100 */
[----:B------:R-:W2:Y:S01]  /*0040*/  LDCU UR4, c[0x0][0x3a0] ;  /* 0x00007400ff0477ac */ /* 0x000ea20008000800 */
[----:B------:R-:W-:-:S02]  /*0050*/  CS2R R14, SRZ ;  /* 0x00000000000e7805 */ /* 0x000fc4000001ff00 */
[----:B------:R-:W-:Y:S02]  /*0060*/  CS2R R16, SRZ ;  /* 0x0000000000107805 */ /* 0x000fe4000001ff00 */
[----:B------:R-:W-:Y:S02]  /*0070*/  CS2R R18, SRZ ;  /* 0x0000000000127805 */ /* 0x000fe4000001ff00 */
[----:B------:R-:W-:Y:S01]  /*0080*/  CS2R R20, SRZ ;  /* 0x0000000000147805 */ /* 0x000fe2000001ff00 */
[----:B------:R-:W3:Y:S01]  /*0090*/  S2UR UR6, SR_CgaCtaId ;  /* 0x00000000000679c3 */ /* 0x000ee20000008800 */
[----:B------:R-:W-:Y:S02]  /*00a0*/  CS2R R22, SRZ ;  /* 0x0000000000167805 */ /* 0x000fe4000001ff00 */
[----:B------:R-:W-:Y:S02]  /*00b0*/  CS2R R24, SRZ ;  /* 0x0000000000187805 */ /* 0x000fe4000001ff00 */
[----:B------:R-:W-:Y:S01]  /*00c0*/  CS2R R26, SRZ ;  /* 0x00000000001a7805 */ /* 0x000fe2000001ff00 */
[----:B------:R-:W-:Y:S01]  /*00d0*/  UMOV UR5, 0x400 ;  /* 0x0000040000057882 */ /* 0x000fe20000000000 */
[----:B------:R-:W4:Y:S01]  /*00e0*/  LDCU.64 UR12, c[0x0][0x358] ;  /* 0x00006b00ff0c77ac */ /* 0x000f220008000a00 */
[----:B--2---:R-:W-:Y:S01]  /*00f0*/  UIADD3 UR4, UPT, UPT, UR4, 0x1f, URZ ;  /* 0x0000001f04047890 */ /* 0x004fe2000fffe0ff */
[----:B-1----:R-:W-:Y:S01]  /*0100*/  VIADD R0, R3, 0xf ;  /* 0x0000000f03007836 */ /* 0x002fe20000000000 */
[----:B------:R0:W-:Y:S02]  /*0110*/  STL [R1+0xe34], R3 ;  /* 0x000e340301007387 */ /* 0x0001e40000100800 */
[----:B------:R-:W-:-:S02]  /*0120*/  UISETP.GE.AND UP0, UPT, UR4, 0x20, UPT ;  /* 0x000000200400788c */ /* 0x000fc4000bf06270 */
[----:B------:R-:W-:Y:S01]  /*0130*/  SHF.R.S32.HI R5, RZ, 0x1f, R0 ;  /* 0x0000001fff057819 */ /* 0x000fe20000011400 */
[----:B------:R-:W-:Y:S01]  /*0140*/  STL [R1+0x90], RZ ;  /* 0x000090ff01007387 */ /* 0x000fe20000100800 */
[----:B---3--:R-:W-:Y:S02]  /*0150*/  ULEA UR5, UR6, UR5, 0x18 ;  /* 0x0000000506057291 */ /* 0x008fe4000f8ec0ff */
[----:B------:R-:W-:Y:S01]  /*0160*/  LEA.HI R5, R5, R0, RZ, 0x4 ;  /* 0x0000000005057211 */ /* 0x000fe200078f20ff */
[----:B------:R-:W-:Y:S01]  /*0170*/  STL [R1+0x94], RZ ;  /* 0x000094ff01007387 */ /* 0x000fe20000100800 */
[----:B0-----:R-:W-:Y:S02]  /*0180*/  LOP3.LUT R3, R29, 0x3f, RZ, 0xc0, !PT ;  /* 0x0000003f1d037812 */ /* 0x001fe400078ec0ff */
[----:B------:R-:W-:Y:S01]  /*0190*/  SHF.R.S32.HI R0, RZ, 0x4, R5 ;  /* 0x00000004ff007819 */ /* 0x000fe20000011405 */
[----:B------:R-:W-:Y:S04]  /*01a0*/  STL [R1+0x98], RZ ;  /* 0x000098ff01007387 */ /* 0x000fe80000100800 */
[----:B------:R-:W-:Y:S01]  /*01b0*/  IMAD.SHL.U32 R0, R0, 0x8, RZ ;  /* 0x0000000800007824 */ /* 0x000fe200078e00ff */
[----:B------:R-:W0:Y:S04]  /*01c0*/  S2R R5, SR_CTAID.X ;  /* 0x0000000000057919 */ /* 0x000e280000002500 */
[-C--:B------:R-:W-:Y:S01]  /*01d0*/  IABS R9, R0.reuse ;  /* 0x0000000000097213 */ /* 0x080fe20000000000 */
[----:B------:R-:W-:Y:S01]  /*01e0*/  STL [R1+0x9c], RZ ;  /* 0x00009cff01007387 */ /* 0x000fe20000100800 */
[----:B------:R-:W-:-:S02]  /*01f0*/  IABS R12, R0 ;  /* 0x00000000000c7213 */ /* 0x000fc40000000000 */
[----:B------:R-:W1:Y:S01]  /*0200*/  I2F.RP R4, R9 ;  /* 0x0000000900047306 */ /* 0x000e620000209400 */
[----:B------:R-:W-:Y:S04]  /*0210*/  STL [R1+0x80], RZ ;  /* 0x000080ff01007387 */ /* 0x000fe80000100800 */
[----:B------:R-:W-:Y:S04]  /*0220*/  STL [R1+0x84], RZ ;  /* 0x000084ff01007387 */ /* 0x000fe80000100800 */
[----:B------:R-:W-:Y:S04]  /*0230*/  STL [R1+0x88], RZ ;  /* 0x000088ff01007387 */ /* 0x000fe80000100800 */
[----:B------:R-:W-:Y:S01]  /*0240*/  STL [R1+0x8c], RZ ;  /* 0x00008cff01007387 */ /* 0x000fe20000100800 */
[----:B-1----:R-:W1:Y:S03]  /*0250*/  MUFU.RCP R4, R4 ;  /* 0x0000000400047308 */ /* 0x002e660000001000 */
[----:B------:R-:W-:Y:S04]  /*0260*/  STL [R1+0x70], RZ ;  /* 0x000070ff01007387 */ /* 0x000fe80000100800 */
[----:B------:R-:W-:Y:S01]  /*0270*/  STL [R1+0x74], RZ ;  /* 0x000074ff01007387 */ /* 0x000fe20000100800 */
[----:B0-----:R-:W-:-:S03]  /*0280*/  IABS R10, R5 ;  /* 0x00000005000a7213 */ /* 0x001fc60000000000 */
[----:B------:R-:W-:Y:S04]  /*0290*/  STL [R1+0x78], RZ ;  /* 0x000078ff01007387 */ /* 0x000fe80000100800 */
[----:B------:R-:W-:Y:S01]  /*02a0*/  STL [R1+0x7c], RZ ;  /* 0x00007cff01007387 */ /* 0x000fe20000100800 */
[----:B-1----:R-:W-:-:S03]  /*02b0*/  VIADD R6, R4, 0xffffffe ;  /* 0x0ffffffe04067836 */ /* 0x002fc60000000000 */
[----:B------:R-:W-:Y:S01]  /*02c0*/  STL [R1+0x60], RZ ;  /* 0x000060ff01007387 */ /* 0x000fe20000100800 */
[----:B------:R-:W-:Y:S01]  /*02d0*/  IMAD.MOV R4, RZ, RZ, -R12 ;  /* 0x000000ffff047224 */ /* 0x000fe200078e0a0c */
[----:B------:R-:W-:Y:S01]  /*02e0*/  CS2R R12, SRZ ;  /* 0x00000000000c7805 */ /* 0x000fe2000001ff00 */
[----:B------:R0:W1:Y:S01]  /*02f0*/  F2I.FTZ.U32.TRUNC.NTZ R7, R6 ;  /* 0x0000000600077305 */ /* 0x000062000021f000 */
[----:B------:R-:W-:Y:S04]  /*0300*/  STL [R1+0x64], RZ ;  /* 0x000064ff01007387 */ /* 0x000fe80000100800 */
[----:B------:R-:W-:Y:S01]  /*0310*/  STL [R1+0x68], RZ ;  /* 0x000068ff01007387 */ /* 0x000fe20000100800 */
[----:B0-----:R-:W-:-:S03]  /*0320*/  IMAD.MOV.U32 R6, RZ, RZ, RZ ;  /* 0x000000ffff067224 */ /* 0x001fc600078e00ff */
[----:B------:R-:W-:Y:S04]  /*0330*/  STL [R1+0x6c], RZ ;  /* 0x00006cff01007387 */ /* 0x000fe80000100800 */
[----:B------:R-:W-:Y:S01]  /*0340*/  STL [R1+0x50], RZ ;  /* 0x000050ff01007387 */ /* 0x000fe20000100800 */
[----:B-1----:R-:W-:-:S03]  /*0350*/  IMAD.MOV R8, RZ, RZ, -R7 ;  /* 0x000000ffff087224 */ /* 0x002fc600078e0a07 */
[----:B------:R-:W-:Y:S01]  /*0360*/  STL [R1+0x54], RZ ;  /* 0x000054ff01007387 */ /* 0x000fe20000100800 */
[----:B------:R-:W-:Y:S02]  /*0370*/  IMAD R11, R8, R9, RZ ;  /* 0x00000009080b7224 */ /* 0x000fe400078e02ff */
[----:B------:R-:W-:Y:S01]  /*0380*/  IMAD.MOV.U32 R8, RZ, RZ, R10 ;  /* 0x000000ffff087224 */ /* 0x000fe200078e000a */
[----:B------:R-:W-:Y:S01]  /*0390*/  STL [R1+0x58], RZ ;  /* 0x000058ff01007387 */ /* 0x000fe20000100800 */
[----:B------:R-:W-:-:S03]  /*03a0*/  IMAD.HI.U32 R7, R7, R11, R6 ;  /* 0x0000000b07077227 */ /* 0x000fc600078e0006 */
[----:B------:R-:W-:Y:S03]  /*03b0*/  STL [R1+0x5c], RZ ;  /* 0x00005cff01007387 */ /* 0x000fe60000100800 */
[----:B------:R-:W-:Y:S01]  /*03c0*/  IMAD.HI.U32 R7, R7, R8, RZ ;  /* 0x0000000807077227 */ /* 0x000fe200078e00ff */
[----:B------:R-:W-:Y:S03]  /*03d0*/  STL [R1+0x40], RZ ;  /* 0x000040ff01007387 */ /* 0x000fe60000100800 */
[----:B------:R-:W-:Y:S01]  /*03e0*/  IMAD R4, R7, R4, R8 ;  /* 0x0000000407047224 */ /* 0x000fe200078e0208 */
[----:B------:R-:W-:Y:S04]  /*03f0*/  STL [R1+0x44], RZ ;  /* 0x000044ff01007387 */ /* 0x000fe80000100800 */
[----:B------:R-:W-:Y:S01]  /*0400*/  ISETP.GT.U32.AND P1, PT, R9, R4, PT ;  /* 0x000000040900720c */ /* 0x000fe20003f24070 */
[----:B------:R-:W-:Y:S04]  /*0410*/  STL [R1+0x48], RZ ;  /* 0x000048ff01007387 */ /* 0x000fe80000100800 */
[----:B------:R-:W-:Y:S04]  /*0420*/  STL [R1+0x4c], RZ ;  /* 0x00004cff01007387 */ /* 0x000fe80000100800 */
[----:B------:R-:W-:Y:S04]  /*0430*/  STL [R1+0x30], RZ ;  /* 0x000030ff01007387 */ /* 0x000fe80000100800 */
[----:B------:R-:W-:Y:S01]  /*0440*/  @!P1 IMAD.IADD R4, R4, 0x1, -R9 ;  /* 0x0000000104049824 */ /* 0x000fe200078e0a09 */
[----:B------:R-:W-:Y:S01]  /*0450*/  STL [R1+0x34], RZ ;  /* 0x000034ff01007387 */ /* 0x000fe20000100800 */
[----:B------:R-:W-:Y:S01]  /*0460*/  @!P1 VIADD R7, R7, 0x1 ;  /* 0x0000000107079836 */ /* 0x000fe20000000000 */
[----:B------:R-:W-:-:S02]  /*0470*/  ISETP.NE.AND P1, PT, R0, RZ, PT ;  /* 0x000000ff0000720c */ /* 0x000fc40003f25270 */
[----:B------:R-:W-:Y:S01]  /*0480*/  ISETP.GE.U32.AND P0, PT, R4, R9, PT ;  /* 0x000000090400720c */ /* 0x000fe20003f06070 */
[----:B------:R-:W-:Y:S01]  /*0490*/  STL [R1+0x38], RZ ;  /* 0x000038ff01007387 */ /* 0x000fe20000100800 */
[----:B------:R-:W-:-:S03]  /*04a0*/  LOP3.LUT R4, R5, R0, RZ, 0x3c, !PT ;  /* 0x0000000005047212 */ /* 0x000fc600078e3cff */
[----:B------:R-:W-:Y:S01]  /*04b0*/  STL [R1+0x3c], RZ ;  /* 0x00003cff01007387 */ /* 0x000fe20000100800 */
[----:B------:R-:W-:Y:S01]  /*04c0*/  ISETP.GE.AND P2, PT, R4, RZ, PT ;  /* 0x000000ff0400720c */ /* 0x000fe20003f46270 */
[----:B------:R-:W-:Y:S02]  /*04d0*/  VIADD R4, R2, 0x1ff ;  /* 0x000001ff02047836 */ /* 0x000fe40000000000 */
[----:B------:R-:W-:Y:S04]  /*04e0*/  STL [R1+0x20], RZ ;  /* 0x000020ff01007387 */ /* 0x000fe80000100800 */
[----:B------:R-:W-:Y:S01]  /*04f0*/  @P0 VIADD R7, R7, 0x1 ;  /* 0x0000000107070836 */ /* 0x000fe20000000000 */
[----:B------:R-:W-:Y:S03]  /*0500*/  STL [R1+0x24], RZ ;  /* 0x000024ff01007387 */ /* 0x000fe60000100800 */
[----:B------:R-:W-:Y:S01]  /*0510*/  IMAD.MOV.U32 R6, RZ, RZ, R7 ;  /* 0x000000ffff067224 */ /* 0x000fe200078e0007 */
[----:B------:R-:W-:Y:S01]  /*0520*/  SHF.R.S32.HI R7, RZ, 0x1f, R4 ;  /* 0x0000001fff077819 */ /* 0x000fe20000011404 */
[----:B------:R-:W-:Y:S02]  /*0530*/  STL [R1+0x28], RZ ;  /* 0x000028ff01007387 */ /* 0x000fe40000100800 */
[----:B------:R-:W-:Y:S01]  /*0540*/  @!P2 IMAD.MOV R6, RZ, RZ, -R6 ;  /* 0x000000ffff06a224 */ /* 0x000fe200078e0a06 */
[----:B------:R-:W-:Y:S01]  /*0550*/  @!P1 LOP3.LUT R6, RZ, R0, RZ, 0x33, !PT ;  /* 0x00000000ff069212 */ /* 0x000fe200078e33ff */
[----:B------:R-:W-:Y:S01]  /*0560*/  STL [R1+0x2c], RZ ;  /* 0x00002cff01007387 */ /* 0x000fe20000100800 */
[----:B------:R-:W-:-:S03]  /*0570*/  LEA.HI R7, R7, R4, RZ, 0x9 ;  /* 0x0000000407077211 */ /* 0x000fc600078f48ff */
[----:B------:R-:W-:Y:S01]  /*0580*/  IMAD.SHL.U32 R28, R6, 0x8, RZ ;  /* 0x00000008061c7824 */ /* 0x000fe200078e00ff */
[----:B------:R-:W-:Y:S01]  /*0590*/  STL [R1+0x10], RZ ;  /* 0x000010ff01007387 */ /* 0x000fe20000100800 */
[----:B------:R-:W-:-:S03]  /*05a0*/  IMAD.MOV R6, RZ, RZ, -R6 ;  /* 0x000000ffff067224 */ /* 0x000fc600078e0a06 */
[----:B------:R-:W-:Y:S01]  /*05b0*/  LEA.HI.SX32 R4, R7, -R28, 0x17 ;  /* 0x8000001c07047211 */ /* 0x000fe200078fbaff */
[----:B------:R-:W-:Y:S01]  /*05c0*/  IMAD R11, R0, R6, R5 ;  /* 0x00000006000b7224 */ /* 0x000fe200078e0205 */
[----:B------:R-:W-:Y:S01]  /*05d0*/  STL [R1+0x14], RZ ;  /* 0x000014ff01007387 */ /* 0x000fe20000100800 */
[----:B------:R-:W-:Y:S01]  /*05e0*/  IMAD.MOV.U32 R6, RZ, RZ, RZ ;  /* 0x000000ffff067224 */ /* 0x000fe200078e00ff */
[----:B------:R-:W-:Y:S02]  /*05f0*/  VIMNMX R4, PT, PT, R4, 0x8, PT ;  /* 0x0000000804047848 */ /* 0x000fe40003fe0100 */
[----:B------:R-:W-:Y:S02]  /*0600*/  STL [R1+0x18], RZ ;  /* 0x000018ff01007387 */ /* 0x000fe40000100800 */
[-C--:B------:R-:W-:Y:S02]  /*0610*/  IABS R10, R4.reuse ;  /* 0x00000004000a7213 */ /* 0x080fe40000000000 */
[----:B------:R-:W-:Y:S01]  /*0620*/  IABS R0, R4 ;  /* 0x0000000400007213 */ /* 0x000fe20000000000 */
[----:B------:R-:W-:Y:S01]  /*0630*/  STL [R1+0x1c], RZ ;  /* 0x00001cff01007387 */ /* 0x000fe20000100800 */
[----:B------:R-:W0:Y:S03]  /*0640*/  I2F.RP R8, R10 ;  /* 0x0000000a00087306 */ /* 0x000e260000209400 */
[----:B------:R-:W-:Y:S04]  /*0650*/  STL [R1], RZ ;  /* 0x000000ff01007387 */ /* 0x000fe80000100800 */
[----:B------:R-:W-:Y:S04]  /*0660*/  STL [R1+0x4], RZ ;  /* 0x000004ff01007387 */ /* 0x000fe80000100800 */
[----:B------:R-:W-:Y:S01]  /*0670*/  STL [R1+0x8], RZ ;  /* 0x000008ff01007387 */ /* 0x000fe20000100800 */
[----:B0-----:R-:W0:Y:S03]  /*0680*/  MUFU.RCP R8, R8 ;  /* 0x0000000800087308 */ /* 0x001e260000001000 */
[----:B------:R-:W-:Y:S01]  /*0690*/  STL [R1+0xc], RZ ;  /* 0x00000cff01007387 */ /* 0x000fe20000100800 */
[----:B0-----:R-:W-:-:S06]  /*06a0*/  VIADD R7, R8, 0xffffffe ;  /* 0x0ffffffe08077836 */ /* 0x001fcc0000000000 */
[----:B------:R-:W0:Y:S02]  /*06b0*/  F2I.FTZ.U32.TRUNC.NTZ R7, R7 ;  /* 0x0000000700077305 */ /* 0x000e24000021f000 */
[----:B0-----:R-:W-:-:S04]  /*06c0*/  IMAD.MOV R9, RZ, RZ, -R7 ;  /* 0x000000ffff097224 */ /* 0x001fc800078e0a07 */
[----:B------:R-:W-:Y:S01]  /*06d0*/  IMAD.MOV.U32 R5, RZ, RZ, R9 ;  /* 0x000000ffff057224 */ /* 0x000fe200078e0009 */
[----:B------:R-:W-:-:S03]  /*06e0*/  IABS R9, R11 ;  /* 0x0000000b00097213 */ /* 0x000fc60000000000 */
[----:B------:R-:W-:-:S04]  /*06f0*/  IMAD R5, R5, R10, RZ ;  /* 0x0000000a05057224 */ /* 0x000fc800078e02ff */
[----:B------:R-:W-:-:S04]  /*0700*/  IMAD.HI.U32 R6, R7, R5, R6 ;  /* 0x0000000507067227 */ /* 0x000fc800078e0006 */
[----:B------:R-:W-:Y:S02]  /*0710*/  IMAD.MOV R5, RZ, RZ, -R0 ;  /* 0x000000ffff057224 */ /* 0x000fe400078e0a00 */
[----:B------:R-:W-:Y:S01]  /*0720*/  IMAD.HI.U32 R0, R6, R9, RZ ;  /* 0x0000000906007227 */ /* 0x000fe200078e00ff */
[----:B------:R-:W-:-:S03]  /*0730*/  CS2R R6, SRZ ;  /* 0x0000000000067805 */ /* 0x000fc6000001ff00 */
[----:B------:R-:W-:Y:S01]  /*0740*/  IMAD R5, R0, R5, R9 ;  /* 0x0000000500057224 */ /* 0x000fe200078e0209 */
[----:B------:R-:W-:-:S04]  /*0750*/  CS2R R8, SRZ ;  /* 0x0000000000087805 */ /* 0x000fc8000001ff00 */
[----:B------:R-:W-:-:S13]  /*0760*/  ISETP.GT.U32.AND P1, PT, R10, R5, PT ;  /* 0x000000050a00720c */ /* 0x000fda0003f24070 */
[----:B------:R-:W-:Y:S02]  /*0770*/  @!P1 IMAD.IADD R5, R5, 0x1, -R10 ;  /* 0x0000000105059824 */ /* 0x000fe400078e0a0a */
[----:B------:R-:W-:Y:S01]  /*0780*/  @!P1 VIADD R0, R0, 0x1 ;  /* 0x0000000100009836 */ /* 0x000fe20000000000 */
[----:B------:R-:W-:Y:S02]  /*0790*/  ISETP.NE.AND P1, PT, R4, RZ, PT ;  /* 0x000000ff0400720c */ /* 0x000fe40003f25270 */
[----:B------:R-:W-:Y:S02]  /*07a0*/  ISETP.GE.U32.AND P0, PT, R5, R10, PT ;  /* 0x0000000a0500720c */ /* 0x000fe40003f06070 */
[----:B------:R-:W-:-:S04]  /*07b0*/  LOP3.LUT R5, R11, R4, RZ, 0x3c, !PT ;  /* 0x000000040b057212 */ /* 0x000fc800078e3cff */
[----:B------:R-:W-:-:S07]  /*07c0*/  ISETP.GE.AND P2, PT, R5, RZ, PT ;  /* 0x000000ff0500720c */ /* 0x000fce0003f46270 */
[----:B------:R-:W-:-:S06]  /*07d0*/  @P0 VIADD R0, R0, 0x1 ;  /* 0x0000000100000836 */ /* 0x000fcc0000000000 */
[----:B------:R-:W-:Y:S01]  /*07e0*/  @!P2 IMAD.MOV R0, RZ, RZ, -R0 ;  /* 0x000000ffff00a224 */ /* 0x000fe200078e0a00 */
[----:B------:R-:W-:-:S05]  /*07f0*/  @!P1 LOP3.LUT R0, RZ, R4, RZ, 0x33, !PT ;  /* 0x00000004ff009212 */ /* 0x000fca00078e33ff */
[----:B------:R-:W-:-:S04]  /*0800*/  IMAD.MOV R5, RZ, RZ, -R0 ;  /* 0x000000ffff057224 */ /* 0x000fc800078e0a00 */
[----:B------:R-:W-:Y:S01]  /*0810*/  IMAD R5, R4, R5, R11 ;  /* 0x0000000504057224 */ /* 0x000fe200078e020b */
[----:B------:R-:W-:-:S03]  /*0820*/  CS2R R10, SRZ ;  /* 0x00000000000a7805 */ /* 0x000fc6000001ff00 */
[----:B------:R-:W-:Y:S01]  /*0830*/  IMAD.IADD R28, R28, 0x1, R5 ;  /* 0x000000011c1c7824 */ /* 0x000fe200078e0205 */
[----:B------:R-:W-:-:S03]  /*0840*/  CS2R R4, SRZ ;  /* 0x0000000000047805 */ /* 0x000fc6000001ff00 */
[----:B------:R-:W-:Y:S01]  /*0850*/  IMAD R3, R28, 0x200, R3 ;  /* 0x000002001c037824 */ /* 0x000fe200078e0203 */
[----:B------:R-:W-:Y:S01]  /*0860*/  LOP3.LUT R28, R29, 0x20, RZ, 0xc0, !PT ;  /* 0x000000201d1c7812 */ /* 0x000fe200078ec0ff */
[----:B------:R-:W-:Y:S02]  /*0870*/  IMAD.SHL.U32 R29, R0, 0x10, RZ ;  /* 0x00000010001d7824 */ /* 0x000fe400078e00ff */
[C---:B------:R-:W-:Y:S01]  /*0880*/  VIADD R0, R3.reuse, 0x40 ;  /* 0x0000004003007836 */ /* 0x040fe20000000000 */
[----:B------:R-:W-:Y:S04]  /*0890*/  STL [R1+0xdf0], R3 ;  /* 0x000df00301007387 */ /* 0x000fe80000100800 */
[----:B------:R0:W-:Y:S04]  /*08a0*/  STL [R1+0xe10], R29 ;  /* 0x000e101d01007387 */ /* 0x0001e80000100800 */
[----:B------:R1:W-:Y:S01]  /*08b0*/  STL [R1+0xe18], R0 ;  /* 0x000e180001007387 */ /* 0x0003e20000100800 */
[----:B0-----:R-:W-:-:S02]  /*08c0*/  VIADD R29, R3, 0x80 ;  /* 0x00000080031d7836 */ /* 0x001fc40000000000 */
[----:B-1----:R-:W-:-:S05]  /*08d0*/  VIADD R0, R3, 0xc0 ;  /* 0x000000c003007836 */ /* 0x002fca0000000000 */
[----:B------:R0:W-:Y:S02]  /*08e0*/  STL [R1+0xe1c], R0 ;  /* 0x000e1c0001007387 */ /* 0x0001e40000100800 */
[----:B0-----:R-:W-:-:S05]  /*08f0*/  VIADD R0, R3, 0x100 ;  /* 0x0000010003007836 */ /* 0x001fca0000000000 */
[----:B------:R0:W-:Y:S04]  /*0900*/  STL [R1+0xe20], R0 ;  /* 0x000e200001007387 */ /* 0x0001e80000100800 */
[----:B------:R-:W-:Y:S01]  /*0910*/  STL [R1+0xe14], R29 ;  /* 0x000e141d01007387 */ /* 0x000fe20000100800 */
[----:B0-----:R-:W-:-:S05]  /*0920*/  VIADD R0, R3, 0x140 ;  /* 0x0000014003007836 */ /* 0x001fca0000000000 */
[----:B------:R0:W-:Y:S02]  /*0930*/  STL [R1+0xe24], R0 ;  /* 0x000e240001007387 */ /* 0x0001e40000100800 */
[----:B0-----:R-:W-:-:S05]  /*0940*/  VIADD R0, R3, 0x180 ;  /* 0x0000018003007836 */ /* 0x001fca0000000000 */
[----:B------:R0:W-:Y:S02]  /*0950*/  STL [R1+0xe2c], R0 ;  /* 0x000e2c0001007387 */ /* 0x0001e40000100800 */
[----:B0-----:R-:W-:Y:S02]  /*0960*/  VIADD R0, R3, 0x1c0 ;  /* 0x000001c003007836 */ /* 0x001fe40000000000 */
[----:B------:R0:W5:Y:S04]  /*0970*/  LDL.LU R3, [R1+0xe34] ;  /* 0x000e340001037983 */ /* 0x0001680000300800 */
[----:B------:R0:W-:Y:S01]  /*0980*/  STL [R1+0xe28], R0 ;  /* 0x000e280001007387 */ /* 0x0001e20000100800 */
[----:B----4-:R-:W-:Y:S05]  /*0990*/  BRA.U !UP0, `(.L_x_0) ;  /* 0x000001c508907547 */ /* 0x010fea000b800000 */
[----:B------:R-:W2:Y:S04]  /*09a0*/  LDL R24, [R1+0xe10] ;  /* 0x000e100001187983 */ /* 0x000ea80000100800 */
[----:B------:R-:W3:Y:S01]  /*09b0*/  LDL R26, [R1+0xe2c] ;  /* 0x000e2c00011a7983 */ /* 0x000ee20000100800 */
[----:B-----5:R-:W-:Y:S01]  /*09c0*/  IABS R22, R3 ;  /* 0x0000000300167213 */ /* 0x020fe20000000000 */
[----:B------:R-:W-:Y:S01]  /*09d0*/  IMAD.MOV.U32 R27, RZ, RZ, R0 ;  /* 0x000000ffff1b7224 */ /* 0x000fe200078e0000 */
[----:B0-----:R-:W-:Y:S01]  /*09e0*/  IABS R0, R2 ;  /* 0x0000000200007213 */ /* 0x001fe20000000000 */
[----:B------:R-:W-:Y:S01]  /*09f0*/  STL [R1+0xe40], R3 ;  /* 0x000e400301007387 */ /* 0x000fe20000100800 */
[----:B------:R-:W0:Y:S01]  /*0a00*/  I2F.RP R8, R22 ;  /* 0x0000001600087306 */ /* 0x000e220000209400 */
[----:B------:R-:W1:Y:S02]  /*0a10*/  LDCU UR6, c[0x0][0x3ac] ;  /* 0x00007580ff0677ac */ /* 0x000e640008000800 */
[----:B------:R4:W-:Y:S01]  /*0a20*/  STL [R1+0xe44], R2 ;  /* 0x000e440201007387 */ /* 0x0009e20000100800 */
[----:B------:R-:W1:Y:S03]  /*0a30*/  LDCU.64 UR8, c[0x0][0x388] ;  /* 0x00007100ff0877ac */ /* 0x000e660008000a00 */
[----:B------:R-:W3:Y:S01]  /*0a40*/  LDL R11, [R1+0xe24] ;  /* 0x000e2400010b7983 */ /* 0x000ee20000100800 */
[----:B------:R-:W1:Y:S01]  /*0a50*/  I2F.RP R9, R0 ;  /* 0x0000000000097306 */ /* 0x000e620000209400 */
[----:B------:R-:W2:Y:S01]  /*0a60*/  LDCU UR7, c[0x0][0x3b0] ;  /* 0x00007600ff0777ac */ /* 0x000ea20008000800 */
[----:B------:R-:W2:Y:S06]  /*0a70*/  LDCU UR10, c[0x0][0x3a4] ;  /* 0x00007480ff0a77ac */ /* 0x000eac0008000800 */
[----:B0-----:R-:W0:Y:S08]  /*0a80*/  MUFU.RCP R8, R8 ;  /* 0x0000000800087308 */ /* 0x001e300000001000 */
[----:B-1----:R-:W1:Y:S01]  /*0a90*/  MUFU.RCP R9, R9 ;  /* 0x0000000900097308 */ /* 0x002e620000001000 */
[----:B0-----:R-:W-:-:S07]  /*0aa0*/  VIADD R6, R8, 0xffffffe ;  /* 0x0ffffffe08067836 */ /* 0x001fce0000000000 */
[----:B------:R0:W4:Y:S01]  /*0ab0*/  F2I.FTZ.U32.TRUNC.NTZ R7, R6 ;  /* 0x0000000600077305 */ /* 0x000122000021f000 */
[----:B-1----:R-:W-:-:S07]  /*0ac0*/  VIADD R4, R9, 0xffffffe ;  /* 0x0ffffffe09047836 */ /* 0x002fce0000000000 */
[----:B------:R-:W1:Y:S01]  /*0ad0*/  F2I.FTZ.U32.TRUNC.NTZ R5, R4 ;  /* 0x0000000400057305 */ /* 0x000e62000021f000 */
[----:B0-----:R-:W-:Y:S02]  /*0ae0*/  IMAD.MOV.U32 R6, RZ, RZ, RZ ;  /* 0x000000ffff067224 */ /* 0x001fe400078e00ff */
[----:B----4-:R-:W-:-:S04]  /*0af0*/  IMAD.MOV R25, RZ, RZ, -R7 ;  /* 0x000000ffff197224 */ /* 0x010fc800078e0a07 */
[----:B------:R-:W-:Y:S02]  /*0b00*/  IMAD R25, R25, R22, RZ ;  /* 0x0000001619197224 */ /* 0x000fe400078e02ff */
[----:B-1----:R-:W-:Y:S02]  /*0b10*/  IMAD.MOV R23, RZ, RZ, -R5 ;  /* 0x000000ffff177224 */ /* 0x002fe400078e0a05 */
[----:B------:R-:W-:-:S04]  /*0b20*/  IMAD.HI.U32 R25, R7, R25, R6 ;  /* 0x0000001907197227 */ /* 0x000fc800078e0006 */
[----:B------:R-:W-:Y:S02]  /*0b30*/  IMAD R23, R23, R0, RZ ;  /* 0x0000000017177224 */ /* 0x000fe400078e02ff */
[----:B------:R-:W-:-:S04]  /*0b40*/  IMAD.MOV.U32 R4, RZ, RZ, RZ ;  /* 0x000000ffff047224 */ /* 0x000fc800078e00ff */
[----:B------:R-:W-:Y:S01]  /*0b50*/  IMAD.HI.U32 R23, R5, R23, R4 ;  /* 0x0000001705177227 */ /* 0x000fe200078e0004 */
[----:B--2---:R-:W-:-:S03]  /*0b60*/  LEA.HI R15, R28, R24, RZ, 0x1b ;  /* 0x000000181c0f7211 */ /* 0x004fc600078fd8ff */
[----:B------:R-:W-:Y:S01]  /*0b70*/  IMAD.MOV.U32 R24, RZ, RZ, R27 ;  /* 0x000000ffff187224 */ /* 0x000fe200078e001b */
[----:B------:R-:W2:Y:S01]  /*0b80*/  LDL R28, [R1+0xe18] ;  /* 0x000e1800011c7983 */ /* 0x000ea20000100800 */
[----:B------:R-:W-:-:S03]  /*0b90*/  VIADD R2, R15, 0xe ;  /* 0x0000000e0f027836 */ /* 0x000fc60000000000 */
[----:B------:R-:W4:Y:S02]  /*0ba0*/  LDL R27, [R1+0xe1c] ;  /* 0x000e1c00011b7983 */ /* 0x000f240000100800 */
[----:B------:R-:W-:Y:S01]  /*0bb0*/  IABS R13, R2 ;  /* 0x00000002000d7213 */ /* 0x000fe20000000000 */
[----:B------:R-:W-:-:S04]  /*0bc0*/  VIADD R17, R15, 0x6 ;  /* 0x000000060f117836 */ /* 0x000fc80000000000 */
[----:B------:R-:W-:Y:S01]  /*0bd0*/  IMAD.HI.U32 R4, R25, R13, RZ ;  /* 0x0000000d19047227 */ /* 0x000fe200078e00ff */
[----:B------:R-:W-:-:S03]  /*0be0*/  IABS R6, R17 ;  /* 0x0000001100067213 */ /* 0x000fc60000000000 */
[----:B------:R-:W-:Y:S02]  /*0bf0*/  IMAD.MOV R4, RZ, RZ, -R4 ;  /* 0x000000ffff047224 */ /* 0x000fe400078e0a04 */
[----:B------:R-:W-:Y:S02]  /*0c00*/  VIADD R16, R15, 0x2 ;  /* 0x000000020f107836 */ /* 0x000fe40000000000 */
[----:B------:R-:W-:Y:S02]  /*0c10*/  IMAD R13, R22, R4, R13 ;  /* 0x00000004160d7224 */ /* 0x000fe400078e020d */
[----:B------:R-:W-:Y:S01]  /*0c20*/  IMAD.HI.U32 R4, R25, R6, RZ ;  /* 0x0000000619047227 */ /* 0x000fe200078e00ff */
[----:B------:R-:W-:-:S03]  /*0c30*/  IABS R9, R16 ;  /* 0x0000001000097213 */ /* 0x000fc60000000000 */
[----:B------:R-:W-:-:S04]  /*0c40*/  IMAD.MOV R4, RZ, RZ, -R4 ;  /* 0x000000ffff047224 */ /* 0x000fc800078e0a04 */
[----:B------:R-:W-:Y:S01]  /*0c50*/  IMAD R6, R22, R4, R6 ;  /* 0x0000000416067224 */ /* 0x000fe200078e0206 */
[----:B---3--:R-:W-:Y:S01]  /*0c60*/  IABS R4, R26 ;  /* 0x0000001a00047213 */ /* 0x008fe20000000000 */
[----:B------:R-:W-:-:S04]  /*0c70*/  IMAD.HI.U32 R26, R25, R9, RZ ;  /* 0x00000009191a7227 */ /* 0x000fc800078e00ff */
[----:B------:R-:W-:-:S04]  /*0c80*/  IMAD.MOV R26, RZ, RZ, -R26 ;  /* 0x000000ffff1a7224 */ /* 0x000fc800078e0a1a */
[----:B------:R-:W-:Y:S02]  /*0c90*/  IMAD R9, R22, R26, R9 ;  /* 0x0000001a16097224 */ /* 0x000fe400078e0209 */
[----:B------:R-:W3:Y:S01]  /*0ca0*/  LDL R26, [R1+0xe20] ;  /* 0x000e2000011a7983 */ /* 0x000ee20000100800 */
[C---:B------:R-:W-:Y:S02]  /*0cb0*/  VIADD R3, R15.reuse, 0xc ;  /* 0x0000000c0f037836 */ /* 0x040fe40000000000 */
[----:B------:R-:W-:-:S03]  /*0cc0*/  VIADD R21, R15, 0xa ;  /* 0x0000000a0f157836 */ /* 0x000fc60000000000 */
[----:B------:R-:W-:Y:S01]  /*0cd0*/  IABS R18, R3 ;  /* 0x0000000300127213 */ /* 0x000fe20000000000 */
[----:B------:R-:W-:Y:S01]  /*0ce0*/  VIADD R20, R15, 0x8 ;  /* 0x000000080f147836 */ /* 0x000fe20000000000 */
[----:B------:R-:W-:-:S03]  /*0cf0*/  IABS R14, R21 ;  /* 0x00000015000e7213 */ /* 0x000fc60000000000 */
[----:B------:R-:W-:Y:S01]  /*0d00*/  IMAD.HI.U32 R8, R25, R18, RZ ;  /* 0x0000001219087227 */ /* 0x000fe200078e00ff */
[----:B------:R-:W-:-:S03]  /*0d10*/  IABS R12, R20 ;  /* 0x00000014000c7213 */ /* 0x000fc60000000000 */
[----:B------:R-:W-:Y:S02]  /*0d20*/  IMAD.MOV R8, RZ, RZ, -R8 ;  /* 0x000000ffff087224 */ /* 0x000fe400078e0a08 */
[----:B------:R-:W-:Y:S02]  /*0d30*/  VIADD R19, R15, 0x4 ;  /* 0x000000040f137836 */ /* 0x000fe40000000000 */
[----:B------:R-:W-:-:S04]  /*0d40*/  IMAD.HI.U32 R7, R25, R14, RZ ;  /* 0x0000000e19077227 */ /* 0x000fc800078e00ff */
[----:B------:R-:W-:Y:S01]  /*0d50*/  IMAD R18, R22, R8, R18 ;  /* 0x0000000816127224 */ /* 0x000fe200078e0212 */
[----:B------:R-:W-:Y:S01]  /*0d60*/  IABS R8, R19 ;  /* 0x0000001300087213 */ /* 0x000fe20000000000 */
[----:B------:R-:W-:-:S04]  /*0d70*/  IMAD.HI.U32 R5, R25, R12, RZ ;  /* 0x0000000c19057227 */ /* 0x000fc800078e00ff */
[----:B------:R-:W-:Y:S02]  /*0d80*/  IMAD.MOV R7, RZ, RZ, -R7 ;  /* 0x000000ffff077224 */ /* 0x000fe400078e0a07 */
[----:B------:R-:W-:Y:S02]  /*0d90*/  IMAD.MOV R5, RZ, RZ, -R5 ;  /* 0x000000ffff057224 */ /* 0x000fe400078e0a05 */
[----:B------:R-:W-:Y:S02]  /*0da0*/  IMAD R14, R22, R7, R14 ;  /* 0x00000007160e7224 */ /* 0x000fe400078e020e */
[----:B------:R-:W-:-:S04]  /*0db0*/  IMAD.HI.U32 R7, R25, R8, RZ ;  /* 0x0000000819077227 */ /* 0x000fc800078e00ff */
[C---:B------:R-:W-:Y:S01]  /*0dc0*/  IMAD R12, R22.reuse, R5, R12 ;  /* 0x00000005160c7224 */ /* 0x040fe200078e020c */
[----:B------:R-:W-:Y:S01]  /*0dd0*/  IABS R5, R24 ;  /* 0x0000001800057213 */ /* 0x000fe20000000000 */
[----:B------:R-:W-:Y:S02]  /*0de0*/  IMAD.MOV R7, RZ, RZ, -R7 ;  /* 0x000000ffff077224 */ /* 0x000fe400078e0a07 */
[----:B------:R-:W-:Y:S01]  /*0df0*/  IMAD.HI.U32 R24, R23, R4, RZ ;  /* 0x0000000417187227 */ /* 0x000fe200078e00ff */
[----:B------:R-:W-:-:S03]  /*0e00*/  ISETP.GT.U32.AND P0, PT, R22, R13, PT ;  /* 0x0000000d1600720c */ /* 0x000fc60003f04070 */
[----:B------:R-:W-:Y:S02]  /*0e10*/  IMAD R8, R22, R7, R8 ;  /* 0x0000000716087224 */ /* 0x000fe400078e0208 */
[----:B------:R-:W-:-:S04]  /*0e20*/  IMAD.HI.U32 R7, R23, R5, RZ ;  /* 0x0000000517077227 */ /* 0x000fc800078e00ff */
[----:B------:R-:W-:Y:S02]  /*0e30*/  IMAD.MOV R24, RZ, RZ, -R24 ;  /* 0x000000ffff187224 */ /* 0x000fe400078e0a18 */
[----:B------:R-:W-:Y:S02]  /*0e40*/  IMAD.MOV R7, RZ, RZ, -R7 ;  /* 0x000000ffff077224 */ /* 0x000fe400078e0a07 */
[C---:B------:R-:W-:Y:S02]  /*0e50*/  IMAD R4, R0.reuse, R24, R4 ;  /* 0x0000001800047224 */ /* 0x040fe400078e0204 */
[----:B------:R-:W-:Y:S01]  /*0e60*/  IMAD R5, R0, R7, R5 ;  /* 0x0000000700057224 */ /* 0x000fe200078e0205 */
[----:B------:R-:W-:Y:S02]  /*0e70*/  IABS R10, R15 ;  /* 0x0000000f000a7213 */ /* 0x000fe40000000000 */
[----:B------:R-:W-:Y:S01]  /*0e80*/  IABS R11, R11 ;  /* 0x0000000b000b7213 */ /* 0x000fe20000000000 */
[----:B------:R-:W-:Y:S01]  /*0e90*/  @!P0 IMAD.IADD R13, R13, 0x1, -R22 ;  /* 0x000000010d0d8824 */ /* 0x000fe200078e0a16 */
[C---:B------:R-:W-:Y:S01]  /*0ea0*/  ISETP.GT.U32.AND P0, PT, R22.reuse, R18, PT ;  /* 0x000000121600720c */ /* 0x040fe20003f04070 */
[----:B------:R-:W-:Y:S01]  /*0eb0*/  IMAD.HI.U32 R25, R25, R10, RZ ;  /* 0x0000000a19197227 */ /* 0x000fe200078e00ff */
[----:B------:R-:W-:-:S03]  /*0ec0*/  ISETP.GT.U32.AND P5, PT, R22, R12, PT ;  /* 0x0000000c1600720c */ /* 0x000fc60003fa4070 */
[----:B------:R-:W-:Y:S01]  /*0ed0*/  IMAD.MOV R25, RZ, RZ, -R25 ;  /* 0x000000ffff197224 */ /* 0x000fe200078e0a19 */
[C---:B------:R-:W-:Y:S02]  /*0ee0*/  ISETP.GT.U32.AND P2, PT, R22.reuse, R14, PT ;  /* 0x0000000e1600720c */ /* 0x040fe40003f44070 */
[C---:B------:R-:W-:Y:S01]  /*0ef0*/  ISETP.GT.U32.AND P3, PT, R22.reuse, R6, PT ;  /* 0x000000061600720c */ /* 0x040fe20003f64070 */
[C---:B------:R-:W-:Y:S01]  /*0f00*/  IMAD R10, R22.reuse, R25, R10 ;  /* 0x00000019160a7224 */ /* 0x040fe200078e020a */
[----:B------:R-:W-:Y:S02]  /*0f10*/  IABS R25, R29 ;  /* 0x0000001d00197213 */ /* 0x000fe40000000000 */
[----:B------:R-:W-:Y:S01]  /*0f20*/  ISETP.GT.U32.AND P4, PT, R22, R8, PT ;  /* 0x000000081600720c */ /* 0x000fe20003f84070 */
[--C-:B------:R-:W-:Y:S01]  /*0f30*/  @!P0 IMAD.IADD R18, R18, 0x1, -R22.reuse ;  /* 0x0000000112128824 */ /* 0x100fe200078e0a16 */
[----:B------:R-:W-:Y:S01]  /*0f40*/  ISETP.GT.U32.AND P0, PT, R0, R5, PT ;  /* 0x000000050000720c */ /* 0x000fe20003f04070 */
[----:B------:R-:W-:-:S04]  /*0f50*/  @!P5 IMAD.IADD R12, R12, 0x1, -R22 ;  /* 0x000000010c0cd824 */ /* 0x000fc800078e0a16 */
[--C-:B------:R-:W-:Y:S01]  /*0f60*/  @!P2 IMAD.IADD R14, R14, 0x1, -R22.reuse ;  /* 0x000000010e0ea824 */ /* 0x100fe200078e0a16 */
[----:B------:R-:W-:Y:S01]  /*0f70*/  ISETP.GT.U32.AND P2, PT, R0, R4, PT ;  /* 0x000000040000720c */ /* 0x000fe20003f44070 */
[----:B------:R-:W-:-:S04]  /*0f80*/  @!P3 IMAD.IADD R6, R6, 0x1, -R22 ;  /* 0x000000010606b824 */ /* 0x000fc800078e0a16 */
[----:B------:R-:W-:Y:S02]  /*0f90*/  @!P4 IMAD.IADD R8, R8, 0x1, -R22 ;  /* 0x000000010808c824 */ /* 0x000fe400078e0a16 */
[----:B------:R-:W-:Y:S01]  /*0fa0*/  @!P0 IMAD.IADD R5, R5, 0x1, -R0 ;  /* 0x0000000105058824 */ /* 0x000fe200078e0a00 */
[----:B------:R-:W-:-:S05]  /*0fb0*/  ISETP.GT.U32.AND P0, PT, R22, R12, PT ;  /* 0x0000000c1600720c */ /* 0x000fca0003f04070 */
[----:B------:R-:W-:-:S08]  /*0fc0*/  @!P2 IMAD.IADD R4, R4, 0x1, -R0 ;  /* 0x000000010404a824 */ /* 0x000fd000078e0a00 */
[----:B------:R-:W-:Y:S01]  /*0fd0*/  @!P0 IMAD.IADD R12, R12, 0x1, -R22 ;  /* 0x000000010c0c8824 */ /* 0x000fe200078e0a16 */
[----:B------:R-:W-:-:S13]  /*0fe0*/  ISETP.GT.U32.AND P0, PT, R0, R4, PT ;  /* 0x000000040000720c */ /* 0x000fda0003f04070 */
[----:B------:R-:W-:Y:S01]  /*0ff0*/  @!P0 IMAD.IADD R4, R4, 0x1, -R0 ;  /* 0x0000000104048824 */ /* 0x000fe200078e0a00 */
[----:B------:R-:W-:Y:S02]  /*1000*/  ISETP.GE.AND P0, PT, R2, RZ, PT ;  /* 0x000000ff0200720c */ /* 0x000fe40003f06270 */
[----:B----4-:R-:W-:Y:S01]  /*1010*/  IABS R24, R27 ;  /* 0x0000001b00187213 */ /* 0x010fe20000000000 */
[----:B------:R-:W-:-:S04]  /*1020*/  IMAD.HI.U32 R27, R23, R11, RZ ;  /* 0x0000000b171b7227 */ /* 0x000fc800078e00ff */
[----:B------:R-:W-:-:S04]  /*1030*/  IMAD.MOV R27, RZ, RZ, -R27 ;  /* 0x000000ffff1b7224 */ /* 0x000fc800078e0a1b */
[----:B------:R-:W-:-:S05]  /*1040*/  IMAD R11, R0, R27, R11 ;  /* 0x0000001b000b7224 */ /* 0x000fca00078e020b */
[----:B------:R-:W-:Y:S02]  /*1050*/  ISETP.GT.U32.AND P5, PT, R0, R11, PT ;  /* 0x0000000b0000720c */ /* 0x000fe40003fa4070 */
[----:B---3--:R-:W-:Y:S02]  /*1060*/  IABS R7, R26 ;  /* 0x0000001a00077213 */ /* 0x008fe40000000000 */
[----:B--2---:R-:W-:Y:S01]  /*1070*/  IABS R26, R28 ;  /* 0x0000001c001a7213 */ /* 0x004fe20000000000 */
[----:B------:R-:W-:-:S04]  /*1080*/  IMAD.HI.U32 R28, R23, R24, RZ ;  /* 0x00000018171c7227 */ /* 0x000fc800078e00ff */
[----:B------:R-:W-:-:S04]  /*1090*/  IMAD.MOV R28, RZ, RZ, -R28 ;  /* 0x000000ffff1c7224 */ /* 0x000fc800078e0a1c */
[----:B------:R-:W-:Y:S02]  /*10a0*/  IMAD R24, R0, R28, R24 ;  /* 0x0000001c00187224 */ /* 0x000fe400078e0218 */
[----:B------:R-:W2:Y:S01]  /*10b0*/  LDL R28, [R1+0xdf0] ;  /* 0x000df000011c7983 */ /* 0x000ea20000100800 */
[----:B------:R-:W-:-:S03]  /*10c0*/  IMAD.HI.U32 R29, R23, R7, RZ ;  /* 0x00000007171d7227 */ /* 0x000fc600078e00ff */
[----:B------:R-:W3:Y:S01]  /*10d0*/  LDL.LU R2, [R1+0xe44] ;  /* 0x000e440001027983 */ /* 0x000ee20000300800 */
[----:B------:R-:W-:-:S04]  /*10e0*/  IMAD.MOV R29, RZ, RZ, -R29 ;  /* 0x000000ffff1d7224 */ /* 0x000fc800078e0a1d */
[----:B------:R-:W-:Y:S02]  /*10f0*/  IMAD R7, R0, R29, R7 ;  /* 0x0000001d00077224 */ /* 0x000fe400078e0207 */
[----:B------:R-:W-:-:S03]  /*1100*/  @!P5 IMAD.IADD R11, R11, 0x1, -R0 ;  /* 0x000000010b0bd824 */ /* 0x000fc600078e0a00 */
[----:B------:R-:W-:Y:S02]  /*1110*/  ISETP.GT.U32.AND P3, PT, R0, R7, PT ;  /* 0x000000070000720c */ /* 0x000fe40003f64070 */
[----:B------:R-:W-:-:S11]  /*1120*/  ISETP.GT.U32.AND P5, PT, R22, R8, PT ;  /* 0x000000081600720c */ /* 0x000fd60003fa4070 */
[----:B------:R-:W-:Y:S02]  /*1130*/  @!P3 IMAD.IADD R7, R7, 0x1, -R0 ;  /* 0x000000010707b824 */ /* 0x000fe400078e0a00 */
[----:B------:R-:W-:-:S03]  /*1140*/  @!P5 IMAD.IADD R8, R8, 0x1, -R22 ;  /* 0x000000010808d824 */ /* 0x000fc600078e0a16 */
[----:B------:R-:W-:-:S13]  /*1150*/  ISETP.GT.U32.AND P5, PT, R0, R7, PT ;  /* 0x000000070000720c */ /* 0x000fda0003fa4070 */
[----:B------:R-:W-:Y:S01]  /*1160*/  @!P5 IMAD.IADD R7, R7, 0x1, -R0 ;  /* 0x000000010707d824 */ /* 0x000fe200078e0a00 */
[----:B------:R-:W-:Y:S02]  /*1170*/  ISETP.GE.AND P5, PT, R3, RZ, PT ;  /* 0x000000ff0300720c */ /* 0x000fe40003fa6270 */
[----:B------:R-:W4:Y:S01]  /*1180*/  LDL.LU R3, [R1+0xe40] ;  /* 0x000e400001037983 */ /* 0x000f220000300800 */
[C---:B------:R-:W-:Y:S02]  /*1190*/  ISETP.GT.U32.AND P1, PT, R22.reuse, R9, PT ;  /* 0x000000091600720c */ /* 0x040fe40003f24070 */
[C---:B------:R-:W-:Y:S02]  /*11a0*/  ISETP.GT.U32.AND P4, PT, R22.reuse, R18, PT ;  /* 0x000000121600720c */ /* 0x040fe40003f84070 */
[----:B------:R-:W-:Y:S01]  /*11b0*/  ISETP.GT.U32.AND P6, PT, R22, R13, PT ;  /* 0x0000000d1600720c */ /* 0x000fe20003fc4070 */
[----:B------:R-:W-:-:S08]  /*11c0*/  IMAD.HI.U32 R29, R23, R26, RZ ;  /* 0x0000001a171d7227 */ /* 0x000fd000078e00ff */
[--C-:B------:R-:W-:Y:S01]  /*11d0*/  @!P1 IMAD.IADD R9, R9, 0x1, -R22.reuse ;  /* 0x0000000109099824 */ /* 0x100fe200078e0a16 */
[----:B------:R-:W-:Y:S01]  /*11e0*/  ISETP.GT.U32.AND P1, PT, R0, R24, PT ;  /* 0x000000180000720c */ /* 0x000fe20003f24070 */
[----:B------:R-:W-:Y:S01]  /*11f0*/  @!P4 IMAD.IADD R18, R18, 0x1, -R22 ;  /* 0x000000011212c824 */ /* 0x000fe200078e0a16 */
[C---:B------:R-:W-:Y:S01]  /*1200*/  ISETP.GT.U32.AND P2, PT, R22.reuse, R6, PT ;  /* 0x000000061600720c */ /* 0x040fe20003f44070 */
[----:B------:R-:W-:Y:S01]  /*1210*/  IMAD.HI.U32 R27, R23, R25, RZ ;  /* 0x00000019171b7227 */ /* 0x000fe200078e00ff */
[----:B------:R-:W-:-:S03]  /*1220*/  ISETP.GT.U32.AND P4, PT, R22, R9, PT ;  /* 0x000000091600720c */ /* 0x000fc60003f84070 */
[----:B------:R-:W-:Y:S02]  /*1230*/  IMAD.MOV R29, RZ, RZ, -R29 ;  /* 0x000000ffff1d7224 */ /* 0x000fe400078e0a1d */
[----:B------:R-:W-:Y:S01]  /*1240*/  @!P6 IMAD.IADD R13, R13, 0x1, -R22 ;  /* 0x000000010d0de824 */ /* 0x000fe200078e0a16 */
[----:B------:R-:W-:Y:S01]  /*1250*/  ISETP.GT.U32.AND P6, PT, R22, R10, PT ;  /* 0x0000000a1600720c */ /* 0x000fe20003fc4070 */
[----:B------:R-:W-:Y:S02]  /*1260*/  IMAD.MOV R27, RZ, RZ, -R27 ;  /* 0x000000ffff1b7224 */ /* 0x000fe400078e0a1b */
[----:B------:R-:W-:Y:S01]  /*1270*/  @!P1 IMAD.IADD R24, R24, 0x1, -R0 ;  /* 0x0000000118189824 */ /* 0x000fe200078e0a00 */
[C---:B------:R-:W-:Y:S01]  /*1280*/  ISETP.GT.U32.AND P1, PT, R0.reuse, R5, PT ;  /* 0x000000050000720c */ /* 0x040fe20003f24070 */
[C---:B------:R-:W-:Y:S02]  /*1290*/  IMAD R26, R0.reuse, R29, R26 ;  /* 0x0000001d001a7224 */ /* 0x040fe400078e021a */
[----:B------:R-:W0:Y:S01]  /*12a0*/  S2R R29, SR_TID.X ;  /* 0x00000000001d7919 */ /* 0x000e220000002100 */
[----:B------:R-:W-:-:S02]  /*12b0*/  IMAD R25, R0, R27, R25 ;  /* 0x0000001b00197224 */ /* 0x000fc400078e0219 */
[--C-:B------:R-:W-:Y:S01]  /*12c0*/  @!P2 IMAD.IADD R6, R6, 0x1, -R22.reuse ;  /* 0x000000010606a824 */ /* 0x100fe200078e0a16 */
[C---:B------:R-:W-:Y:S01]  /*12d0*/  ISETP.GT.U32.AND P2, PT, R0.reuse, R11, PT ;  /* 0x0000000b0000720c */ /* 0x040fe20003f44070 */
[--C-:B------:R-:W-:Y:S01]  /*12e0*/  @!P4 IMAD.IADD R9, R9, 0x1, -R22.reuse ;  /* 0x000000010909c824 */ /* 0x100fe200078e0a16 */
[----:B------:R-:W-:Y:S01]  /*12f0*/  ISETP.GT.U32.AND P4, PT, R0, R25, PT ;  /* 0x000000190000720c */ /* 0x000fe20003f84070 */
[----:B------:R-:W-:Y:S01]  /*1300*/  @!P6 IMAD.IADD R10, R10, 0x1, -R22 ;  /* 0x000000010a0ae824 */ /* 0x000fe200078e0a16 */
[----:B------:R-:W-:Y:S02]  /*1310*/  ISETP.GT.U32.AND P6, PT, R22, R14, PT ;  /* 0x0000000e1600720c */ /* 0x000fe40003fc4070 */
[----:B------:R-:W-:Y:S01]  /*1320*/  @!P1 IMAD.IADD R5, R5, 0x1, -R0 ;  /* 0x0000000105059824 */ /* 0x000fe200078e0a00 */
[----:B------:R-:W-:Y:S02]  /*1330*/  ISETP.GT.U32.AND P1, PT, R0, R26, PT ;  /* 0x0000001a0000720c */ /* 0x000fe40003f24070 */
[----:B------:R-:W-:-:S04]  /*1340*/  ISETP.GT.U32.AND P3, PT, R22, R10, PT ;  /* 0x0000000a1600720c */ /* 0x000fc80003f64070 */
[--C-:B------:R-:W-:Y:S02]  /*1350*/  @!P2 IMAD.IADD R11, R11, 0x1, -R0.reuse ;  /* 0x000000010b0ba824 */ /* 0x100fe400078e0a00 */
[----:B------:R-:W-:Y:S02]  /*1360*/  @!P4 IMAD.IADD R25, R25, 0x1, -R0 ;  /* 0x000000011919c824 */ /* 0x000fe400078e0a00 */
[----:B------:R-:W-:Y:S01]  /*1370*/  @!P6 IMAD.IADD R14, R14, 0x1, -R22 ;  /* 0x000000010e0ee824 */ /* 0x000fe200078e0a16 */
[----:B------:R-:W-:Y:S02]  /*1380*/  ISETP.GT.U32.AND P6, PT, R0, R24, PT ;  /* 0x000000180000720c */ /* 0x000fe40003fc4070 */
[----:B------:R-:W-:Y:S01]  /*1390*/  @!P1 IMAD.IADD R26, R26, 0x1, -R0 ;  /* 0x000000011a1a9824 */ /* 0x000fe200078e0a00 */
[----:B------:R-:W-:Y:S02]  /*13a0*/  ISETP.GT.U32.AND P1, PT, R0, R25, PT ;  /* 0x000000190000720c */ /* 0x000fe40003f24070 */
[----:B------:R-:W-:Y:S01]  /*13b0*/  ISETP.GE.AND P4, PT, R20, RZ, PT ;  /* 0x000000ff1400720c */ /* 0x000fe20003f86270 */
[----:B------:R-:W-:-:S02]  /*13c0*/  IMAD.MOV.U32 R20, RZ, RZ, R13 ;  /* 0x000000ffff147224 */ /* 0x000fc400078e000d */
[----:B------:R-:W-:Y:S02]  /*13d0*/  @!P3 IMAD.IADD R10, R10, 0x1, -R22 ;  /* 0x000000010a0ab824 */ /* 0x000fe400078e0a16 */
[----:B------:R-:W-:Y:S02]  /*13e0*/  IMAD.MOV.U32 R13, RZ, RZ, R18 ;  /* 0x000000ffff0d7224 */ /* 0x000fe400078e0012 */
[----:B0-----:R-:W-:Y:S01]  /*13f0*/  IMAD.SHL.U32 R22, R29, 0x8, RZ ;  /* 0x000000081d167824 */ /* 0x001fe200078e00ff */
[----:B------:R-:W-:Y:S01]  /*1400*/  ISETP.GE.AND P3, PT, R15, RZ, PT ;  /* 0x000000ff0f00720c */ /* 0x000fe20003f66270 */
[----:B------:R-:W-:Y:S01]  /*1410*/  @!P5 IMAD.MOV R13, RZ, RZ, -R13 ;  /* 0x000000ffff0dd224 */ /* 0x000fe200078e0a0d */
[----:B------:R-:W-:Y:S01]  /*1420*/  LOP3.LUT R15, R29, 0x7, RZ, 0xc0, !PT ;  /* 0x000000071d0f7812 */ /* 0x000fe200078ec0ff */
[--C-:B------:R-:W-:Y:S01]  /*1430*/  @!P6 IMAD.IADD R24, R24, 0x1, -R0.reuse ;  /* 0x000000011818e824 */ /* 0x100fe200078e0a00 */
[----:B------:R-:W-:Y:S01]  /*1440*/  ISETP.GE.AND P5, PT, R17, RZ, PT ;  /* 0x000000ff1100720c */ /* 0x000fe20003fa6270 */
[----:B------:R-:W-:Y:S01]  /*1450*/  @!P1 IMAD.IADD R25, R25, 0x1, -R0 ;  /* 0x0000000119199824 */ /* 0x000fe200078e0a00 */
[----:B------:R-:W-:-:S02]  /*1460*/  LOP3.LUT R17, R22, 0x30, RZ, 0xc0, !PT ;  /* 0x0000003016117812 */ /* 0x000fc400078ec0ff */
[----:B------:R-:W-:Y:S01]  /*1470*/  ISETP.GE.AND P6, PT, R21, RZ, PT ;  /* 0x000000ff1500720c */ /* 0x000fe20003fc6270 */
[----:B------:R-:W-:Y:S01]  /*1480*/  IMAD.SHL.U32 R21, R29, 0x2, RZ ;  /* 0x000000021d157824 */ /* 0x000fe200078e00ff */
[----:B------:R-:W-:Y:S01]  /*1490*/  ISETP.GE.AND P1, PT, R19, RZ, PT ;  /* 0x000000ff1300720c */ /* 0x000fe20003f26270 */
[C---:B------:R-:W-:Y:S01]  /*14a0*/  IMAD R18, R15.reuse, 0x410, RZ ;  /* 0x000004100f127824 */ /* 0x040fe200078e02ff */
[----:B------:R-:W3:Y:S01]  /*14b0*/  LDL R22, [R1+0xe18] ;  /* 0x000e180001167983 */ /* 0x000ee20000100800 */
[----:B------:R-:W-:-:S05]  /*14c0*/  IMAD R15, R15, 0x40, R17 ;  /* 0x000000400f0f7824 */ /* 0x000fca00078e0211 */
[----:B------:R-:W-:Y:S01]  /*14d0*/  LOP3.LUT R15, R15, 0x30, R21, 0x78, !PT ;  /* 0x000000300f0f7812 */ /* 0x000fe200078e7815 */
[----:B------:R-:W-:-:S04]  /*14e0*/  IMAD.SHL.U32 R17, R29, 0x200, RZ ;  /* 0x000002001d117824 */ /* 0x000fc800078e00ff */
[----:B------:R-:W-:Y:S02]  /*14f0*/  @!P1 IMAD.MOV R8, RZ, RZ, -R8 ;  /* 0x000000ffff089224 */ /* 0x000fe400078e0a08 */
[----:B------:R-:W-:Y:S01]  /*1500*/  @!P0 IMAD.MOV R20, RZ, RZ, -R20 ;  /* 0x000000ffff148224 */ /* 0x000fe200078e0a14 */
[----:B------:R-:W-:-:S13]  /*1510*/  ISETP.GT.U32.AND P0, PT, R0, R26, PT ;  /* 0x0000001a0000720c */ /* 0x000fda0003f04070 */
[----:B------:R-:W-:Y:S01]  /*1520*/  @!P0 IMAD.IADD R26, R26, 0x1, -R0 ;  /* 0x000000011a1a8824 */ /* 0x000fe200078e0a00 */
[----:B--2---:R-:W-:-:S05]  /*1530*/  IABS R27, R28 ;  /* 0x0000001c001b7213 */ /* 0x004fca0000000000 */
[----:B------:R-:W-:-:S04]  /*1540*/  IMAD.HI.U32 R23, R23, R27, RZ ;  /* 0x0000001b17177227 */ /* 0x000fc800078e00ff */
[----:B------:R-:W-:-:S04]  /*1550*/  IMAD.MOV R23, RZ, RZ, -R23 ;  /* 0x000000ffff177224 */ /* 0x000fc800078e0a17 */
[----:B------:R-:W-:-:S05]  /*1560*/  IMAD R27, R0, R23, R27 ;  /* 0x00000017001b7224 */ /* 0x000fca00078e021b */
[----:B------:R-:W-:Y:S02]  /*1570*/  ISETP.GT.U32.AND P2, PT, R0, R27, PT ;  /* 0x0000001b0000720c */ /* 0x000fe40003f44070 */
[----:B------:R-:W-:Y:S02]  /*1580*/  LOP3.LUT R28, R21, 0x10, RZ, 0xc0, !PT ;  /* 0x00000010151c7812 */ /* 0x000fe400078ec0ff */
[----:B------:R-:W2:Y:S09]  /*1590*/  LDL R21, [R1+0xe14] ;  /* 0x000e140001157983 */ /* 0x000eb20000100800 */
[----:B------:R-:W-:-:S05]  /*15a0*/  @!P2 IMAD.IADD R27, R27, 0x1, -R0 ;  /* 0x000000011b1ba824 */ /* 0x000fca00078e0a00 */
[----:B------:R-:W-:Y:S02]  /*15b0*/  ISETP.GT.U32.AND P2, PT, R0, R27, PT ;  /* 0x0000001b0000720c */ /* 0x000fe40003f44070 */
[----:B------:R-:W-:Y:S01]  /*15c0*/  LOP3.LUT R28, R28, 0x20, R29, 0xf8, !PT ;  /* 0x000000201c1c7812 */ /* 0x000fe200078ef81d */
[----:B------:R0:W-:Y:S03]  /*15d0*/  STL [R1+0xdec], R15 ;  /* 0x000dec0f01007387 */ /* 0x0001e60000100800 */
[----:B------:R-:W-:Y:S01]  /*15e0*/  LOP3.LUT R28, R18, R28, RZ, 0x3c, !PT ;  /* 0x0000001c121c7212 */ /* 0x000fe200078e3cff */
[----:B------:R-:W2:Y:S06]  /*15f0*/  LDL R23, [R1+0xdf0] ;  /* 0x000df00001177983 */ /* 0x000eac0000100800 */
[----:B------:R-:W-:Y:S01]  /*1600*/  @!P2 IMAD.IADD R27, R27, 0x1, -R0 ;  /* 0x000000011b1ba824 */ /* 0x000fe200078e0a00 */
[----:B----4-:R-:W-:Y:S01]  /*1610*/  ISETP.NE.AND P2, PT, R3, RZ, PT ;  /* 0x000000ff0300720c */ /* 0x010fe20003f45270 */
[----:B------:R-:W4:Y:S01]  /*1620*/  LDL R0, [R1+0xe1c] ;  /* 0x000e1c0001007983 */ /* 0x000f220000100800 */
[----:B0-----:R-:W-:-:S02]  /*1630*/  LOP3.LUT R15, RZ, R3, RZ, 0x33, !PT ;  /* 0x00000003ff0f7212 */ /* 0x001fc400078e33ff */
[----:B------:R-:W-:Y:S02]  /*1640*/  LOP3.LUT R28, R28, 0x2000, R17, 0xf8, !PT ;  /* 0x000020001c1c7812 */ /* 0x000fe400078ef811 */
[C---:B------:R-:W-:Y:S02]  /*1650*/  SEL R17, R15.reuse, R13, !P2 ;  /* 0x0000000d0f117207 */ /* 0x040fe40005000000 */
[C---:B------:R-:W-:Y:S01]  /*1660*/  SEL R19, R15.reuse, R8, !P2 ;  /* 0x000000080f137207 */ /* 0x040fe20005000000 */
[----:B------:R-:W4:Y:S04]  /*1670*/  LDL R13, [R1+0xe2c] ;  /* 0x000e2c00010d7983 */ /* 0x000f280000100800 */
[----:B------:R-:W4:Y:S01]  /*1680*/  LDL R8, [R1+0xe28] ;  /* 0x000e280001087983 */ /* 0x000f220000100800 */
[----:B------:R-:W-:Y:S01]  /*1690*/  SEL R18, R15, R20, !P2 ;  /* 0x000000140f127207 */ /* 0x000fe20005000000 */
[----:B------:R-:W-:-:S02]  /*16a0*/  IMAD.MOV.U32 R3, RZ, RZ, R6 ;  /* 0x000000ffff037224 */ /* 0x000fc400078e0006 */
[----:B------:R-:W4:Y:S04]  /*16b0*/  LDL R20, [R1+0xe24] ;  /* 0x000e240001147983 */ /* 0x000f280000100800 */
[----:B------:R-:W4:Y:S01]  /*16c0*/  LDL R6, [R1+0xe20] ;  /* 0x000e200001067983 */ /* 0x000f220000100800 */
[----:B------:R-:W-:Y:S01]  /*16d0*/  ISETP.GE.AND P0, PT, R16, RZ, PT ;  /* 0x000000ff1000720c */ /* 0x000fe20003f06270 */
[----:B------:R-:W-:Y:S02]  /*16e0*/  @!P6 IMAD.MOV R14, RZ, RZ, -R14 ;  /* 0x000000ffff0ee224 */ /* 0x000fe400078e0a0e */
[----:B------:R-:W-:Y:S02]  /*16f0*/  @!P4 IMAD.MOV R12, RZ, RZ, -R12 ;  /* 0x000000ffff0cc224 */ /* 0x000fe400078e0a0c */
[----:B------:R-:W-:-:S02]  /*1700*/  @!P5 IMAD.MOV R3, RZ, RZ, -R3 ;  /* 0x000000ffff03d224 */ /* 0x000fc400078e0a03 */
[----:B------:R-:W-:Y:S01]  /*1710*/  @!P3 IMAD.MOV R10, RZ, RZ, -R10 ;  /* 0x000000ffff0ab224 */ /* 0x000fe200078e0a0a */
[----:B------:R-:W-:-:S05]  /*1720*/  SEL R16, R15, R14, !P2 ;  /* 0x0000000e0f107207 */ /* 0x000fca0005000000 */
[----:B------:R-:W-:Y:S01]  /*1730*/  @!P0 IMAD.MOV R9, RZ, RZ, -R9 ;  /* 0x000000ffff098224 */ /* 0x000fe200078e0a09 */
[C---:B------:R-:W-:Y:S02]  /*1740*/  SEL R14, R15.reuse, R12, !P2 ;  /* 0x0000000c0f0e7207 */ /* 0x040fe40005000000 */
[C---:B------:R-:W-:Y:S02]  /*1750*/  SEL R3, R15.reuse, R3, !P2 ;  /* 0x000000030f037207 */ /* 0x040fe40005000000 */
[C---:B------:R-:W-:Y:S02]  /*1760*/  SEL R12, R15.reuse, R9, !P2 ;  /* 0x000000090f0c7207 */ /* 0x040fe40005000000 */
[----:B------:R-:W-:Y:S02]  /*1770*/  SEL R15, R15, R10, !P2 ;  /* 0x0000000a0f0f7207 */ /* 0x000fe40005000000 */
[----:B---3--:R-:W-:Y:S02]  /*1780*/  ISETP.NE.AND P1, PT, R2, RZ, PT ;  /* 0x000000ff0200720c */ /* 0x008fe40003f25270 */
[----:B------:R-:W-:Y:S01]  /*1790*/  LOP3.LUT R2, RZ, R2, RZ, 0x33, !PT ;  /* 0x00000002ff027212 */ /* 0x000fe200078e33ff */
[----:B------:R-:W-:-:S02]  /*17a0*/  IMAD R18, R18, UR7, RZ ;  /* 0x0000000712127c24 */ /* 0x000fc4000f8e02ff */
[----:B------:R-:W-:Y:S02]  /*17b0*/  IMAD R17, R17, UR7, RZ ;  /* 0x0000000711117c24 */ /* 0x000fe4000f8e02ff */
[----:B------:R-:W-:Y:S02]  /*17c0*/  IMAD R16, R16, UR7, RZ ;  /* 0x0000000710107c24 */ /* 0x000fe4000f8e02ff */
[----:B------:R-:W-:Y:S02]  /*17d0*/  IMAD R14, R14, UR7, RZ ;  /* 0x000000070e0e7c24 */ /* 0x000fe4000f8e02ff */
[----:B------:R-:W-:Y:S01]  /*17e0*/  IMAD R3, R3, UR7, RZ ;  /* 0x0000000703037c24 */ /* 0x000fe2000f8e02ff */
[----:B------:R-:W-:Y:S01]  /*17f0*/  STL.64 [R1+0xe38], R28 ;  /* 0x000e381c01007387 */ /* 0x000fe20000100a00 */
[----:B------:R-:W-:Y:S01]  /*1800*/  IMAD R12, R12, UR7, RZ ;  /* 0x000000070c0c7c24 */ /* 0x000fe2000f8e02ff */
[----:B--2---:R-:W-:Y:S02]  /*1810*/  ISETP.GE.AND P3, PT, R21, RZ, PT ;  /* 0x000000ff1500720c */ /* 0x004fe40003f66270 */
[----:B----4-:R-:W-:-:S02]  /*1820*/  ISETP.GE.AND P6, PT, R13, RZ, PT ;  /* 0x000000ff0d00720c */ /* 0x010fc40003fc6270 */
[----:B------:R-:W-:Y:S02]  /*1830*/  ISETP.GE.AND P2, PT, R8, RZ, PT ;  /* 0x000000ff0800720c */ /* 0x000fe40003f46270 */
[----:B------:R-:W-:Y:S02]  /*1840*/  ISETP.GE.AND P4, PT, R0, RZ, PT ;  /* 0x000000ff0000720c */ /* 0x000fe40003f86270 */
[----:B------:R-:W-:Y:S02]  /*1850*/  ISETP.GE.AND P5, PT, R20, RZ, PT ;  /* 0x000000ff1400720c */ /* 0x000fe40003fa6270 */
[----:B------:R-:W-:-:S05]  /*1860*/  ISETP.GE.AND P0, PT, R6, RZ, PT ;  /* 0x000000ff0600720c */ /* 0x000fca0003f06270 */
[----:B------:R-:W-:Y:S01]  /*1870*/  @!P6 IMAD.MOV R4, RZ, RZ, -R4 ;  /* 0x000000ffff04e224 */ /* 0x000fe200078e0a04 */
[----:B------:R-:W-:Y:S01]  /*1880*/  ISETP.GE.AND P6, PT, R23, RZ, PT ;  /* 0x000000ff1700720c */ /* 0x000fe20003fc6270 */
[----:B------:R-:W-:Y:S01]  /*1890*/  @!P2 IMAD.MOV R5, RZ, RZ, -R5 ;  /* 0x000000ffff05a224 */ /* 0x000fe200078e0a05 */
[----:B------:R-:W-:Y:S02]  /*18a0*/  ISETP.GE.AND P2, PT, R22, RZ, PT ;  /* 0x000000ff1600720c */ /* 0x000fe40003f46270 */
[----:B------:R-:W-:Y:S01]  /*18b0*/  LOP3.LUT R0, R29, 0x1f, RZ, 0xc0, !PT ;  /* 0x0000001f1d007812 */ /* 0x000fe200078ec0ff */
[----:B------:R-:W-:Y:S02]  /*18c0*/  IMAD.MOV.U32 R8, RZ, RZ, R24 ;  /* 0x000000ffff087224 */ /* 0x000fe400078e0018 */
[----:B------:R-:W-:Y:S02]  /*18d0*/  IMAD.MOV.U32 R6, RZ, RZ, R27 ;  /* 0x000000ffff067224 */ /* 0x000fe400078e001b */
[----:B------:R-:W-:Y:S01]  /*18e0*/  @!P5 IMAD.MOV R11, RZ, RZ, -R11 ;  /* 0x000000ffff0bd224 */ /* 0x000fe200078e0a0b */
[----:B------:R-:W-:Y:S01]  /*18f0*/  SEL R20, R2, R5, !P1 ;  /* 0x0000000502147207 */ /* 0x000fe20004800000 */
[----:B------:R-:W-:Y:S01]  /*1900*/  IMAD R10, R0, UR6, RZ ;  /* 0x00000006000a7c24 */ /* 0x000fe2000f8e02ff */
[----:B------:R-:W0:Y:S01]  /*1910*/  LDC R22, c[0x0][0x3a8] ;  /* 0x0000ea00ff167b82 */ /* 0x000e220000000800 */
[----:B------:R-:W-:-:S02]  /*1920*/  IMAD.MOV.U32 R0, RZ, RZ, R26 ;  /* 0x000000ffff007224 */ /* 0x000fc400078e001a */
[----:B------:R-:W-:Y:S01]  /*1930*/  @!P0 IMAD.MOV R7, RZ, RZ, -R7 ;  /* 0x000000ffff078224 */ /* 0x000fe200078e0a07 */
[----:B------:R-:W-:Y:S01]  /*1940*/  LEA R13, P5, R10, UR8, 0x1 ;  /* 0x000000080a0d7c11 */ /* 0x000fe2000f8a08ff */
[----:B------:R-:W-:Y:S02]  /*1950*/  @!P4 IMAD.MOV R8, RZ, RZ, -R8 ;  /* 0x000000ffff08c224 */ /* 0x000fe400078e0a08 */
[----:B------:R-:W-:Y:S02]  /*1960*/  @!P3 IMAD.MOV R25, RZ, RZ, -R25 ;  /* 0x000000ffff19b224 */ /* 0x000fe400078e0a19 */
[----:B------:R-:W-:Y:S02]  /*1970*/  @!P2 IMAD.MOV R0, RZ, RZ, -R0 ;  /* 0x000000ffff00a224 */ /* 0x000fe400078e0a00 */
[----:B------:R-:W-:Y:S01]  /*1980*/  @!P6 IMAD.MOV R6, RZ, RZ, -R6 ;  /* 0x000000ffff06e224 */ /* 0x000fe200078e0a06 */
[C---:B------:R-:W-:Y:S02]  /*1990*/  SEL R5, R2.reuse, R4, !P1 ;  /* 0x0000000402057207 */ /* 0x040fe40004800000 */
[C---:B------:R-:W-:Y:S01]  /*19a0*/  SEL R4, R2.reuse, R11, !P1 ;  /* 0x0000000b02047207 */ /* 0x040fe20004800000 */
[----:B------:R-:W-:Y:S01]  /*19b0*/  IMAD R11, R15, UR7, RZ ;  /* 0x000000070f0b7c24 */ /* 0x000fe2000f8e02ff */
[----:B------:R-:W-:Y:S01]  /*19c0*/  SEL R9, R2, R7, !P1 ;  /* 0x0000000702097207 */ /* 0x000fe20004800000 */
[----:B------:R-:W-:Y:S01]  /*19d0*/  IMAD R15, R20, UR10, RZ ;  /* 0x0000000a140f7c24 */ /* 0x000fe2000f8e02ff */
[----:B------:R-:W-:Y:S01]  /*19e0*/  LEA.HI.X.SX32 R10, R10, UR9, 0x1, P5 ;  /* 0x000000090a0a7c11 */ /* 0x000fe2000a8f0eff */
[----:B------:R-:W1:Y:S01]  /*19f0*/  LDCU.64 UR8, c[0x0][0x380] ;  /* 0x00007000ff0877ac */ /* 0x000e620008000a00 */
[----:B------:R-:W-:-:S02]  /*1a00*/  SEL R8, R2, R8, !P1 ;  /* 0x0000000802087207 */ /* 0x000fc40004800000 */
[C---:B------:R-:W-:Y:S02]  /*1a10*/  SEL R7, R2.reuse, R25, !P1 ;  /* 0x0000001902077207 */ /* 0x040fe40004800000 */
[C---:B------:R-:W-:Y:S02]  /*1a20*/  SEL R0, R2.reuse, R0, !P1 ;  /* 0x0000000002007207 */ /* 0x040fe40004800000 */
[----:B------:R-:W-:Y:S01]  /*1a30*/  SEL R6, R2, R6, !P1 ;  /* 0x0000000602067207 */ /* 0x000fe20004800000 */
[----:B------:R-:W-:Y:S01]  /*1a40*/  IMAD R2, R19, UR7, RZ ;  /* 0x0000000713027c24 */ /* 0x000fe2000f8e02ff */
[-C--:B------:R-:W-:Y:S02]  /*1a50*/  LEA R20, P4, R18, R13.reuse, 0x1 ;  /* 0x0000000d12147211 */ /* 0x080fe400078808ff */
[-C--:B------:R-:W-:Y:S02]  /*1a60*/  LEA R19, P6, R17, R13.reuse, 0x1 ;  /* 0x0000000d11137211 */ /* 0x080fe400078c08ff */
[-C--:B------:R-:W-:Y:S01]  /*1a70*/  LEA R23, P5, R16, R13.reuse, 0x1 ;  /* 0x0000000d10177211 */ /* 0x080fe200078a08ff */
[----:B------:R2:W-:Y:S04]  /*1a80*/  STL [R1+0xd84], R20 ;  /* 0x000d841401007387 */ /* 0x0005e80000100800 */
[----:B------:R3:W-:Y:S01]  /*1a90*/  STL [R1+0xd8c], R19 ;  /* 0x000d8c1301007387 */ /* 0x0007e20000100800 */
[----:B--2---:R-:W-:-:S03]  /*1aa0*/  LEA R20, P0, R14, R13, 0x1 ;  /* 0x0000000d0e147211 */ /* 0x004fc600078008ff */
[----:B------:R2:W-:Y:S01]  /*1ab0*/  STL [R1+0xda4], R23 ;  /* 0x000da41701007387 */ /* 0x0005e20000100800 */
[----:B---3--:R-:W-:-:S03]  /*1ac0*/  LEA R19, P3, R3, R13, 0x1 ;  /* 0x0000000d03137211 */ /* 0x008fc600078608ff */
[----:B------:R3:W-:Y:S04]  /*1ad0*/  STL [R1+0xdc4], R20 ;  /* 0x000dc41401007387 */ /* 0x0007e80000100800 */
[----:B------:R4:W-:Y:S01]  /*1ae0*/  STL [R1+0xdcc], R19 ;  /* 0x000dcc1301007387 */ /* 0x0009e20000100800 */
[-C--:B--2---:R-:W-:Y:S02]  /*1af0*/  LEA R23, P2, R2, R13.reuse, 0x1 ;  /* 0x0000000d02177211 */ /* 0x084fe400078408ff */
[----:B---3--:R-:W-:-:S03]  /*1b00*/  LEA R20, P1, R12, R13, 0x1 ;  /* 0x0000000d0c147211 */ /* 0x008fc600078208ff */
[----:B------:R-:W-:Y:S01]  /*1b10*/  STL [R1+0xdd4], R23 ;  /* 0x000dd41701007387 */ /* 0x000fe20000100800 */
[-C--:B----4-:R-:W-:Y:S02]  /*1b20*/  LEA.HI.X.SX32 R19, R18, R10.reuse, 0x1, P4 ;  /* 0x0000000a12137211 */ /* 0x090fe400020f0eff */
[-C--:B------:R-:W-:Y:S02]  /*1b30*/  LEA.HI.X.SX32 R18, R17, R10.reuse, 0x1, P6 ;  /* 0x0000000a11127211 */ /* 0x080fe400030f0eff */
[----:B------:R-:W-:Y:S01]  /*1b40*/  LEA R17, P6, R11, R13, 0x1 ;  /* 0x0000000d0b117211 */ /* 0x000fe200078c08ff */
[----:B------:R-:W-:Y:S01]  /*1b50*/  STL [R1+0xde8], R20 ;  /* 0x000de81401007387 */ /* 0x000fe20000100800 */
[----:B------:R-:W-:Y:S02]  /*1b60*/  LEA.HI.X.SX32 R13, R16, R10, 0x1, P5 ;  /* 0x0000000a100d7211 */ /* 0x000fe400028f0eff */
[----:B-1----:R-:W-:Y:S01]  /*1b70*/  LEA R28, P4, R15, UR8, 0x1 ;  /* 0x000000080f1c7c11 */ /* 0x002fe2000f8808ff */
[----:B------:R-:W-:Y:S01]  /*1b80*/  STL [R1+0x5ec], R19 ;  /* 0x0005ec1301007387 */ /* 0x000fe20000100800 */
[----:B------:R-:W-:-:S03]  /*1b90*/  IMAD R5, R5, UR10, RZ ;  /* 0x0000000a05057c24 */ /* 0x000fc6000f8e02ff */
[----:B------:R-:W-:Y:S01]  /*1ba0*/  STL [R1+0xd88], R18 ;  /* 0x000d881201007387 */ /* 0x000fe20000100800 */
[----:B------:R-:W-:-:S03]  /*1bb0*/  LEA.HI.X.SX32 R29, R15, UR9, 0x1, P4 ;  /* 0x000000090f1d7c11 */ /* 0x000fc6000a0f0eff */
[----:B------:R-:W-:Y:S01]  /*1bc0*/  STL [R1+0xde4], R17 ;  /* 0x000de41101007387 */ /* 0x000fe20000100800 */
[----:B------:R-:W-:-:S03]  /*1bd0*/  IMAD R4, R4, UR10, RZ ;  /* 0x0000000a04047c24 */ /* 0x000fc6000f8e02ff */
[----:B------:R1:W-:Y:S01]  /*1be0*/  STL [R1+0xda0], R13 ;  /* 0x000da00d01007387 */ /* 0x0003e20000100800 */
[-C--:B------:R-:W-:Y:S01]  /*1bf0*/  LEA.HI.X.SX32 R3, R3, R10.reuse, 0x1, P3 ;  /* 0x0000000a03037211 */ /* 0x080fe200018f0eff */
[----:B0-----:R-:W-:Y:S01]  /*1c00*/  IMAD R21, R22, 0x1f, RZ ;  /* 0x0000001f16157824 */ /* 0x001fe200078e02ff */
[----:B------:R-:W-:Y:S01]  /*1c10*/  LEA R26, P4, R5, UR8, 0x1 ;  /* 0x00000008051a7c11 */ /* 0x000fe2000f8808ff */
[----:B------:R-:W-:Y:S01]  /*1c20*/  STL.64 [R1+0x2b0], R28 ;  /* 0x0002b01c01007387 */ /* 0x000fe20000100a00 */
[-C--:B-1----:R-:W-:Y:S01]  /*1c30*/  LEA.HI.X.SX32 R13, R14, R10.reuse, 0x1, P0 ;  /* 0x0000000a0e0d7211 */ /* 0x082fe200000f0eff */
[----:B------:R-:W-:Y:S01]  /*1c40*/  IMAD R9, R9, UR10, RZ ;  /* 0x0000000a09097c24 */ /* 0x000fe2000f8e02ff */
[----:B------:R-:W-:-:S03]  /*1c50*/  LEA.HI.X.SX32 R12, R12, R10, 0x1, P1 ;  /* 0x0000000a0c0c7211 */ /* 0x000fc600008f0eff */
[----:B------:R0:W-:Y:S01]  /*1c60*/  STL [R1+0xdc0], R13 ;  /* 0x000dc00d01007387 */ /* 0x0001e20000100800 */
[----:B------:R-:W-:Y:S01]  /*1c70*/  LEA R24, P0, R4, UR8, 0x1 ;  /* 0x0000000804187c11 */ /* 0x000fe2000f8008ff */
[----:B------:R-:W-:Y:S01]  /*1c80*/  IMAD R8, R8, UR10, RZ ;  /* 0x0000000a08087c24 */ /* 0x000fe2000f8e02ff */
[----:B------:R-:W-:Y:S01]  /*1c90*/  LEA.HI.X.SX32 R27, R5, UR9, 0x1, P4 ;  /* 0x00000009051b7c11 */ /* 0x000fe2000a0f0eff */
[----:B------:R1:W-:Y:S01]  /*1ca0*/  STL [R1+0xdc8], R3 ;  /* 0x000dc80301007387 */ /* 0x0003e20000100800 */
[----:B------:R-:W-:Y:S02]  /*1cb0*/  LEA.HI.X.SX32 R25, R4, UR9, 0x1, P0 ;  /* 0x0000000904197c11 */ /* 0x000fe400080f0eff */
[-C--:B0-----:R-:W-:Y:S02]  /*1cc0*/  LEA.HI.X.SX32 R13, R2, R10.reuse, 0x1, P2 ;  /* 0x0000000a020d7211 */ /* 0x081fe400010f0eff */
[----:B------:R-:W-:Y:S01]  /*1cd0*/  LEA.HI.X.SX32 R10, R11, R10, 0x1, P6 ;  /* 0x0000000a0b0a7211 */ /* 0x000fe200030f0eff */
[----:B-1----:R-:W-:-:S02]  /*1ce0*/  IMAD.WIDE R2, R21, 0x2, R28 ;  /* 0x0000000215027825 */ /* 0x002fc400078e021c */
[----:B------:R-:W-:Y:S01]  /*1cf0*/  STL [R1+0xdd0], R13 ;  /* 0x000dd00d01007387 */ /* 0x000fe20000100800 */
[----:B------:R-:W-:-:S03]  /*1d00*/  LEA R18, P0, R9, UR8, 0x1 ;  /* 0x0000000809127c11 */ /* 0x000fc6000f8008ff */
[----:B------:R-:W-:Y:S01]  /*1d10*/  STL [R1+0xdd8], R12 ;  /* 0x000dd80c01007387 */ /* 0x000fe20000100800 */
[----:B------:R-:W-:Y:S01]  /*1d20*/  IMAD.WIDE R4, R21, 0x2, R26 ;  /* 0x0000000215047825 */ /* 0x000fe200078e021a */
[----:B------:R-:W-:Y:S02]  /*1d30*/  LEA R16, P1, R8, UR8, 0x1 ;  /* 0x0000000808107c11 */ /* 0x000fe4000f8208ff */
[----:B------:R-:W-:Y:S01]  /*1d40*/  STL [R1+0xde0], R10 ;  /* 0x000de00a01007387 */ /* 0x000fe20000100800 */
[----:B------:R-:W-:-:S03]  /*1d50*/  LEA.HI.X.SX32 R19, R9, UR9, 0x1, P0 ;  /* 0x0000000909137c11 */ /* 0x000fc600080f0eff */
[----:B------:R-:W-:Y:S01]  /*1d60*/  STL [R1+0xddc], R2 ;  /* 0x000ddc0201007387 */ /* 0x000fe20000100800 */
[----:B------:R-:W-:-:S03]  /*1d70*/  IMAD R7, R7, UR10, RZ ;  /* 0x0000000a07077c24 */ /* 0x000fc6000f8e02ff */
[----:B------:R0:W-:Y:S01]  /*1d80*/  STL [R1+0xdb8], R3 ;  /* 0x000db80301007387 */ /* 0x0001e20000100800 */
[----:B------:R-:W-:Y:S01]  /*1d90*/  IMAD R0, R0, UR10, RZ ;  /* 0x0000000a00007c24 */ /* 0x000fe2000f8e02ff */
[----:B------:R-:W-:Y:S01]  /*1da0*/  LEA.HI.X.SX32 R17, R8, UR9, 0x1, P1 ;  /* 0x0000000908117c11 */ /* 0x000fe200088f0eff */
[----:B------:R-:W-:Y:S01]  /*1db0*/  IMAD R6, R6, UR10, RZ ;  /* 0x0000000a06067c24 */ /* 0x000fe2000f8e02ff */
[----:B------:R-:W-:Y:S04]  /*1dc0*/  STL.64 [R1+0x2a8], R26 ;  /* 0x0002a81a01007387 */ /* 0x000fe80000100a00 */
[----:B------:R-:W-:Y:S01]  /*1dd0*/  STL.64 [R1+0x2a0], R24 ;  /* 0x0002a01801007387 */ /* 0x000fe20000100a00 */
[----:B0-----:R-:W-:-:S03]  /*1de0*/  IMAD.WIDE R2, R21, 0x2, R24 ;  /* 0x0000000215027825 */ /* 0x001fc600078e0218 */
[----:B------:R-:W-:Y:S01]  /*1df0*/  STL [R1+0xdbc], R4 ;  /* 0x000dbc0401007387 */ /* 0x000fe20000100800 */
[----:B------:R-:W-:-:S03]  /*1e00*/  LEA R14, P0, R7, UR8, 0x1 ;  /* 0x00000008070e7c11 */ /* 0x000fc6000f8008ff */
[----:B------:R0:W-:Y:S01]  /*1e10*/  STL [R1+0xda8], R5 ;  /* 0x000da80501007387 */ /* 0x0001e20000100800 */
[----:B------:R-:W-:-:S03]  /*1e20*/  LEA R12, P1, R0, UR8, 0x1 ;  /* 0x00000008000c7c11 */ /* 0x000fc6000f8208ff */
[----:B------:R-:W-:Y:S01]  /*1e30*/  STL [R1+0xdb4], R2 ;  /* 0x000db40201007387 */ /* 0x000fe20000100800 */
[----:B------:R-:W-:-:S03]  /*1e40*/  LEA R8, P2, R6, UR8, 0x1 ;  /* 0x0000000806087c11 */ /* 0x000fc6000f8408ff */
[----:B------:R1:W-:Y:S01]  /*1e50*/  STL [R1+0xdac], R3 ;  /* 0x000dac0301007387 */ /* 0x0003e20000100800 */
[----:B0-----:R-:W-:-:S03]  /*1e60*/  IMAD.WIDE R4, R21, 0x2, R18 ;  /* 0x0000000215047825 */ /* 0x001fc600078e0212 */
[----:B------:R-:W-:Y:S01]  /*1e70*/  STL.64 [R1+0x298], R18 ;  /* 0x0002981201007387 */ /* 0x000fe20000100a00 */
[----:B------:R-:W-:-:S03]  /*1e80*/  LEA.HI.X.SX32 R15, R7, UR9, 0x1, P0 ;  /* 0x00000009070f7c11 */ /* 0x000fc600080f0eff */
[----:B------:R-:W-:Y:S01]  /*1e90*/  STL.64 [R1+0x290], R16 ;  /* 0x0002901001007387 */ /* 0x000fe20000100a00 */
[----:B-1----:R-:W-:Y:S01]  /*1ea0*/  IMAD.WIDE R2, R21, 0x2, R16 ;  /* 0x0000000215027825 */ /* 0x002fe200078e0210 */
[----:B------:R-:W-:Y:S02]  /*1eb0*/  LEA.HI.X.SX32 R13, R0, UR9, 0x1, P1 ;  /* 0x00000009000d7c11 */ /* 0x000fe400088f0eff */
[----:B------:R-:W-:Y:S01]  /*1ec0*/  STL [R1+0xdb0], R4 ;  /* 0x000db00401007387 */ /* 0x000fe20000100800 */
[----:B------:R-:W-:-:S03]  /*1ed0*/  LEA.HI.X.SX32 R6, R6, UR9, 0x1, P2 ;  /* 0x0000000906067c11 */ /* 0x000fc600090f0eff */
[----:B------:R0:W-:Y:S04]  /*1ee0*/  STL [R1+0xd98], R5 ;  /* 0x000d980501007387 */ /* 0x0001e80000100800 */
[----:B------:R-:W-:Y:S01]  /*1ef0*/  STL [R1+0xd9c], R2 ;  /* 0x000d9c0201007387 */ /* 0x000fe20000100800 */
[----:B------:R-:W-:-:S03]  /*1f00*/  IMAD.MOV.U32 R10, RZ, RZ, R8 ;  /* 0x000000ffff0a7224 */ /* 0x000fc600078e0008 */
[----:B------:R1:W-:Y:S01]  /*1f10*/  STL [R1+0xd90], R3 ;  /* 0x000d900301007387 */ /* 0x0003e20000100800 */
[----:B------:R-:W-:-:S03]  /*1f20*/  IMAD.MOV.U32 R11, RZ, RZ, R6 ;  /* 0x000000ffff0b7224 */ /* 0x000fc600078e0006 */
[----:B------:R-:W-:Y:S01]  /*1f30*/  STL [R1+0x5e8], R8 ;  /* 0x0005e80801007387 */ /* 0x000fe20000100800 */
[----:B0-----:R-:W-:-:S03]  /*1f40*/  IMAD.WIDE R4, R21, 0x2, R14 ;  /* 0x0000000215047825 */ /* 0x001fc600078e020e */
[----:B------:R-:W-:Y:S04]  /*1f50*/  STL.64 [R1+0x2c0], R14 ;  /* 0x0002c00e01007387 */ /* 0x000fe80000100a00 */
[----:B------:R-:W-:Y:S01]  /*1f60*/  STL.64 [R1+0x2b8], R12 ;  /* 0x0002b80c01007387 */ /* 0x000fe20000100a00 */
[----:B------:R-:W-:-:S03]  /*1f70*/  IMAD R0, R22, 0x1e, RZ ;  /* 0x0000001e16007824 */ /* 0x000fc600078e02ff */
[----:B------:R0:W-:Y:S01]  /*1f80*/  STL [R1+0x5e4], R6 ;  /* 0x0005e40601007387 */ /* 0x0001e20000100800 */
[----:B-1----:R-:W-:-:S03]  /*1f90*/  IMAD.WIDE R2, R21, 0x2, R10 ;  /* 0x0000000215027825 */ /* 0x002fc600078e020a */
[----:B------:R-:W-:Y:S01]  /*1fa0*/  STL [R1+0xd94], R4 ;  /* 0x000d940401007387 */ /* 0x000fe20000100800 */
[----:B0-----:R-:W-:-:S03]  /*1fb0*/  IMAD.WIDE R6, R21, 0x2, R12 ;  /* 0x0000000215067825 */ /* 0x001fc600078e020c */
[----:B------:R0:W-:Y:S04]  /*1fc0*/  STL [R1+0xd7c], R5 ;  /* 0x000d7c0501007387 */ /* 0x0001e80000100800 */
[----:B------:R-:W-:Y:S04]  /*1fd0*/  STL [R1+0xd80], R6 ;  /* 0x000d800601007387 */ /* 0x000fe80000100800 */
[----:B------:R1:W-:Y:S01]  /*1fe0*/  STL [R1+0xd64], R7 ;  /* 0x000d640701007387 */ /* 0x0003e20000100800 */
[----:B0-----:R-:W-:-:S03]  /*1ff0*/  IMAD.WIDE R4, R0, 0x2, R28 ;  /* 0x0000000200047825 */ /* 0x001fc600078e021c */
[----:B------:R-:W-:Y:S04]  /*2000*/  STL [R1+0xd78], R2 ;  /* 0x000d780201007387 */ /* 0x000fe80000100800 */
        /* <DEDUP_REMOVED lines=11> */
[----:B------:R-:W-:Y:S04]  /*20c0*/  STL [R1+0xd58], R4 ;  /* 0x000d580401007387 */ /* 0x000fe80000100800 */
[----:B------:R1:W-:Y:S01]  /*20d0*/  STL [R1+0xd50], R5 ;  /* 0x000d500501007387 */ /* 0x0003e20000100800 */
[----:B0-----:R-:W-:-:S03]  /*20e0*/  IMAD.WIDE R6, R0, 0x2, R12 ;  /* 0x0000000200067825 */ /* 0x001fc600078e020c */
[----:B------:R-:W-:Y:S01]  /*20f0*/  STL [R1+0xd54], R2 ;  /* 0x000d540201007387 */ /* 0x000fe20000100800 */
[----:B------:R-:W-:Y:S02]  /*2100*/  IMAD R8, R22, 0x1d, RZ ;  /* 0x0000001d16087824 */ /* 0x000fe400078e02ff */
[C---:B-1----:R-:W-:Y:S01]  /*2110*/  IMAD.WIDE R4, R0.reuse, 0x2, R14 ;  /* 0x0000000200047825 */ /* 0x042fe200078e020e */
        /* <DEDUP_REMOVED lines=11> */
[----:B-1----:R-:W-:-:S03]  /*21d0*/  IMAD.WIDE R2, R8, 0x2, R26 ;  /* 0x0000000208027825 */ /* 0x002fc600078e021a */
        /* <DEDUP_REMOVED lines=9> */
[----:B------:R-:W-:-:S03]  /*2270*/  IMAD R0, R22, 0x1c, RZ ;  /* 0x0000001c16007824 */ /* 0x000fc600078e02ff */
[----:B------:R-:W-:Y:S01]  /*2280*/  STL [R1+0xd14], R2 ;  /* 0x000d140201007387 */ /* 0x000fe20000100800 */
[----:B0-----:R-:W-:-:S03]  /*2290*/  IMAD.WIDE R6, R8, 0x2, R10 ;  /* 0x0000000208067825 */ /* 0x001fc600078e020a */
[----:B------:R0:W-:Y:S01]  /*22a0*/  STL [R1+0xd08], R3 ;  /* 0x000d080301007387 */ /* 0x0001e20000100800 */
[----:B-1----:R-:W-:-:S05]  /*22b0*/  IMAD.WIDE R4, R8, 0x2, R14 ;  /* 0x0000000208047825 */ /* 0x002fca00078e020e */
        /* <DEDUP_REMOVED lines=20> */
[----:B------:R-:W-:-:S03]  /*2400*/  IMAD R8, R22, 0x1b, RZ ;  /* 0x0000001b16087824 */ /* 0x000fc600078e02ff */
[----:B------:R-:W-:Y:S01]  /*2410*/  STL [R1+0xcd4], R2 ;  /* 0x000cd40201007387 */ /* 0x000fe20000100800 */
[----:B-1----:R-:W-:-:S03]  /*2420*/  IMAD.WIDE R6, R0, 0x2, R10 ;  /* 0x0000000200067825 */ /* 0x002fc600078e020a */
[----:B------:R1:W-:Y:S01]  /*2430*/  STL [R1+0xcc8], R3 ;  /* 0x000cc80301007387 */ /* 0x0003e20000100800 */
[----:B0-----:R-:W-:-:S05]  /*2440*/  IMAD.WIDE R4, R0, 0x2, R14 ;  /* 0x0000000200047825 */ /* 0x001fca00078e020e */
        /* <DEDUP_REMOVED lines=38> */
[----:B------:R-:W-:-:S04]  /*26b0*/  IMAD.WIDE R8, R0, 0x2, R16 ;  /* 0x0000000200087825 */ /* 0x000fc800078e0210 */
        /* <DEDUP_REMOVED lines=8> */
[----:B------:R1:W-:Y:S04]  /*2740*/  STL [R1+0x610], R8 ;  /* 0x0006100801007387 */ /* 0x0003e80000100800 */
[----:B------:R-:W-:Y:S01]  /*2750*/  STL [R1+0x60c], R9 ;  /* 0x00060c0901007387 */ /* 0x000fe20000100800 */
[----:B0-----:R-:W-:-:S03]  /*2760*/  IMAD.WIDE R6, R0, 0x2, R10 ;  /* 0x0000000200067825 */ /* 0x001fc600078e020a */
[----:B------:R-:W-:Y:S01]  /*2770*/  STL [R1+0x618], R2 ;  /* 0x0006180201007387 */ /* 0x000fe20000100800 */
[----:B-1----:R-:W-:-:S03]  /*2780*/  IMAD R8, R22, 0x19, RZ ;  /* 0x0000001916087824 */ /* 0x002fc600078e02ff */
        /* <DEDUP_REMOVED lines=20> */
[----:B------:R-:W-:-:S03]  /*28d0*/  IMAD R0, R22, 0x18, RZ ;  /* 0x0000001816007824 */ /* 0x000fc600078e02ff */
        /* <DEDUP_REMOVED lines=199> */
[----:B------:R-:W-:-:S03]  /*3550*/  IMAD.SHL.U32 R0, R22, 0x10, RZ ;  /* 0x0000001016007824 */ /* 0x000fc600078e00ff */
        /* <DEDUP_REMOVED lines=362> */
[----:B------:R-:W-:-:S03]  /*4c00*/  IMAD.WIDE R8, R0, 0x2, R18 ;  /* 0x0000000200087825 */ /* 0x000fc600078e0212 */
        /* <DEDUP_REMOVED lines=9> */
[----:B------:R-:W-:Y:S01]  /*4ca0*/  STL [R1+0xc04], R9 ;  /* 0x000c040901007387 */ /* 0x000fe20000100800 */
[----:B-1----:R-:W-:-:S03]  /*4cb0*/  IMAD.WIDE R6, R0, 0x2, R12 ;  /* 0x0000000200067825 */ /* 0x002fc600078e020c */
[----:B------:R-:W-:Y:S04]  /*4cc0*/  STL [R1+0xc10], R2 ;  /* 0x000c100201007387 */ /* 0x000fe80000100800 */
[----:B------:R0:W-:Y:S04]  /*4cd0*/  STL [R1+0xc0c], R3 ;  /* 0x000c0c0301007387 */ /* 0x0001e80000100800 */
[----:B------:R-:W-:Y:S04]  /*4ce0*/  STL [R1+0xc18], R4 ;  /* 0x000c180401007387 */ /* 0x000fe80000100800 */
[----:B------:R1:W-:Y:S01]  /*4cf0*/  STL [R1+0xc14], R5 ;  /* 0x000c140501007387 */ /* 0x0003e20000100800 */
[----:B0-----:R-:W-:-:S03]  /*4d00*/  IMAD.WIDE R2, R22, 0x2, R28 ;  /* 0x0000000216027825 */ /* 0x001fc600078e021c */
[----:B------:R-:W-:Y:S04]  /*4d10*/  STL [R1+0xc20], R6 ;  /* 0x000c200601007387 */ /* 0x000fe80000100800 */
[----:B------:R0:W-:Y:S04]  /*4d20*/  STL [R1+0xc1c], R7 ;  /* 0x000c1c0701007387 */ /* 0x0001e80000100800 */
[----:B------:R-:W2:Y:S01]  /*4d30*/  LDL.LU.64 R28, [R1+0xe38] ;  /* 0x000e3800011c7983 */ /* 0x000ea20000300a00 */
[----:B------:R-:W-:-:S04]  /*4d40*/  IMAD.WIDE R8, R0, 0x2, R10 ;  /* 0x0000000200087825 */ /* 0x000fc800078e020a */
[C---:B-1----:R-:W-:Y:S01]  /*4d50*/  IMAD.WIDE R4, R22.reuse, 0x2, R26 ;  /* 0x0000000216047825 */ /* 0x042fe200078e021a */
[----:B------:R-:W-:Y:S03]  /*4d60*/  STL [R1+0xc28], R8 ;  /* 0x000c280801007387 */ /* 0x000fe60000100800 */
[C---:B0-----:R-:W-:Y:S01]  /*4d70*/  IMAD.WIDE R6, R22.reuse, 0x2, R24 ;  /* 0x0000000216067825 */ /* 0x041fe200078e0218 */
        /* <DEDUP_REMOVED lines=16> */
[----:B------:R-:W-:Y:S01]  /*4e80*/  STL [R1+0xc54], R5 ;  /* 0x000c540501007387 */ /* 0x000fe20000100800 */
[----:B0-----:R-:W-:-:S03]  /*4e90*/  IMAD.WIDE R2, R22, 0x2, R10 ;  /* 0x0000000216027825 */ /* 0x001fc600078e020a */
[----:B------:R-:W-:Y:S04]  /*4ea0*/  STL [R1+0xc60], R6 ;  /* 0x000c600601007387 */ /* 0x000fe80000100800 */
[----:B------:R-:W-:Y:S04]  /*4eb0*/  STL [R1+0xc5c], R7 ;  /* 0x000c5c0701007387 */ /* 0x000fe80000100800 */
[----:B------:R0:W-:Y:S04]  /*4ec0*/  STL [R1+0xc68], R2 ;  /* 0x000c680201007387 */ /* 0x0001e80000100800 */
[----:B------:R1:W-:Y:S04]  /*4ed0*/  STL [R1+0xc64], R3 ;  /* 0x000c640301007387 */ /* 0x0003e80000100800 */
[----:B------:R3:W-:Y:S04]  /*4ee0*/  STL [R1+0x5a4], RZ ;  /* 0x0005a4ff01007387 */ /* 0x0007e80000100800 */
        /* <DEDUP_REMOVED lines=107> */
[----:B------:R3:W-:Y:S01]  /*55a0*/  STL [R1+0xdc], RZ ;  /* 0x0000dcff01007387 */ /* 0x0007e20000100800 */
[----:B--2---:R-:W-:-:S03]  /*55b0*/  LOP3.LUT R29, R29, 0x3f, RZ, 0xc0, !PT ;  /* 0x0000003f1d1d7812 */ /* 0x004fc600078ec0ff */
[----:B------:R3:W-:Y:S04]  /*55c0*/  STL [R1+0xc0], RZ ;  /* 0x0000c0ff01007387 */ /* 0x0007e80000100800 */
[----:B------:R3:W-:Y:S04]  /*55d0*/  STL [R1+0xc4], RZ ;  /* 0x0000c4ff01007387 */ /* 0x0007e80000100800 */
[----:B------:R3:W-:Y:S04]  /*55e0*/  STL [R1+0xc8], RZ ;  /* 0x0000c8ff01007387 */ /* 0x0007e80000100800 */
[----:B------:R3:W-:Y:S04]  /*55f0*/  STL [R1+0xcc], RZ ;  /* 0x0000ccff01007387 */ /* 0x0007e80000100800 */
[----:B------:R3:W-:Y:S01]  /*5600*/  STL [R1+0x1c0], RZ ;  /* 0x0001c0ff01007387 */ /* 0x0007e20000100800 */
[----:B0-----:R-:W-:-:S03]  /*5610*/  IMAD.SHL.U32 R2, R29, 0x2, RZ ;  /* 0x000000021d027824 */ /* 0x001fc600078e00ff */
[----:B------:R3:W-:Y:S04]  /*5620*/  STL [R1+0x1c4], RZ ;  /* 0x0001c4ff01007387 */ /* 0x0007e80000100800 */
[----:B------:R3:W-:Y:S04]  /*5630*/  STL [R1+0x1c8], RZ ;  /* 0x0001c8ff01007387 */ /* 0x0007e80000100800 */
[----:B------:R3:W-:Y:S04]  /*5640*/  STL [R1+0x1cc], RZ ;  /* 0x0001ccff01007387 */ /* 0x0007e80000100800 */
[----:B------:R3:W-:Y:S04]  /*5650*/  STL [R1+0x1a0], RZ ;  /* 0x0001a0ff01007387 */ /* 0x0007e80000100800 */
[----:B------:R3:W-:Y:S01]  /*5660*/  STL [R1+0x1a4], RZ ;  /* 0x0001a4ff01007387 */ /* 0x0007e20000100800 */
[----:B------:R-:W-:-:S03]  /*5670*/  LOP3.LUT R4, R2, 0x20, RZ, 0x3c, !PT ;  /* 0x0000002002047812 */ /* 0x000fc600078e3cff */
[----:B------:R3:W-:Y:S01]  /*5680*/  STL [R1+0x1a8], RZ ;  /* 0x0001a8ff01007387 */ /* 0x0007e20000100800 */
[----:B------:R-:W-:-:S03]  /*5690*/  LOP3.LUT R4, R2, 0x50, RZ, 0x3c, !PT ;  /* 0x0000005002047812 */ /* 0x000fc600078e3cff */
[----:B------:R3:W-:Y:S01]  /*56a0*/  STL [R1+0x1ac], RZ ;  /* 0x0001acff01007387 */ /* 0x0007e20000100800 */
[----:B------:R-:W-:-:S03]  /*56b0*/  LOP3.LUT R4, R28, 0x40, RZ, 0x3c, !PT ;  /* 0x000000401c047812 */ /* 0x000fc600078e3cff */
        /* <DEDUP_REMOVED lines=8> */
[----:B------:R3:W-:Y:S01]  /*5740*/  STL [R1+0xe30], R4 ;  /* 0x000e300401007387 */ /* 0x0007e20000100800 */
[----:B-1----:R-:W-:Y:S01]  /*5750*/  IMAD.SHL.U32 R3, R22, 0x20, RZ ;  /* 0x0000002016037824 */ /* 0x002fe200078e00ff */
[----:B------:R-:W-:-:S02]  /*5760*/  USHF.R.S32.HI UR7, URZ, 0x1f, UR4 ;  /* 0x0000001fff077899 */ /* 0x000fc40008011404 */
[----:B------:R-:W-:Y:S02]  /*5770*/  USHF.L.U32 UR6, UR6, 0x5, URZ ;  /* 0x0000000506067899 */ /* 0x000fe400080006ff */
[----:B------:R-:W-:Y:S01]  /*5780*/  SHF.R.S32.HI R0, RZ, 0x1f, R3 ;  /* 0x0000001fff007819 */ /* 0x000fe20000011403 */
[----:B------:R-:W-:Y:S01]  /*5790*/  ULEA.HI UR7, UR7, UR4, URZ, 0x5 ;  /* 0x0000000407077291 */ /* 0x000fe2000f8f28ff */
[C---:B------:R-:W-:Y:S01]  /*57a0*/  LOP3.LUT R5, R2.reuse, 0x10, RZ, 0x3c, !PT ;  /* 0x0000001002057812 */ /* 0x040fe200078e3cff */
[----:B------:R-:W-:Y:S01]  /*57b0*/  USHF.R.S32.HI UR4, URZ, 0x1f, UR6 ;  /* 0x0000001fff047899 */ /* 0x000fe20008011406 */
[C---:B------:R-:W-:Y:S01]  /*57c0*/  SHF.L.U64.HI R0, R3.reuse, 0x1, R0 ;  /* 0x0000000103007819 */ /* 0x040fe20000010200 */
[----:B------:R-:W-:Y:S01]  /*57d0*/  IMAD.SHL.U32 R3, R3, 0x2, RZ ;  /* 0x0000000203037824 */ /* 0x000fe200078e00ff */
[C---:B------:R-:W-:Y:S02]  /*57e0*/  LOP3.LUT R6, R2.reuse, 0x30, RZ, 0x3c, !PT ;  /* 0x0000003002067812 */ /* 0x040fe400078e3cff */
[----:B------:R-:W-:-:S02]  /*57f0*/  LOP3.LUT R5, R2, 0x40, RZ, 0x3c, !PT ;  /* 0x0000004002057812 */ /* 0x000fc400078e3cff */
[C---:B------:R-:W-:Y:S02]  /*5800*/  LOP3.LUT R6, R2.reuse, 0x60, RZ, 0x3c, !PT ;  /* 0x0000006002067812 */ /* 0x040fe400078e3cff */
[----:B------:R-:W-:Y:S01]  /*5810*/  LOP3.LUT R5, R2, 0x70, RZ, 0x3c, !PT ;  /* 0x0000007002057812 */ /* 0x000fe200078e3cff */
[----:B------:R-:W-:Y:S02]  /*5820*/  USHF.L.U32 UR8, UR6, 0x1, URZ ;  /* 0x0000000106087899 */ /* 0x000fe400080006ff */
[----:B------:R-:W-:Y:S02]  /*5830*/  USHF.R.S32.HI UR7, URZ, 0x5, UR7 ;  /* 0x00000005ff077899 */ /* 0x000fe40008011407 */
[----:B---3--:R-:W-:-:S12]  /*5840*/  USHF.L.U64.HI UR4, UR6, 0x1, UR4 ;  /* 0x0000000106047899 */ /* 0x008fd80008010204 */
.L_x_1:
[----:B------:R-:W2:Y:S01]  /*5850*/  LDL R7, [R1+0x5e4] ;  /* 0x0005e40001077983 */ /* 0x000ea20000100800 */
[----:B------:R-:W0:Y:S03]  /*5860*/  LDC R4, c[0x0][0x3a0] ;  /* 0x0000e800ff047b82 */ /* 0x000e260000000800 */
[----:B--2---:R1:W-:Y:S04]  /*5870*/  STL [R1+0x16dc], R7 ;  /* 0x0016dc0701007387 */ /* 0x0043e80000100800 */
[----:B------:R-:W2:Y:S04]  /*5880*/  LDL R6, [R1+0x5e8] ;  /* 0x0005e80001067983 */ /* 0x000ea80000100800 */
[----:B-1----:R-:W0:Y:S04]  /*5890*/  LDL R7, [R1+0x5a4] ;  /* 0x0005a40001077983 */ /* 0x002e280000100800 */
[----:B------:R-:W-:Y:S04]  /*58a0*/  STL [R1+0x13c8], R15 ;  /* 0x0013c80f01007387 */ /* 0x000fe80000100800 */
        /* <DEDUP_REMOVED lines=197> */
[----:B------:R1:W-:Y:S04]  /*6500*/  STL [R1+0x16d8], R14 ;  /* 0x0016d80e01007387 */ /* 0x0003e80000100800 */
[----:B------:R-:W-:Y:S04]  /*6510*/  STL [R1+0x13bc], R2 ;  /* 0x0013bc0201007387 */ /* 0x000fe80000100800 */
[----:B-----5:R-:W-:Y:S04]  /*6520*/  STL [R1+0x13b8], R29 ;  /* 0x0013b81d01007387 */ /* 0x020fe80000100800 */
        /* <DEDUP_REMOVED lines=16> */
[----:B------:R-:W-:Y:S01]  /*6630*/  STL [R1+0x1374], R18 ;  /* 0x0013741201007387 */ /* 0x000fe20000100800 */
[----:B0-----:R-:W-:-:S03]  /*6640*/  IMAD R4, R7, -0x20, R4 ;  /* 0xffffffe007047824 */ /* 0x001fc600078e0204 */
[----:B------:R-:W-:Y:S04]  /*6650*/  STL [R1+0x1370], R19 ;  /* 0x0013701301007387 */ /* 0x000fe80000100800 */
[----:B------:R-:W-:Y:S04]  /*6660*/  STL [R1+0x136c], R20 ;  /* 0x00136c1401007387 */ /* 0x000fe80000100800 */
[----:B------:R-:W-:Y:S04]  /*6670*/  STL [R1+0x12d8], R28 ;  /* 0x0012d81c01007387 */ /* 0x000fe80000100800 */
[----:B------:R-:W-:Y:S04]  /*6680*/  STL [R1+0xe80], R0 ;  /* 0x000e800001007387 */ /* 0x000fe80000100800 */
[----:B------:R-:W2:Y:S01]  /*6690*/  LDL.LU R7, [R1+0x16dc] ;  /* 0x0016dc0001077983 */ /* 0x000ea20000300800 */
[----:B------:R-:W-:-:S02]  /*66a0*/  ISETP.GT.AND P0, PT, R4, RZ, PT ;  /* 0x000000ff0400720c */ /* 0x000fc40003f04270 */
[----:B-1----:R-:W-:-:S11]  /*66b0*/  PRMT R14, RZ, 0x7610, R14 ;  /* 0x00007610ff0e7816 */ /* 0x002fd6000000000e */
[----:B--2---:R-:W2:Y:S01]  /*66c0*/  @P0 LDG.E.U16 R14, desc[UR12][R6.64] ;  /* 0x0000000c060e0981 */ /* 0x004ea2000c1e1500 */
[----:B------:R-:W-:-:S03]  /*66d0*/  PRMT R3, RZ, 0x7610, R3 ;  /* 0x00007610ff037816 */ /* 0x000fc60000000003 */
[----:B--2---:R0:W-:Y:S04]  /*66e0*/  STL [R1+0x5e0], R14 ;  /* 0x0005e00e01007387 */ /* 0x0041e80000100800 */
[----:B0-----:R-:W2:Y:S04]  /*66f0*/  LDL.LU R14, [R1+0x16d8] ;  /* 0x0016d800010e7983 */ /* 0x001ea80000300800 */
[----:B------:R-:W3:Y:S04]  /*6700*/  LDL.64 R6, [R1+0x2b8] ;  /* 0x0002b80001067983 */ /* 0x000ee80000100a00 */
[----:B---3--:R-:W3:Y:S01]  /*6710*/  @P0 LDG.E.U16 R3, desc[UR12][R6.64] ;  /* 0x0000000c06030981 */ /* 0x008ee2000c1e1500 */
[----:B------:R-:W-:-:S03]  /*6720*/  PRMT R15, RZ, 0x7610, R15 ;  /* 0x00007610ff0f7816 */ /* 0x000fc6000000000f */
[----:B---3--:R0:W-:Y:S04]  /*6730*/  STL [R1+0x5dc], R3 ;  /* 0x0005dc0301007387 */ /* 0x0081e80000100800 */
[----:B0-----:R-:W3:Y:S04]  /*6740*/  LDL.LU R3, [R1+0x16d4] ;  /* 0x0016d40001037983 */ /* 0x001ee80000300800 */
[----:B------:R-:W4:Y:S04]  /*6750*/  LDL.64 R6, [R1+0x2c0] ;  /* 0x0002c00001067983 */ /* 0x000f280000100a00 */
[----:B----4-:R-:W4:Y:S01]  /*6760*/  @P0 LDG.E.U16 R15, desc[UR12][R6.64] ;  /* 0x0000000c060f0981 */ /* 0x010f22000c1e1500 */
[----:B---3--:R-:W-:-:S03]  /*6770*/  PRMT R3, RZ, 0x7610, R3 ;  /* 0x00007610ff037816 */ /* 0x008fc60000000003 */
[----:B----4-:R0:W-:Y:S04]  /*6780*/  STL [R1+0x5d8], R15 ;  /* 0x0005d80f01007387 */ /* 0x0101e80000100800 */
        /* <DEDUP_REMOVED lines=23> */
[----:B------:R-:W-:-:S03]  /*6900*/  ISETP.GT.AND P1, PT, R4, 0x1, PT ;  /* 0x000000010400780c */ /* 0x000fc60003f24270 */
[----:B----4-:R0:W-:Y:S04]  /*6910*/  STL [R1+0x5c4], R3 ;  /* 0x0005c40301007387 */ /* 0x0101e80000100800 */
[----:B0-----:R-:W4:Y:S04]  /*6920*/  LDL.LU R3, [R1+0x16bc] ;  /* 0x0016bc0001037983 */ /* 0x001f280000300800 */
[----:B------:R-:W2:Y:S04]  /*6930*/  LDL R6, [R1+0xc64] ;  /* 0x000c640001067983 */ /* 0x000ea80000100800 */
[----:B------:R-:W2:Y:S01]  /*6940*/  LDL R7, [R1+0xc68] ;  /* 0x000c680001077983 */ /* 0x000ea20000100800 */
[----:B---3--:R-:W-:-:S02]  /*6950*/  PRMT R15, RZ, 0x7610, R15 ;  /* 0x00007610ff0f7816 */ /* 0x008fc4000000000f */
[----:B--2---:R-:W-:-:S04]  /*6960*/  @P1 LOP3.LUT R7, R7, R6, RZ, 0x3c, !PT ;  /* 0x0000000607071212 */ /* 0x004fc800078e3cff */
[----:B------:R-:W-:-:S04]  /*6970*/  @P1 LOP3.LUT R6, R7, R6, RZ, 0x3c, !PT ;  /* 0x0000000607061212 */ /* 0x000fc800078e3cff */
[----:B------:R-:W-:-:S05]  /*6980*/  @P1 LOP3.LUT R7, R7, R6, RZ, 0x3c, !PT ;  /* 0x0000000607071212 */ /* 0x000fca00078e3cff */
[----:B------:R-:W2:Y:S04]  /*6990*/  @P1 LDG.E.U16 R15, desc[UR12][R6.64] ;  /* 0x0000000c060f1981 */ /* 0x000ea8000c1e1500 */
[----:B--2---:R0:W-:Y:S04]  /*69a0*/  STL [R1+0x5c0], R15 ;  /* 0x0005c00f01007387 */ /* 0x0041e80000100800 */
[----:B0-----:R-:W2:Y:S04]  /*69b0*/  LDL.LU R15, [R1+0x16b8] ;  /* 0x0016b800010f7983 */ /* 0x001ea80000300800 */
[----:B------:R-:W3:Y:S04]  /*69c0*/  LDL R6, [R1+0xc5c] ;  /* 0x000c5c0001067983 */ /* 0x000ee80000100800 */
[----:B------:R-:W3:Y:S01]  /*69d0*/  LDL R7, [R1+0xc60] ;  /* 0x000c600001077983 */ /* 0x000ee20000100800 */
[----:B----4-:R-:W-:-:S02]  /*69e0*/  PRMT R3, RZ, 0x7610, R3 ;  /* 0x00007610ff037816 */ /* 0x010fc40000000003 */
[----:B---3--:R-:W-:-:S04]  /*69f0*/  @P1 LOP3.LUT R7, R7, R6, RZ, 0x3c, !PT ;  /* 0x0000000607071212 */ /* 0x008fc800078e3cff */
[----:B------:R-:W-:-:S04]  /*6a00*/  @P1 LOP3.LUT R6, R7, R6, RZ, 0x3c, !PT ;  /* 0x0000000607061212 */ /* 0x000fc800078e3cff */
[----:B------:R-:W-:-:S05]  /*6a10*/  @P1 LOP3.LUT R7, R7, R6, RZ, 0x3c, !PT ;  /* 0x0000000607071212 */ /* 0x000fca00078e3cff */
[----:B------:R-:W3:Y:S04]  /*6a20*/  @P1 LDG.E.U16 R3, desc[UR12][R6.64] ;  /* 0x0000000c06031981 */ /* 0x000ee8000c1e1500 */
[----:B---3--:R0:W-:Y:S04]  /*6a30*/  STL [R1+0x5bc], R3 ;  /* 0x0005bc0301007387 */ /* 0x0081e80000100800 */
[----:B0-----:R-:W3:Y:S04]  /*6a40*/  LDL.LU R3, [R1+0x16b4] ;  /* 0x0016b40001037983 */ /* 0x001ee80000300800 */
[----:B------:R-:W4:Y:S04]  /*6a50*/  LDL R6, [R1+0xc54] ;  /* 0x000c540001067983 */ /* 0x000f280000100800 */
[----:B------:R-:W4:Y:S01]  /*6a60*/  LDL R7, [R1+0xc58] ;  /* 0x000c580001077983 */ /* 0x000f220000100800 */
[----:B--2---:R-:W-:-:S02]  /*6a70*/  PRMT R15, RZ, 0x7610, R15 ;  /* 0x00007610ff0f7816 */ /* 0x004fc4000000000f */
[----:B----4-:R-:W-:-:S04]  /*6a80*/  @P1 LOP3.LUT R7, R7, R6, RZ, 0x3c, !PT ;  /* 0x0000000607071212 */ /* 0x010fc800078e3cff */
[----:B------:R-:W-:-:S04]  /*6a90*/  @P1 LOP3.LUT R6, R7, R6, RZ, 0x3c, !PT ;  /* 0x0000000607061212 */ /* 0x000fc800078e3cff */
[----:B------:R-:W-:-:S05]  /*6aa0*/  @P1 LOP3.LUT R7, R7, R6, RZ, 0x3c, !PT ;  /* 0x0000000607071212 */ /* 0x000fca00078e3cff */
[----:B------:R-:W2:Y:S04]  /*6ab0*/  @P1 LDG.E.U16 R15, desc[UR12][R6.64] ;  /* 0x0000000c060f1981 */ /* 0x000ea8000c1e1500 */
[----:B--2---:R0:W-:Y:S04]  /*6ac0*/  STL [R1+0x5b8], R15 ;  /* 0x0005b80f01007387 */ /* 0x0041e80000100800 */
[----:B0-----:R-:W2:Y:S04]  /*6ad0*/  LDL.LU R15, [R1+0x16b0] ;  /* 0x0016b000010f7983 */ /* 0x001ea80000300800 */
[----:B------:R-:W4:Y:S04]  /*6ae0*/  LDL R6, [R1+0xc4c] ;  /* 0x000c4c0001067983 */ /* 0x000f280000100800 */
[----:B------:R-:W4:Y:S01]  /*6af0*/  LDL R7, [R1+0xc50] ;  /* 0x000c500001077983 */ /* 0x000f220000100800 */
[----:B---3--:R-:W-:-:S02]  /*6b00*/  PRMT R3, RZ, 0x7610, R3 ;  /* 0x00007610ff037816 */ /* 0x008fc40000000003 */
[----:B----4-:R-:W-:-:S04]  /*6b10*/  @P1 LOP3.LUT R7, R7, R6, RZ, 0x3c, !PT ;  /* 0x0000000607071212 */ /* 0x010fc800078e3cff */
        /* <DEDUP_REMOVED lines=38> */
[----:B------:R-:W3:Y:S01]  /*6d80*/  @P1 LDG.E.U16 R3, desc[UR12][R6.64] ;  /* 0x0000000c06031981 */ /* 0x000ee2000c1e1500 */
[----:B------:R-:W-:-:S03]  /*6d90*/  ISETP.GT.AND P0, PT, R4, 0x2, PT ;  /* 0x000000020400780c */ /* 0x000fc60003f04270 */
        /* <DEDUP_REMOVED lines=1595> */
[----:B------:R-:W2:Y:S01]  /*d150*/  @P0 LDG.E.U16 R15, desc[UR12][R6.64] ;  /* 0x0000000c060f0981 */ /* 0x000ea2000c1e1500 */
[----:B------:R-:W-:-:S03]  /*d160*/  ISETP.GT.AND P1, PT, R4, 0x18, PT ;  /* 0x000000180400780c */ /* 0x000fc60003f24270 */
        /* <DEDUP_REMOVED lines=67> */
[----:B------:R-:W-:-:S02]  /*d5a0*/  PRMT R14, RZ, 0x7610, R14 ;  /* 0x00007610ff0e7816 */ /* 0x000fc4000000000e */
[----:B----4-:R-:W-:-:S04]  /*d5b0*/  @P1 LOP3.LUT R7, R7, R6, RZ, 0x3c, !PT ;  /* 0x0000000607071212 */ /* 0x010fc800078e3cff */
[----:B------:R-:W-:-:S04]  /*d5c0*/  @P1 LOP3.LUT R6, R7, R6, RZ, 0x3c, !PT ;  /* 0x0000000607061212 */ /* 0x000fc800078e3cff */
[----:B------:R-:W-:-:S05]  /*d5d0*/  @P1 LOP3.LUT R7, R7, R6, RZ, 0x3c, !PT ;  /* 0x0000000607071212 */ /* 0x000fca00078e3cff */
[----:B------:R-:W4:Y:S01]  /*d5e0*/  @P1 LDG.E.U16 R14, desc[UR12][R6.64] ;  /* 0x0000000c060e1981 */ /* 0x000f22000c1e1500 */
[----:B------:R-:W-:-:S03]  /*d5f0*/  ISETP.GT.AND P2, PT, R4, 0x19, PT ;  /* 0x000000190400780c */ /* 0x000fc60003f44270 */
[----:B----4-:R0:W-:Y:S04]  /*d600*/  STL [R1+0x8c], R14 ;  /* 0x00008c0e01007387 */ /* 0x0101e80000100800 */
[----:B0-----:R-:W4:Y:S04]  /*d610*/  LDL.LU R14, [R1+0x13c0] ;  /* 0x0013c000010e7983 */ /* 0x001f280000300800 */
[----:B------:R-:W3:Y:S04]  /*d620*/  LDL R6, [R1+0x664] ;  /* 0x0006640001067983 */ /* 0x000ee80000100800 */
[----:B------:R-:W3:Y:S01]  /*d630*/  LDL R7, [R1+0x668] ;  /* 0x0006680001077983 */ /* 0x000ee20000100800 */
[----:B--2---:R-:W-:-:S02]  /*d640*/  PRMT R15, RZ, 0x7610, R15 ;  /* 0x00007610ff0f7816 */ /* 0x004fc4000000000f */
[----:B---3--:R-:W-:-:S04]  /*d650*/  @P2 LOP3.LUT R7, R7, R6, RZ, 0x3c, !PT ;  /* 0x0000000607072212 */ /* 0x008fc800078e3cff */
[----:B------:R-:W-:-:S04]  /*d660*/  @P2 LOP3.LUT R6, R7, R6, RZ, 0x3c, !PT ;  /* 0x0000000607062212 */ /* 0x000fc800078e3cff */
[----:B------:R-:W-:-:S05]  /*d670*/  @P2 LOP3.LUT R7, R7, R6, RZ, 0x3c, !PT ;  /* 0x0000000607072212 */ /* 0x000fca00078e3cff */
[----:B------:R0:W2:Y:S04]  /*d680*/  @P2 LDG.E.U16 R15, desc[UR12][R6.64] ;  /* 0x0000000c060f2981 */ /* 0x0000a8000c1e1500 */
[----:B------:R-:W0:Y:S04]  /*d690*/  LDL R6, [R1+0x65c] ;  /* 0x00065c0001067983 */ /* 0x000e280000100800 */
[----:B------:R-:W0:Y:S01]  /*d6a0*/  LDL R7, [R1+0x660] ;  /* 0x0006600001077983 */ /* 0x000e220000100800 */
[----:B------:R-:W-:Y:S02]  /*d6b0*/  PRMT R2, RZ, 0x7610, R2 ;  /* 0x00007610ff027816 */ /* 0x000fe40000000002 */
[----:B0-----:R-:W-:-:S04]  /*d6c0*/  @P2 LOP3.LUT R7, R7, R6, RZ, 0x3c, !PT ;  /* 0x0000000607072212 */ /* 0x001fc800078e3cff */
[----:B------:R-:W-:-:S04]  /*d6d0*/  @P2 LOP3.LUT R6, R7, R6, RZ, 0x3c, !PT ;  /* 0x0000000607062212 */ /* 0x000fc800078e3cff */
[----:B------:R-:W-:-:S05]  /*d6e0*/  @P2 LOP3.LUT R7, R7, R6, RZ, 0x3c, !PT ;  /* 0x0000000607072212 */ /* 0x000fca00078e3cff */
[----:B------:R-:W3:Y:S04]  /*d6f0*/  @P2 LDG.E.U16 R2, desc[UR12][R6.64] ;  /* 0x0000000c06022981 */ /* 0x000ee8000c1e1500 */
[----:B--2---:R0:W-:Y:S04]  /*d700*/  STL [R1+0x88], R15 ;  /* 0x0000880f01007387 */ /* 0x0041e80000100800 */
[----:B0-----:R-:W2:Y:S04]  /*d710*/  LDL R15, [R1+0x638] ;  /* 0x00063800010f7983 */ /* 0x001ea80000100800 */
[----:B---3--:R0:W-:Y:S04]  /*d720*/  STL [R1+0x84], R2 ;  /* 0x0000840201007387 */ /* 0x0081e80000100800 */
[----:B0-----:R-:W3:Y:S04]  /*d730*/  LDL.LU R2, [R1+0x13bc] ;  /* 0x0013bc0001027983 */ /* 0x001ee80000300800 */
[----:B------:R-:W2:Y:S04]  /*d740*/  LDL R6, [R1+0x654] ;  /* 0x0006540001067983 */ /* 0x000ea80000100800 */
[----:B------:R-:W2:Y:S01]  /*d750*/  LDL R7, [R1+0x658] ;  /* 0x0006580001077983 */ /* 0x000ea20000100800 */
[----:B------:R-:W-:-:S02]  /*d760*/  PRMT R29, RZ, 0x7610, R29 ;  /* 0x00007610ff1d7816 */ /* 0x000fc4000000001d */
[----:B--2---:R-:W-:-:S04]  /*d770*/  @P2 LOP3.LUT R7, R7, R6, RZ, 0x3c, !PT ;  /* 0x0000000607072212 */ /* 0x004fc800078e3cff */
[----:B------:R-:W-:-:S04]  /*d780*/  @P2 LOP3.LUT R6, R7, R6, RZ, 0x3c, !PT ;  /* 0x0000000607062212 */ /* 0x000fc800078e3cff */
[----:B------:R-:W-:-:S05]  /*d790*/  @P2 LOP3.LUT R7, R7, R6, RZ, 0x3c, !PT ;  /* 0x0000000607072212 */ /* 0x000fca00078e3cff */
[----:B------:R-:W2:Y:S04]  /*d7a0*/  @P2 LDG.E.U16 R29, desc[UR12][R6.64] ;  /* 0x0000000c061d2981 */ /* 0x000ea8000c1e1500 */
[----:B--2---:R0:W-:Y:S04]  /*d7b0*/  STL [R1+0x80], R29 ;  /* 0x0000801d01007387 */ /* 0x0041e80000100800 */
[----:B0-----:R-:W2:Y:S04]  /*d7c0*/  LDL.LU R29, [R1+0x13b8] ;  /* 0x0013b800011d7983 */ /* 0x001ea80000300800 */
        /* <DEDUP_REMOVED lines=23> */
[----:B--2---:R-:W-:Y:S01]  /*d940*/  STL [R1+0x1368], R3 ;  /* 0x0013680301007387 */ /* 0x004fe20000100800 */
[----:B----4-:R-:W-:-:S03]  /*d950*/  PRMT R14, RZ, 0x7610, R14 ;  /* 0x00007610ff0e7816 */ /* 0x010fc6000000000e */
[----:B---3--:R0:W-:Y:S04]  /*d960*/  STL [R1+0x74], R25 ;  /* 0x0000741901007387 */ /* 0x0081e80000100800 */
[----:B0-----:R-:W2:Y:S04]  /*d970*/  LDL.LU R25, [R1+0x13b0] ;  /* 0x0013b00001197983 */ /* 0x001ea80000300800 */
[----:B------:R-:W3:Y:S01]  /*d980*/  LDL R7, [R1+0x634] ;  /* 0x0006340001077983 */ /* 0x000ee20000100800 */
[----:B------:R-:W-:Y:S01]  /*d990*/  @P2 IMAD.MOV.U32 R6, RZ, RZ, R15 ;  /* 0x000000ffff062224 */ /* 0x000fe200078e000f */
[----:B------:R-:W-:-:S02]  /*d9a0*/  PRMT R23, RZ, 0x7610, R23 ;  /* 0x00007610ff177816 */ /* 0x000fc40000000017 */
[----:B------:R-:W4:Y:S04]  /*d9b0*/  LDL R15, [R1+0x604] ;  /* 0x00060400010f7983 */ /* 0x000f280000100800 */
[----:B---3--:R0:W3:Y:S04]  /*d9c0*/  @P2 LDG.E.U16 R14, desc[UR12][R6.64] ;  /* 0x0000000c060e2981 */ /* 0x0080e8000c1e1500 */
[----:B------:R-:W0:Y:S04]  /*d9d0*/  LDL R6, [R1+0x62c] ;  /* 0x00062c0001067983 */ /* 0x000e280000100800 */
[----:B------:R-:W0:Y:S02]  /*d9e0*/  LDL R7, [R1+0x630] ;  /* 0x0006300001077983 */ /* 0x000e240000100800 */
[----:B0-----:R-:W-:-:S04]  /*d9f0*/  @P2 LOP3.LUT R7, R7, R6, RZ, 0x3c, !PT ;  /* 0x0000000607072212 */ /* 0x001fc800078e3cff */
[----:B------:R-:W-:-:S04]  /*da00*/  @P2 LOP3.LUT R6, R7, R6, RZ, 0x3c, !PT ;  /* 0x0000000607062212 */ /* 0x000fc800078e3cff */
[----:B------:R-:W-:-:S05]  /*da10*/  @P2 LOP3.LUT R7, R7, R6, RZ, 0x3c, !PT ;  /* 0x0000000607072212 */ /* 0x000fca00078e3cff */
[----:B------:R-:W2:Y:S04]  /*da20*/  @P2 LDG.E.U16 R23, desc[UR12][R6.64] ;  /* 0x0000000c06172981 */ /* 0x000ea8000c1e1500 */
[----:B---3--:R0:W-:Y:S04]  /*da30*/  STL [R1+0x70], R14 ;  /* 0x0000700e01007387 */ /* 0x0081e80000100800 */
[----:B0-----:R-:W3:Y:S04]  /*da40*/  LDL R14, [R1+0x608] ;  /* 0x00060800010e7983 */ /* 0x001ee80000100800 */
[----:B--2---:R0:W-:Y:S04]  /*da50*/  STL [R1+0x6c], R23 ;  /* 0x00006c1701007387 */ /* 0x0041e80000100800 */
[----:B0-----:R-:W2:Y:S04]  /*da60*/  LDL.LU R23, [R1+0x13ac] ;  /* 0x0013ac0001177983 */ /* 0x001ea80000300800 */
[----:B------:R-:W2:Y:S04]  /*da70*/  LDL R6, [R1+0x624] ;  /* 0x0006240001067983 */ /* 0x000ea80000100800 */
[----:B------:R-:W2:Y:S01]  /*da80*/  LDL R7, [R1+0x628] ;  /* 0x0006280001077983 */ /* 0x000ea20000100800 */
[----:B------:R-:W-:-:S02]  /*da90*/  ISETP.GT.AND P1, PT, R4, 0x1a, PT ;  /* 0x0000001a0400780c */ /* 0x000fc40003f24270 */
[----:B------:R-:W-:-:S11]  /*daa0*/  PRMT R13, RZ, 0x7610, R13 ;  /* 0x00007610ff0d7816 */ /* 0x000fd6000000000d */
        /* <DEDUP_REMOVED lines=30> */
[----:B------:R3:W2:Y:S01]  /*dc90*/  @P1 LDG.E.U16 R10, desc[UR12][R6.64] ;  /* 0x0000000c060a1981 */ /* 0x0006a2000c1e1500 */
[----:B------:R-:W-:Y:S01]  /*dca0*/  PRMT R0, RZ, 0x7610, R0 ;  /* 0x00007610ff007816 */ /* 0x000fe20000000000 */
[----:B---3--:R-:W-:Y:S02]  /*dcb0*/  @P1 IMAD.MOV.U32 R6, RZ, RZ, R14 ;  /* 0x000000ffff061224 */ /* 0x008fe400078e000e */
[----:B----4-:R-:W-:-:S05]  /*dcc0*/  @P1 IMAD.MOV.U32 R7, RZ, RZ, R15 ;  /* 0x000000ffff071224 */ /* 0x010fca00078e000f */
[----:B------:R0:W3:Y:S04]  /*dcd0*/  @P1 LDG.E.U16 R0, desc[UR12][R6.64] ;  /* 0x0000000c06001981 */ /* 0x0000e8000c1e1500 */
[----:B--2---:R1:W-:Y:S04]  /*dce0*/  STL [R1+0x5c], R10 ;  /* 0x00005c0a01007387 */ /* 0x0043e80000100800 */
[----:B-1----:R-:W2:Y:S04]  /*dcf0*/  LDL.LU R10, [R1+0x139c] ;  /* 0x00139c00010a7983 */ /* 0x002ea80000300800 */
[----:B------:R-:W0:Y:S04]  /*dd00*/  LDL R6, [R1+0x5fc] ;  /* 0x0005fc0001067983 */ /* 0x000e280000100800 */
[----:B------:R-:W0:Y:S01]  /*dd10*/  LDL R7, [R1+0x600] ;  /* 0x0006000001077983 */ /* 0x000e220000100800 */
[----:B------:R-:W-:-:S03]  /*dd20*/  PRMT R9, RZ, 0x7610, R9 ;  /* 0x00007610ff097816 */ /* 0x000fc60000000009 */
[----:B------:R-:W4:Y:S04]  /*dd30*/  LDL R15, [R1+0xc80] ;  /* 0x000c8000010f7983 */ /* 0x000f280000100800 */
[----:B------:R-:W2:Y:S01]  /*dd40*/  LDL R14, [R1+0xc8c] ;  /* 0x000c8c00010e7983 */ /* 0x000ea20000100800 */
[----:B0-----:R-:W-:-:S04]  /*dd50*/  @P1 LOP3.LUT R7, R7, R6, RZ, 0x3c, !PT ;  /* 0x0000000607071212 */ /* 0x001fc800078e3cff */
[----:B------:R-:W-:-:S04]  /*dd60*/  @P1 LOP3.LUT R6, R7, R6, RZ, 0x3c, !PT ;  /* 0x0000000607061212 */ /* 0x000fc800078e3cff */
[----:B------:R-:W-:-:S05]  /*dd70*/  @P1 LOP3.LUT R7, R7, R6, RZ, 0x3c, !PT ;  /* 0x0000000607071212 */ /* 0x000fca00078e3cff */
[----:B------:R-:W2:Y:S04]  /*dd80*/  @P1 LDG.E.U16 R9, desc[UR12][R6.64] ;  /* 0x0000000c06091981 */ /* 0x000ea8000c1e1500 */
[----:B---3--:R-:W-:Y:S04]  /*dd90*/  STL [R1+0x1364], R0 ;  /* 0x0013640001007387 */ /* 0x008fe80000100800 */
[----:B--2---:R0:W-:Y:S04]  /*dda0*/  STL [R1+0x54], R9 ;  /* 0x0000540901007387 */ /* 0x0041e80000100800 */
[----:B0-----:R-:W2:Y:S04]  /*ddb0*/  LDL.LU R9, [R1+0x1398] ;  /* 0x0013980001097983 */ /* 0x001ea80000300800 */
[----:B------:R-:W3:Y:S04]  /*ddc0*/  LDL R6, [R1+0x5f8] ;  /* 0x0005f80001067983 */ /* 0x000ee80000100800 */
[----:B------:R-:W3:Y:S01]  /*ddd0*/  LDL R7, [R1+0xc6c] ;  /* 0x000c6c0001077983 */ /* 0x000ee20000100800 */
[----:B------:R-:W-:-:S02]  /*dde0*/  PRMT R8, RZ, 0x7610, R8 ;  /* 0x00007610ff087816 */ /* 0x000fc40000000008 */
[----:B---3--:R-:W-:-:S04]  /*ddf0*/  @P1 LOP3.LUT R7, R7, R6, RZ, 0x3c, !PT ;  /* 0x0000000607071212 */ /* 0x008fc800078e3cff */
[----:B------:R-:W-:-:S04]  /*de00*/  @P1 LOP3.LUT R6, R7, R6, RZ, 0x3c, !PT ;  /* 0x0000000607061212 */ /* 0x000fc800078e3cff */
[----:B------:R-:W-:-:S05]  /*de10*/  @P1 LOP3.LUT R7, R7, R6, RZ, 0x3c, !PT ;  /* 0x0000000607071212 */ /* 0x000fca00078e3cff */
[----:B------:R-:W3:Y:S04]  /*de20*/  @P1 LDG.E.U16 R8, desc[UR12][R6.64] ;  /* 0x0000000c06081981 */ /* 0x000ee8000c1e1500 */
        /* <DEDUP_REMOVED lines=8> */
[----:B------:R-:W2:Y:S01]  /*deb0*/  @P1 LDG.E.U16 R26, desc[UR12][R6.64] ;  /* 0x0000000c061a1981 */ /* 0x000ea2000c1e1500 */
[----:B------:R-:W-:-:S03]  /*dec0*/  ISETP.GT.AND P2, PT, R4, 0x1b, PT ;  /* 0x0000001b0400780c */ /* 0x000fc60003f44270 */
        /* <DEDUP_REMOVED lines=14> */
[----:B------:R-:W-:Y:S02]  /*dfb0*/  PRMT R21, RZ, 0x7610, R21 ;  /* 0x00007610ff157816 */ /* 0x000fe40000000015 */
[----:B--2---:R-:W-:-:S04]  /*dfc0*/  @P2 LOP3.LUT R7, R7, R6, RZ, 0x3c, !PT ;  /* 0x0000000607072212 */ /* 0x004fc800078e3cff */
[----:B------:R-:W-:-:S04]  /*dfd0*/  @P2 LOP3.LUT R6, R7, R6, RZ, 0x3c, !PT ;  /* 0x0000000607062212 */ /* 0x000fc800078e3cff */
[----:B------:R-:W-:-:S05]  /*dfe0*/  @P2 LOP3.LUT R7, R7, R6, RZ, 0x3c, !PT ;  /* 0x0000000607072212 */ /* 0x000fca00078e3cff */
[----:B------:R0:W2:Y:S02]  /*dff0*/  @P2 LDG.E.U16 R22, desc[UR12][R6.64] ;  /* 0x0000000c06162981 */ /* 0x0000a4000c1e1500 */
[----:B0-----:R-:W-:Y:S02]  /*e000*/  @P2 IMAD.MOV.U32 R6, RZ, RZ, R14 ;  /* 0x000000ffff062224 */ /* 0x001fe400078e000e */
[----:B----4-:R-:W-:-:S05]  /*e010*/  @P2 IMAD.MOV.U32 R7, RZ, RZ, R15 ;  /* 0x000000ffff072224 */ /* 0x010fca00078e000f */
[----:B------:R-:W4:Y:S04]  /*e020*/  @P2 LDG.E.U16 R21, desc[UR12][R6.64] ;  /* 0x0000000c06152981 */ /* 0x000f28000c1e1500 */
[----:B--2---:R0:W-:Y:S04]  /*e030*/  STL [R1+0x44], R22 ;  /* 0x0000441601007387 */ /* 0x0041e80000100800 */
[----:B0-----:R-:W2:Y:S04]  /*e040*/  LDL.LU R22, [R1+0x1388] ;  /* 0x0013880001167983 */ /* 0x001ea80000300800 */
[----:B------:R-:W2:Y:S04]  /*e050*/  LDL R15, [R1+0xca8] ;  /* 0x000ca800010f7983 */ /* 0x000ea80000100800 */
[----:B------:R-:W2:Y:S04]  /*e060*/  LDL R14, [R1+0xcbc] ;  /* 0x000cbc00010e7983 */ /* 0x000ea80000100800 */
[----:B----4-:R0:W-:Y:S04]  /*e070*/  STL [R1+0x40], R21 ;  /* 0x0000401501007387 */ /* 0x0101e80000100800 */
[----:B0-----:R-:W4:Y:S04]  /*e080*/  LDL.LU R21, [R1+0x1384] ;  /* 0x0013840001157983 */ /* 0x001f280000300800 */
        /* <DEDUP_REMOVED lines=36> */
[----:B------:R-:W-:-:S05]  /*e2d0*/  @P2 IMAD.MOV.U32 R7, RZ, RZ, R15 ;  /* 0x000000ffff072224 */ /* 0x000fca00078e000f */
[----:B------:R-:W3:Y:S04]  /*e2e0*/  @P2 LDG.E.U16 R18, desc[UR12][R6.64] ;  /* 0x0000000c06122981 */ /* 0x000ee8000c1e1500 */
[----:B--2---:R0:W-:Y:S04]  /*e2f0*/  STL [R1+0x30], R17 ;  /* 0x0000301101007387 */ /* 0x0041e80000100800 */
[----:B0-----:R-:W2:Y:S04]  /*e300*/  LDL.LU R17, [R1+0x1378] ;  /* 0x0013780001117983 */ /* 0x001ea80000300800 */
[----:B------:R-:W2:Y:S04]  /*e310*/  LDL R15, [R1+0xcd0] ;  /* 0x000cd000010f7983 */ /* 0x000ea80000100800 */
[----:B------:R-:W2:Y:S04]  /*e320*/  LDL R14, [R1+0xcd8] ;  /* 0x000cd800010e7983 */ /* 0x000ea80000100800 */
[----:B---3--:R0:W-:Y:S04]  /*e330*/  STL [R1+0x2c], R18 ;  /* 0x00002c1201007387 */ /* 0x0081e80000100800 */
[----:B0-----:R-:W3:Y:S04]  /*e340*/  LDL.LU R18, [R1+0x1374] ;  /* 0x0013740001127983 */ /* 0x001ee80000300800 */
[----:B------:R-:W2:Y:S01]  /*e350*/  LDL R7, [R1+0xcb4] ;  /* 0x000cb40001077983 */ /* 0x000ea20000100800 */
[----:B------:R-:W-:-:S02]  /*e360*/  ISETP.GT.AND P1, PT, R4, 0x1c, PT ;  /* 0x0000001c0400780c */ /* 0x000fc40003f24270 */
[----:B------:R-:W-:-:S11]  /*e370*/  PRMT R0, RZ, 0x7610, R0 ;  /* 0x00007610ff007816 */ /* 0x000fd60000000000 */
[----:B------:R-:W-:Y:S01]  /*e380*/  @P1 IMAD.MOV.U32 R6, RZ, RZ, R3 ;  /* 0x000000ffff061224 */ /* 0x000fe200078e0003 */
[----:B------:R-:W-:Y:S01]  /*e390*/  PRMT R19, RZ, 0x7610, R19 ;  /* 0x00007610ff137816 */ /* 0x000fe20000000013 */
[----:B------:R-:W3:Y:S04]  /*e3a0*/  LDL R3, [R1+0xca4] ;  /* 0x000ca40001037983 */ /* 0x000ee80000100800 */
[----:B--2---:R0:W2:Y:S04]  /*e3b0*/  @P1 LDG.E.U16 R0, desc[UR12][R6.64] ;  /* 0x0000000c06001981 */ /* 0x0040a8000c1e1500 */
[----:B------:R-:W0:Y:S04]  /*e3c0*/  LDL R6, [R1+0xcb0] ;  /* 0x000cb00001067983 */ /* 0x000e280000100800 */
[----:B------:R-:W0:Y:S02]  /*e3d0*/  LDL R7, [R1+0xcc4] ;  /* 0x000cc40001077983 */ /* 0x000e240000100800 */
        /* <DEDUP_REMOVED lines=27> */
[----:B------:R0:W3:Y:S01]  /*e590*/  @P1 LDG.E.U16 R29, desc[UR12][R6.64] ;  /* 0x0000000c061d1981 */ /* 0x0000e2000c1e1500 */
[----:B------:R-:W-:Y:S01]  /*e5a0*/  PRMT R27, RZ, 0x7610, R27 ;  /* 0x00007610ff1b7816 */ /* 0x000fe2000000001b */
[----:B0-----:R-:W-:Y:S02]  /*e5b0*/  @P1 IMAD.MOV.U32 R6, RZ, RZ, R0 ;  /* 0x000000ffff061224 */ /* 0x001fe400078e0000 */
[----:B------:R-:W-:-:S05]  /*e5c0*/  @P1 IMAD.MOV.U32 R7, RZ, RZ, R3 ;  /* 0x000000ffff071224 */ /* 0x000fca00078e0003 */
[----:B------:R-:W4:Y:S04]  /*e5d0*/  @P1 LDG.E.U16 R27, desc[UR12][R6.64] ;  /* 0x0000000c061b1981 */ /* 0x000f28000c1e1500 */
[----:B--2---:R-:W-:Y:S04]  /*e5e0*/  STL [R1+0x4], R2 ;  /* 0x0000040201007387 */ /* 0x004fe80000100800 */
[----:B------:R-:W2:Y:S04]  /*e5f0*/  LDL R15, [R1+0xce8] ;  /* 0x000ce800010f7983 */ /* 0x000ea80000100800 */
[----:B------:R-:W2:Y:S04]  /*e600*/  LDL R14, [R1+0xcfc] ;  /* 0x000cfc00010e7983 */ /* 0x000ea80000100800 */
[----:B---3--:R0:W-:Y:S04]  /*e610*/  STL [R1+0x1340], R29 ;  /* 0x0013401d01007387 */ /* 0x0081e80000100800 */
[----:B------:R-:W3:Y:S04]  /*e620*/  LDL R6, [R1+0xcdc] ;  /* 0x000cdc0001067983 */ /* 0x000ee80000100800 */
[----:B------:R-:W3:Y:S04]  /*e630*/  LDL R7, [R1+0xcec] ;  /* 0x000cec0001077983 */ /* 0x000ee80000100800 */
[----:B------:R-:W2:Y:S04]  /*e640*/  LDL R3, [R1+0xcf0] ;  /* 0x000cf00001037983 */ /* 0x000ea80000100800 */
[----:B------:R-:W2:Y:S01]  /*e650*/  LDL R0, [R1+0xd04] ;  /* 0x000d040001007983 */ /* 0x000ea20000100800 */
[----:B------:R-:W-:-:S03]  /*e660*/  PRMT R25, RZ, 0x7610, R25 ;  /* 0x00007610ff197816 */ /* 0x000fc60000000019 */
[----:B0-----:R-:W2:Y:S04]  /*e670*/  LDL R29, [R1+0xcf8] ;  /* 0x000cf800011d7983 */ /* 0x001ea80000100800 */
[----:B----4-:R0:W-:Y:S04]  /*e680*/  STL [R1+0x1344], R27 ;  /* 0x0013441b01007387 */ /* 0x0101e80000100800 */
[----:B0-----:R-:W4:Y:S01]  /*e690*/  LDL R27, [R1+0xcf4] ;  /* 0x000cf400011b7983 */ /* 0x001f220000100800 */
[----:B---3--:R-:W-:-:S04]  /*e6a0*/  @P1 LOP3.LUT R7, R7, R6, RZ, 0x3c, !PT ;  /* 0x0000000607071212 */ /* 0x008fc800078e3cff */
[----:B------:R-:W-:-:S04]  /*e6b0*/  @P1 LOP3.LUT R6, R7, R6, RZ, 0x3c, !PT ;  /* 0x0000000607061212 */ /* 0x000fc800078e3cff */
[----:B------:R-:W-:-:S05]  /*e6c0*/  @P1 LOP3.LUT R7, R7, R6, RZ, 0x3c, !PT ;  /* 0x0000000607071212 */ /* 0x000fca00078e3cff */
[----:B------:R2:W3:Y:S01]  /*e6d0*/  @P1 LDG.E.U16 R25, desc[UR12][R6.64] ;  /* 0x0000000c06191981 */ /* 0x0004e2000c1e1500 */
[----:B------:R-:W-:Y:S02]  /*e6e0*/  ISETP.GT.AND P2, PT, R4, 0x1d, PT ;  /* 0x0000001d0400780c */ /* 0x000fe40003f44270 */
[----:B------:R-:W-:Y:S02]  /*e6f0*/  PRMT R23, RZ, 0x7610, R23 ;  /* 0x00007610ff177816 */ /* 0x000fe40000000017 */
[----:B------:R-:W-:Y:S01]  /*e700*/  PRMT R13, RZ, 0x7610, R13 ;  /* 0x00007610ff0d7816 */ /* 0x000fe2000000000d */
[----:B--2---:R-:W-:Y:S02]  /*e710*/  @P1 IMAD.MOV.U32 R6, RZ, RZ, R14 ;  /* 0x000000ffff061224 */ /* 0x004fe400078e000e */
[----:B------:R-:W-:-:S05]  /*e720*/  @P1 IMAD.MOV.U32 R7, RZ, RZ, R15 ;  /* 0x000000ffff071224 */ /* 0x000fca00078e000f */
[----:B------:R0:W2:Y:S01]  /*e730*/  @P1 LDG.E.U16 R23, desc[UR12][R6.64] ;  /* 0x0000000c06171981 */ /* 0x0000a2000c1e1500 */
[----:B------:R-:W-:Y:S01]  /*e740*/  PRMT R12, RZ, 0x7610, R12 ;  /* 0x00007610ff0c7816 */ /* 0x000fe2000000000c */
[----:B0-----:R-:W-:Y:S02]  /*e750*/  @P2 IMAD.MOV.U32 R6, RZ, RZ, R29 ;  /* 0x000000ffff062224 */ /* 0x001fe400078e001d */
[----:B----4-:R-:W-:-:S05]  /*e760*/  @P2 IMAD.MOV.U32 R7, RZ, RZ, R27 ;  /* 0x000000ffff072224 */ /* 0x010fca00078e001b */
[----:B------:R0:W4:Y:S02]  /*e770*/  @P2 LDG.E.U16 R13, desc[UR12][R6.64] ;  /* 0x0000000c060d2981 */ /* 0x000124000c1e1500 */
[----:B0-----:R-:W-:Y:S02]  /*e780*/  @P2 IMAD.MOV.U32 R6, RZ, RZ, R0 ;  /* 0x000000ffff062224 */ /* 0x001fe400078e0000 */
[----:B------:R-:W-:-:S05]  /*e790*/  @P2 IMAD.MOV.U32 R7, RZ, RZ, R3 ;  /* 0x000000ffff072224 */ /* 0x000fca00078e0003 */
[----:B------:R-:W4:Y:S04]  /*e7a0*/  @P2 LDG.E.U16 R12, desc[UR12][R6.64] ;  /* 0x0000000c060c2981 */ /* 0x000f28000c1e1500 */
[----:B---3--:R0:W-:Y:S04]  /*e7b0*/  STL [R1+0x1348], R25 ;  /* 0x0013481901007387 */ /* 0x0081e80000100800 */
[----:B------:R-:W3:Y:S04]  /*e7c0*/  LDL R15, [R1+0xd00] ;  /* 0x000d0000010f7983 */ /* 0x000ee80000100800 */
[----:B------:R-:W3:Y:S01]  /*e7d0*/  LDL R14, [R1+0xd0c] ;  /* 0x000d0c00010e7983 */ /* 0x000ee20000100800 */
[----:B------:R-:W-:-:S03]  /*e7e0*/  PRMT R11, RZ, 0x7610, R11 ;  /* 0x00007610ff0b7816 */ /* 0x000fc6000000000b */
[----:B--2---:R-:W-:Y:S04]  /*e7f0*/  STL [R1+0x134c], R23 ;  /* 0x00134c1701007387 */ /* 0x004fe80000100800 */
[----:B0-----:R-:W2:Y:S04]  /*e800*/  LDL R25, [R1+0xd14] ;  /* 0x000d140001197983 */ /* 0x001ea80000100800 */
[----:B----4-:R-:W-:Y:S04]  /*e810*/  STL [R1+0x1328], R13 ;  /* 0x0013280d01007387 */ /* 0x010fe80000100800 */
[----:B------:R-:W4:Y:S04]  /*e820*/  LDL R29, [R1+0xd10] ;  /* 0x000d1000011d7983 */ /* 0x000f280000100800 */
[----:B------:R-:W4:Y:S04]  /*e830*/  LDL R27, [R1+0xd18] ;  /* 0x000d1800011b7983 */ /* 0x000f280000100800 */
[----:B------:R-:W4:Y:S04]  /*e840*/  LDL R3, [R1+0xce4] ;  /* 0x000ce40001037983 */ /* 0x000f280000100800 */
[----:B------:R-:W4:Y:S04]  /*e850*/  LDL R0, [R1+0xd20] ;  /* 0x000d200001007983 */ /* 0x000f280000100800 */
[----:B------:R-:W-:Y:S01]  /*e860*/  STL [R1+0x132c], R12 ;  /* 0x00132c0c01007387 */ /* 0x000fe20000100800 */
[----:B---3--:R-:W-:-:S02]  /*e870*/  @P2 IMAD.MOV.U32 R7, RZ, RZ, R15 ;  /* 0x000000ffff072224 */ /* 0x008fc400078e000f */
[----:B------:R-:W-:Y:S01]  /*e880*/  @P2 IMAD.MOV.U32 R6, RZ, RZ, R14 ;  /* 0x000000ffff062224 */ /* 0x000fe200078e000e */
[----:B------:R-:W-:Y:S02]  /*e890*/  PRMT R10, RZ, 0x7610, R10 ;  /* 0x00007610ff0a7816 */ /* 0x000fe4000000000a */
[----:B------:R-:W-:Y:S01]  /*e8a0*/  PRMT R9, RZ, 0x7610, R9 ;  /* 0x00007610ff097816 */ /* 0x000fe20000000009 */
[----:B------:R-:W3:Y:S04]  /*e8b0*/  LDL R15, [R1+0xd1c] ;  /* 0x000d1c00010f7983 */ /* 0x000ee80000100800 */
[----:B------:R2:W3:Y:S04]  /*e8c0*/  @P2 LDG.E.U16 R11, desc[UR12][R6.64] ;  /* 0x0000000c060b2981 */ /* 0x0004e8000c1e1500 */
[----:B------:R-:W3:Y:S04]  /*e8d0*/  LDL R14, [R1+0xd2c] ;  /* 0x000d2c00010e7983 */ /* 0x000ee80000100800 */
[----:B------:R-:W3:Y:S01]  /*e8e0*/  LDL R7, [R1+0xd08] ;  /* 0x000d080001077983 */ /* 0x000ee20000100800 */
[----:B--2---:R-:W-:-:S05]  /*e8f0*/  @P2 IMAD.MOV.U32 R6, RZ, RZ, R25 ;  /* 0x000000ffff062224 */ /* 0x004fca00078e0019 */
[----:B---3--:R4:W2:Y:S02]  /*e900*/  @P2 LDG.E.U16 R10, desc[UR12][R6.64] ;  /* 0x0000000c060a2981 */ /* 0x0088a4000c1e1500 */
[----:B----4-:R-:W-:Y:S02]  /*e910*/  @P2 IMAD.MOV.U32 R6, RZ, RZ, R27 ;  /* 0x000000ffff062224 */ /* 0x010fe400078e001b */
[----:B------:R-:W-:-:S05]  /*e920*/  @P2 IMAD.MOV.U32 R7, RZ, RZ, R29 ;  /* 0x000000ffff072224 */ /* 0x000fca00078e001d */
[----:B------:R0:W3:Y:S04]  /*e930*/  @P2 LDG.E.U16 R9, desc[UR12][R6.64] ;  /* 0x0000000c06092981 */ /* 0x0000e8000c1e1500 */
[----:B------:R1:W-:Y:S04]  /*e940*/  STL [R1+0x1330], R11 ;  /* 0x0013300b01007387 */ /* 0x0003e80000100800 */
[----:B------:R-:W4:Y:S04]  /*e950*/  LDL R25, [R1+0xd28] ;  /* 0x000d280001197983 */ /* 0x000f280000100800 */
[----:B-1----:R-:W4:Y:S01]  /*e960*/  LDL R11, [R1+0xd34] ;  /* 0x000d3400010b7983 */ /* 0x002f220000100800 */
[----:B------:R-:W-:Y:S01]  /*e970*/  PRMT R8, RZ, 0x7610, R8 ;  /* 0x00007610ff087816 */ /* 0x000fe20000000008 */
[----:B0-----:R-:W-:-:S02]  /*e980*/  @P2 IMAD.MOV.U32 R6, RZ, RZ, R0 ;  /* 0x000000ffff062224 */ /* 0x001fc400078e0000 */
[----:B------:R-:W-:-:S05]  /*e990*/  @P2 IMAD.MOV.U32 R7, RZ, RZ, R3 ;  /* 0x000000ffff072224 */ /* 0x000fca00078e0003 */
[----:B------:R0:W4:Y:S02]  /*e9a0*/  @P2 LDG.E.U16 R8, desc[UR12][R6.64] ;  /* 0x0000000c06082981 */ /* 0x000124000c1e1500 */
[----:B0-----:R-:W-:Y:S02]  /*e9b0*/  PRMT R7, RZ, 0x7610, R7 ;  /* 0x00007610ff077816 */ /* 0x001fe40000000007 */
[----:B------:R-:W-:-:S04]  /*e9c0*/  PRMT R6, RZ, 0x7610, R6 ;  /* 0x00007610ff067816 */ /* 0x000fc80000000006 */
[----:B------:R4:W4:Y:S04]  /*e9d0*/  @P2 LDG.E.U16 R7, desc[UR12][R14.64] ;  /* 0x0000000c0e072981 */ /* 0x000928000c1e1500 */
[----:B--2---:R-:W-:Y:S04]  /*e9e0*/  STL [R1+0x1334], R10 ;  /* 0x0013340a01007387 */ /* 0x004fe80000100800 */
[----:B---3--:R0:W-:Y:S04]  /*e9f0*/  STL [R1+0x1338], R9 ;  /* 0x0013380901007387 */ /* 0x0081e80000100800 */
[----:B------:R-:W2:Y:S04]  /*ea00*/  LDL R3, [R1+0x6ac] ;  /* 0x0006ac0001037983 */ /* 0x000ea80000100800 */
[----:B------:R-:W3:Y:S01]  /*ea10*/  LDL R0, [R1+0x6b0] ;  /* 0x0006b00001007983 */ /* 0x000ee20000100800 */
[----:B----4-:R-:W-:-:S02]  /*ea20*/  @P2 IMAD.MOV.U32 R15, RZ, RZ, R25 ;  /* 0x000000ffff0f2224 */ /* 0x010fc400078e0019 */
[----:B------:R-:W-:-:S05]  /*ea30*/  @P2 IMAD.MOV.U32 R14, RZ, RZ, R11 ;  /* 0x000000ffff0e2224 */ /* 0x000fca00078e000b */
[----:B------:R2:W4:Y:S01]  /*ea40*/  @P2 LDG.E.U16 R6, desc[UR12][R14.64] ;  /* 0x0000000c0e062981 */ /* 0x000522000c1e1500 */
[----:B------:R-:W-:-:S03]  /*ea50*/  PRMT R28, RZ, 0x7610, R28 ;  /* 0x00007610ff1c7816 */ /* 0x000fc6000000001c */
[----:B------:R1:W-:Y:S04]  /*ea60*/  STL [R1+0x133c], R8 ;  /* 0x00133c0801007387 */ /* 0x0003e80000100800 */
[----:B0-----:R-:W4:Y:S04]  /*ea70*/  LDL R9, [R1+0xd30] ;  /* 0x000d300001097983 */ /* 0x001f280000100800 */
[----:B-1----:R-:W4:Y:S04]  /*ea80*/  LDL R8, [R1+0xd38] ;  /* 0x000d380001087983 */ /* 0x002f280000100800 */
[----:B------:R0:W-:Y:S04]  /*ea90*/  STL [R1+0x1350], R7 ;  /* 0x0013500701007387 */ /* 0x0001e80000100800 */
[----:B------:R-:W4:Y:S04]  /*eaa0*/  LDL R27, [R1+0xd24] ;  /* 0x000d2400011b7983 */ /* 0x000f280000100800 */
[----:B0-----:R-:W4:Y:S01]  /*eab0*/  LDL R7, [R1+0xd40] ;  /* 0x000d400001077983 */ /* 0x001f220000100800 */
[----:B--2---:R-:W-:-:S02]  /*eac0*/  @P0 IMAD.MOV.U32 R15, RZ, RZ, R3 ;  /* 0x000000ffff0f0224 */ /* 0x004fc400078e0003 */
[----:B---3--:R-:W-:-:S05]  /*ead0*/  @P0 IMAD.MOV.U32 R14, RZ, RZ, R0 ;  /* 0x000000ffff0e0224 */ /* 0x008fca00078e0000 */
[----:B------:R0:W2:Y:S04]  /*eae0*/  @P0 LDG.E.U16 R28, desc[UR12][R14.64] ;  /* 0x0000000c0e1c0981 */ /* 0x0000a8000c1e1500 */
[----:B----4-:R1:W-:Y:S04]  /*eaf0*/  STL [R1+0x1354], R6 ;  /* 0x0013540601007387 */ /* 0x0103e80000100800 */
[----:B------:R-:W3:Y:S04]  /*eb00*/  LDL R25, [R1+0xd3c] ;  /* 0x000d3c0001197983 */ /* 0x000ee80000100800 */
[----:B------:R-:W4:Y:S01]  /*eb10*/  LDL R11, [R1+0xd4c] ;  /* 0x000d4c00010b7983 */ /* 0x000f220000100800 */
[----:B------:R-:W-:-:S03]  /*eb20*/  ISETP.GT.AND P1, PT, R4, 0x1e, PT ;  /* 0x0000001e0400780c */ /* 0x000fc60003f24270 */
[----:B------:R-:W3:Y:S04]  /*eb30*/  LDL R3, [R1+0xd48] ;  /* 0x000d480001037983 */ /* 0x000ee80000100800 */
[----:B------:R-:W3:Y:S01]  /*eb40*/  LDL R0, [R1+0xd54] ;  /* 0x000d540001007983 */ /* 0x000ee20000100800 */
[----:B-1----:R-:W-:-:S05]  /*eb50*/  PRMT R6, RZ, 0x7610, R6 ;  /* 0x00007610ff067816 */ /* 0x002fca0000000006 */
[----:B0-----:R-:W-:Y:S02]  /*eb60*/  @P1 IMAD.MOV.U32 R14, RZ, RZ, R8 ;  /* 0x000000ffff0e1224 */ /* 0x001fe400078e0008 */
[----:B------:R-:W-:Y:S01]  /*eb70*/  @P1 IMAD.MOV.U32 R15, RZ, RZ, R9 ;  /* 0x000000ffff0f1224 */ /* 0x000fe200078e0009 */
[----:B------:R-:W-:Y:S01]  /*eb80*/  PRMT R10, RZ, 0x7610, R10 ;  /* 0x00007610ff0a7816 */ /* 0x000fe2000000000a */
[----:B--2---:R0:W-:Y:S04]  /*eb90*/  STL [R1+0x12dc], R28 ;  /* 0x0012dc1c01007387 */ /* 0x0041e80000100800 */
[----:B------:R-:W2:Y:S04]  /*eba0*/  LDL R9, [R1+0xd50] ;  /* 0x000d500001097983 */ /* 0x000ea80000100800 */
[----:B------:R-:W2:Y:S01]  /*ebb0*/  LDL R8, [R1+0xd58] ;  /* 0x000d580001087983 */ /* 0x000ea20000100800 */
[----:B0-----:R-:W-:-:S06]  /*ebc0*/  PRMT R28, RZ, 0x7610, R28 ;  /* 0x00007610ff1c7816 */ /* 0x001fcc000000001c */
[----:B------:R0:W2:Y:S02]  /*ebd0*/  @P1 LDG.E.U16 R28, desc[UR12][R14.64] ;  /* 0x0000000c0e1c1981 */ /* 0x0000a4000c1e1500 */
[----:B0-----:R-:W-:Y:S02]  /*ebe0*/  @P1 IMAD.MOV.U32 R14, RZ, RZ, R7 ;  /* 0x000000ffff0e1224 */ /* 0x001fe400078e0007 */
[----:B------:R-:W-:-:S05]  /*ebf0*/  @P1 IMAD.MOV.U32 R15, RZ, RZ, R27 ;  /* 0x000000ffff0f1224 */ /* 0x000fca00078e001b */
[----:B------:R4:W2:Y:S02]  /*ec00*/  @P1 LDG.E.U16 R6, desc[UR12][R14.64] ;  /* 0x0000000c0e061981 */ /* 0x0008a4000c1e1500 */
[----:B----4-:R-:W-:Y:S02]  /*ec10*/  @P1 IMAD.MOV.U32 R14, RZ, RZ, R11 ;  /* 0x000000ffff0e1224 */ /* 0x010fe400078e000b */
[----:B---3--:R-:W-:-:S05]  /*ec20*/  @P1 IMAD.MOV.U32 R15, RZ, RZ, R25 ;  /* 0x000000ffff0f1224 */ /* 0x008fca00078e0019 */
[----:B------:R-:W3:Y:S04]  /*ec30*/  @P1 LDG.E.U16 R10, desc[UR12][R14.64] ;  /* 0x0000000c0e0a1981 */ /* 0x000ee8000c1e1500 */
[----:B--2---:R-:W-:Y:S04]  /*ec40*/  STL [R1+0x1358], R28 ;  /* 0x0013581c01007387 */ /* 0x004fe80000100800 */
[----:B------:R-:W2:Y:S04]  /*ec50*/  LDL R7, [R1+0xd44] ;  /* 0x000d440001077983 */ /* 0x000ea80000100800 */
[----:B------:R0:W-:Y:S04]  /*ec60*/  STL [R1+0x1c], R6 ;  /* 0x00001c0601007387 */ /* 0x0001e80000100800 */
[----:B------:R-:W4:Y:S04]  /*ec70*/  LDL R11, [R1+0xd5c] ;  /* 0x000d5c00010b7983 */ /* 0x000f280000100800 */
[----:B0-----:R-:W4:Y:S04]  /*ec80*/  LDL R6, [R1+0xd60] ;  /* 0x000d600001067983 */ /* 0x001f280000100800 */
[----:B---3--:R0:W-:Y:S04]  /*ec90*/  STL [R1+0x18], R10 ;  /* 0x0000180a01007387 */ /* 0x0081e80000100800 */
[----:B0-----:R-:W3:Y:S01]  /*eca0*/  LDL R10, [R1+0xd6c] ;  /* 0x000d6c00010a7983 */ /* 0x001ee20000100800 */
[----:B------:R-:W-:Y:S01]  /*ecb0*/  PRMT R23, RZ, 0x7610, R23 ;  /* 0x00007610ff177816 */ /* 0x000fe20000000017 */
[----:B------:R-:W-:-:S02]  /*ecc0*/  @P1 IMAD.MOV.U32 R14, RZ, RZ, R0 ;  /* 0x000000ffff0e1224 */ /* 0x000fc400078e0000 */
[----:B------:R-:W-:Y:S01]  /*ecd0*/  @P1 IMAD.MOV.U32 R15, RZ, RZ, R3 ;  /* 0x000000ffff0f1224 */ /* 0x000fe200078e0003 */
[----:B------:R-:W3:Y:S04]  /*ece0*/  LDL R0, [R1+0xd74] ;  /* 0x000d740001007983 */ /* 0x000ee80000100800 */
[----:B------:R-:W3:Y:S04]  /*ecf0*/  LDL R3, [R1+0xd68] ;  /* 0x000d680001037983 */ /* 0x000ee80000100800 */
[----:B------:R0:W3:Y:S01]  /*ed00*/  @P1 LDG.E.U16 R23, desc[UR12][R14.64] ;  /* 0x0000000c0e171981 */ /* 0x0000e2000c1e1500 */
[----:B------:R-:W-:Y:S01]  /*ed10*/  PRMT R13, RZ, 0x7610, R13 ;  /* 0x00007610ff0d7816 */ /* 0x000fe2000000000d */
[----:B0-----:R-:W-:-:S02]  /*ed20*/  @P1 IMAD.MOV.U32 R14, RZ, RZ, R8 ;  /* 0x000000ffff0e1224 */ /* 0x001fc400078e0008 */
[----:B------:R-:W-:Y:S01]  /*ed30*/  @P1 IMAD.MOV.U32 R15, RZ, RZ, R9 ;  /* 0x000000ffff0f1224 */ /* 0x000fe200078e0009 */
[----:B------:R-:W3:Y:S04]  /*ed40*/  LDL R8, [R1+0xd78] ;  /* 0x000d780001087983 */ /* 0x000ee80000100800 */
[----:B------:R-:W3:Y:S04]  /*ed50*/  LDL R9, [R1+0xd70] ;  /* 0x000d700001097983 */ /* 0x000ee80000100800 */
[----:B------:R2:W3:Y:S01]  /*ed60*/  @P1 LDG.E.U16 R13, desc[UR12][R14.64] ;  /* 0x0000000c0e0d1981 */ /* 0x0004e2000c1e1500 */
[----:B------:R-:W-:-:S02]  /*ed70*/  PRMT R12, RZ, 0x7610, R12 ;  /* 0x00007610ff0c7816 */ /* 0x000fc4000000000c */
[----:B------:R-:W-:Y:S01]  /*ed80*/  PRMT R26, RZ, 0x7610, R26 ;  /* 0x00007610ff1a7816 */ /* 0x000fe2000000001a */
[----:B--2---:R-:W-:Y:S02]  /*ed90*/  @P1 IMAD.MOV.U32 R15, RZ, RZ, R7 ;  /* 0x000000ffff0f1224 */ /* 0x004fe400078e0007 */
[----:B------:R-:W2:Y:S01]  /*eda0*/  LDL R7, [R1+0xd64] ;  /* 0x000d640001077983 */ /* 0x000ea20000100800 */
[----:B----4-:R-:W-:-:S03]  /*edb0*/  @P1 IMAD.MOV.U32 R14, RZ, RZ, R6 ;  /* 0x000000ffff0e1224 */ /* 0x010fc600078e0006 */
[----:B------:R-:W4:Y:S04]  /*edc0*/  LDL R6, [R1+0xd80] ;  /* 0x000d800001067983 */ /* 0x000f280000100800 */
[----:B------:R0:W4:Y:S02]  /*edd0*/  @P1 LDG.E.U16 R12, desc[UR12][R14.64] ;  /* 0x0000000c0e0c1981 */ /* 0x000124000c1e1500 */
[----:B0-----:R-:W-:Y:S02]  /*ede0*/  @P1 IMAD.MOV.U32 R15, RZ, RZ, R11 ;  /* 0x000000ffff0f1224 */ /* 0x001fe400078e000b */
[----:B---3--:R-:W-:-:S05]  /*edf0*/  @P1 IMAD.MOV.U32 R14, RZ, RZ, R10 ;  /* 0x000000ffff0e1224 */ /* 0x008fca00078e000a */
[----:B------:R0:W3:Y:S01]  /*ee00*/  @P1 LDG.E.U16 R26, desc[UR12][R14.64] ;  /* 0x0000000c0e1a1981 */ /* 0x0000e2000c1e1500 */
[----:B------:R-:W-:Y:S02]  /*ee10*/  ISETP.GT.AND P0, PT, R4, 0x1f, PT ;  /* 0x0000001f0400780c */ /* 0x000fe40003f04270 */
[----:B------:R-:W-:Y:S02]  /*ee20*/  PRMT R24, RZ, 0x7610, R24 ;  /* 0x00007610ff187816 */ /* 0x000fe40000000018 */
[----:B------:R-:W-:Y:S01]  /*ee30*/  PRMT R22, RZ, 0x7610, R22 ;  /* 0x00007610ff167816 */ /* 0x000fe20000000016 */
[----:B0-----:R-:W-:Y:S02]  /*ee40*/  @P1 IMAD.MOV.U32 R14, RZ, RZ, R0 ;  /* 0x000000ffff0e1224 */ /* 0x001fe400078e0000 */
[----:B------:R-:W-:-:S05]  /*ee50*/  @P1 IMAD.MOV.U32 R15, RZ, RZ, R3 ;  /* 0x000000ffff0f1224 */ /* 0x000fca00078e0003 */
[----:B------:R0:W3:Y:S02]  /*ee60*/  @P1 LDG.E.U16 R24, desc[UR12][R14.64] ;  /* 0x0000000c0e181981 */ /* 0x0000e4000c1e1500 */
[----:B0-----:R-:W-:Y:S02]  /*ee70*/  @P0 IMAD.MOV.U32 R14, RZ, RZ, R8 ;  /* 0x000000ffff0e0224 */ /* 0x001fe400078e0008 */
[----:B------:R-:W-:-:S05]  /*ee80*/  @P0 IMAD.MOV.U32 R15, RZ, RZ, R9 ;  /* 0x000000ffff0f0224 */ /* 0x000fca00078e0009 */
[----:B------:R2:W3:Y:S01]  /*ee90*/  @P0 LDG.E.U16 R22, desc[UR12][R14.64] ;  /* 0x0000000c0e160981 */ /* 0x0004e2000c1e1500 */
[----:B------:R-:W-:Y:S01]  /*eea0*/  PRMT R21, RZ, 0x7610, R21 ;  /* 0x00007610ff157816 */ /* 0x000fe20000000015 */
[----:B--2---:R-:W-:Y:S02]  /*eeb0*/  @P0 IMAD.MOV.U32 R15, RZ, RZ, R7 ;  /* 0x000000ffff0f0224 */ /* 0x004fe400078e0007 */
[----:B----4-:R-:W-:-:S05]  /*eec0*/  @P0 IMAD.MOV.U32 R14, RZ, RZ, R6 ;  /* 0x000000ffff0e0224 */ /* 0x010fca00078e0006 */
[----:B------:R-:W2:Y:S04]  /*eed0*/  @P0 LDG.E.U16 R21, desc[UR12][R14.64] ;  /* 0x0000000c0e150981 */ /* 0x000ea8000c1e1500 */
[----:B---3--:R-:W-:Y:S04]  /*eee0*/  STL [R1+0x131c], R26 ;  /* 0x00131c1a01007387 */ /* 0x008fe80000100800 */
[----:B------:R-:W3:Y:S04]  /*eef0*/  LDL R0, [R1+0xd94] ;  /* 0x000d940001007983 */ /* 0x000ee80000100800 */
[----:B------:R-:W4:Y:S04]  /*ef00*/  LDL R3, [R1+0xd7c] ;  /* 0x000d7c0001037983 */ /* 0x000f280000100800 */
[----:B------:R-:W-:Y:S04]  /*ef10*/  STL [R1+0x1320], R24 ;  /* 0x0013201801007387 */ /* 0x000fe80000100800 */
[----:B------:R0:W-:Y:S04]  /*ef20*/  STL [R1+0xc], R13 ;  /* 0x00000c0d01007387 */ /* 0x0001e80000100800 */
[----:B0-----:R-:W4:Y:S04]  /*ef30*/  LDL R13, [R1+0xd9c] ;  /* 0x000d9c00010d7983 */ /* 0x001f280000100800 */
[----:B------:R0:W-:Y:S04]  /*ef40*/  STL [R1+0x12e0], R22 ;  /* 0x0012e01601007387 */ /* 0x0001e80000100800 */
[----:B0-----:R-:W4:Y:S04]  /*ef50*/  LDL R22, [R1+0xd90] ;  /* 0x000d900001167983 */ /* 0x001f280000100800 */
[----:B------:R0:W-:Y:S04]  /*ef60*/  STL [R1], R12 ;  /* 0x0000000c01007387 */ /* 0x0001e80000100800 */
[----:B------:R-:W-:Y:S04]  /*ef70*/  STL [R1+0x14], R23 ;  /* 0x0000141701007387 */ /* 0x000fe80000100800 */
[----:B------:R-:W4:Y:S04]  /*ef80*/  LDL R11, [R1+0xdb0] ;  /* 0x000db000010b7983 */ /* 0x000f280000100800 */
[----:B------:R-:W4:Y:S04]  /*ef90*/  LDL R10, [R1+0xdac] ;  /* 0x000dac00010a7983 */ /* 0x000f280000100800 */
[----:B------:R-:W4:Y:S04]  /*efa0*/  LDL R9, [R1+0xdb4] ;  /* 0x000db40001097983 */ /* 0x000f280000100800 */
[----:B0-----:R-:W4:Y:S04]  /*efb0*/  LDL R12, [R1+0xd98] ;  /* 0x000d9800010c7983 */ /* 0x001f280000100800 */
[----:B--2---:R-:W-:Y:S04]  /*efc0*/  STL [R1+0x12e4], R21 ;  /* 0x0012e41501007387 */ /* 0x004fe80000100800 */
[----:B------:R-:W2:Y:S04]  /*efd0*/  LDL R8, [R1+0xda8] ;  /* 0x000da80001087983 */ /* 0x000ea80000100800 */
[----:B------:R-:W2:Y:S04]  /*efe0*/  LDL R7, [R1+0xdb8] ;  /* 0x000db80001077983 */ /* 0x000ea80000100800 */
[----:B------:R-:W2:Y:S01]  /*eff0*/  LDL R6, [R1+0xddc] ;  /* 0x000ddc0001067983 */ /* 0x000ea20000100800 */
[----:B---3--:R-:W-:-:S03]  /*f000*/  @P0 IMAD.MOV.U32 R14, RZ, RZ, R0 ;  /* 0x000000ffff0e0224 */ /* 0x008fc600078e0000 */
[----:B------:R-:W3:Y:S01]  /*f010*/  LDL R0, [R1+0xdbc] ;  /* 0x000dbc0001007983 */ /* 0x000ee20000100800 */
[----:B------:R-:W-:Y:S01]  /*f020*/  PRMT R5, RZ, 0x7610, R5 ;  /* 0x00007610ff057816 */ /* 0x000fe20000000005 */
[----:B----4-:R-:W-:Y:S01]  /*f030*/  @P0 IMAD.MOV.U32 R15, RZ, RZ, R3 ;  /* 0x000000ffff0f0224 */ /* 0x010fe200078e0003 */
[----:B------:R-:W-:Y:S02]  /*f040*/  PRMT R16, RZ, 0x7610, R16 ;  /* 0x00007610ff107816 */ /* 0x000fe40000000010 */
[----:B------:R-:W-:Y:S02]  /*f050*/  PRMT R17, RZ, 0x7610, R17 ;  /* 0x00007610ff117816 */ /* 0x000fe40000000011 */
[----:B------:R-:W-:Y:S02]  /*f060*/  PRMT R18, RZ, 0x7610, R18 ;  /* 0x00007610ff127816 */ /* 0x000fe40000000012 */
[----:B------:R-:W-:Y:S01]  /*f070*/  PRMT R19, RZ, 0x7610, R19 ;  /* 0x00007610ff137816 */ /* 0x000fe20000000013 */
[----:B------:R0:W4:Y:S01]  /*f080*/  @P0 LDG.E.U16 R5, desc[UR12][R14.64] ;  /* 0x0000000c0e050981 */ /* 0x000122000c1e1500 */
[----:B------:R-:W-:-:S03]  /*f090*/  PRMT R20, RZ, 0x7610, R20 ;  /* 0x00007610ff147816 */ /* 0x000fc60000000014 */
[----:B------:R-:W4:Y:S01]  /*f0a0*/  LDL.LU R3, [R1+0x5e0] ;  /* 0x0005e00001037983 */ /* 0x000f220000300800 */
[----:B0-----:R-:W-:Y:S02]  /*f0b0*/  @P0 IMAD.MOV.U32 R14, RZ, RZ, R13 ;  /* 0x000000ffff0e0224 */ /* 0x001fe400078e000d */
[----:B------:R-:W-:-:S05]  /*f0c0*/  @P0 IMAD.MOV.U32 R15, RZ, RZ, R22 ;  /* 0x000000ffff0f0224 */ /* 0x000fca00078e0016 */
[----:B------:R0:W4:Y:S02]  /*f0d0*/  @P0 LDG.E.U16 R16, desc[UR12][R14.64] ;  /* 0x0000000c0e100981 */ /* 0x000124000c1e1500 */
[----:B0-----:R-:W-:Y:S02]  /*f0e0*/  @P0 IMAD.MOV.U32 R14, RZ, RZ, R11 ;  /* 0x000000ffff0e0224 */ /* 0x001fe400078e000b */
[----:B------:R-:W-:-:S05]  /*f0f0*/  @P0 IMAD.MOV.U32 R15, RZ, RZ, R12 ;  /* 0x000000ffff0f0224 */ /* 0x000fca00078e000c */
[----:B------:R0:W4:Y:S02]  /*f100*/  @P0 LDG.E.U16 R17, desc[UR12][R14.64] ;  /* 0x0000000c0e110981 */ /* 0x000124000c1e1500 */
[----:B0-----:R-:W-:Y:S02]  /*f110*/  @P0 IMAD.MOV.U32 R14, RZ, RZ, R9 ;  /* 0x000000ffff0e0224 */ /* 0x001fe400078e0009 */
[----:B------:R-:W-:-:S05]  /*f120*/  @P0 IMAD.MOV.U32 R15, RZ, RZ, R10 ;  /* 0x000000ffff0f0224 */ /* 0x000fca00078e000a */
[----:B------:R2:W4:Y:S02]  /*f130*/  @P0 LDG.E.U16 R18, desc[UR12][R14.64] ;  /* 0x0000000c0e120981 */ /* 0x000524000c1e1500 */
[----:B--2---:R-:W-:Y:S02]  /*f140*/  @P0 IMAD.MOV.U32 R15, RZ, RZ, R8 ;  /* 0x000000ffff0f0224 */ /* 0x004fe400078e0008 */
[----:B---3--:R-:W-:-:S05]  /*f150*/  @P0 IMAD.MOV.U32 R14, RZ, RZ, R0 ;  /* 0x000000ffff0e0224 */ /* 0x008fca00078e0000 */
[----:B------:R0:W2:Y:S02]  /*f160*/  @P0 LDG.E.U16 R19, desc[UR12][R14.64] ;  /* 0x0000000c0e130981 */ /* 0x0000a4000c1e1500 */
[----:B0-----:R-:W-:Y:S02]  /*f170*/  @P0 IMAD.MOV.U32 R14, RZ, RZ, R6 ;  /* 0x000000ffff0e0224 */ /* 0x001fe400078e0006 */
[----:B------:R-:W-:-:S05]  /*f180*/  @P0 IMAD.MOV.U32 R15, RZ, RZ, R7 ;  /* 0x000000ffff0f0224 */ /* 0x000fca00078e0007 */
[----:B------:R-:W3:Y:S04]  /*f190*/  @P0 LDG.E.U16 R20, desc[UR12][R14.64] ;  /* 0x0000000c0e140981 */ /* 0x000ee8000c1e1500 */
[----:B----4-:R-:W-:Y:S01]  /*f1a0*/  STL [R1+0x12e8], R5 ;  /* 0x0012e80501007387 */ /* 0x010fe20000100800 */
[----:B------:R-:W0:Y:S01]  /*f1b0*/  S2R R0, SR_TID.X ;  /* 0x0000000000007919 */ /* 0x000e220000002100 */
[----:B------:R-:W1:Y:S01]  /*f1c0*/  S2R R2, SR_TID.X ;  /* 0x0000000000027919 */ /* 0x000e620000002100 */
[----:B------:R-:W-:Y:S06]  /*f1d0*/  BAR.SYNC.DEFER_BLOCKING 0x0 ;  /* 0x0000000000007b1d */ /* 0x000fec0000010000 */
[----:B------:R-:W-:Y:S04]  /*f1e0*/  STL [R1+0x12ec], R16 ;  /* 0x0012ec1001007387 */ /* 0x000fe80000100800 */
[----:B------:R-:W-:Y:S04]  /*f1f0*/  STL [R1+0x12f0], R17 ;  /* 0x0012f01101007387 */ /* 0x000fe80000100800 */
[----:B------:R-:W-:Y:S04]  /*f200*/  STL [R1+0x12f4], R18 ;  /* 0x0012f41201007387 */ /* 0x000fe80000100800 */
[----:B--2---:R-:W-:Y:S04]  /*f210*/  STL [R1+0x12f8], R19 ;  /* 0x0012f81301007387 */ /* 0x004fe80000100800 */
[----:B------:R-:W-:Y:S04]  /*f220*/  STL [R1+0x135c], R14 ;  /* 0x00135c0e01007387 */ /* 0x000fe80000100800 */
[----:B---3--:R2:W-:Y:S04]  /*f230*/  STL [R1+0x12fc], R20 ;  /* 0x0012fc1401007387 */ /* 0x0085e80000100800 */
[----:B--2---:R-:W2:Y:S04]  /*f240*/  LDL.LU R20, [R1+0x5d8] ;  /* 0x0005d80001147983 */ /* 0x004ea80000300800 */
[----:B------:R-:W3:Y:S04]  /*f250*/  LDL.LU R29, [R1+0x5d4] ;  /* 0x0005d400011d7983 */ /* 0x000ee80000300800 */
[----:B------:R-:W4:Y:S04]  /*f260*/  LDL.LU R23, [R1+0x5d0] ;  /* 0x0005d00001177983 */ /* 0x000f280000300800 */
[----:B------:R-:W2:Y:S01]  /*f270*/  LDL.LU R25, [R1+0x5cc] ;  /* 0x0005cc0001197983 */ /* 0x000ea20000300800 */
[----:B0-----:R-:W-:-:S03]  /*f280*/  LOP3.LUT R0, R0, 0x1f, RZ, 0xc0, !PT ;  /* 0x0000001f00007812 */ /* 0x001fc600078ec0ff */
[----:B------:R0:W-:Y:S01]  /*f290*/  STL [R1+0x1360], R4 ;  /* 0x0013600401007387 */ /* 0x0001e20000100800 */
[----:B------:R-:W-:-:S03]  /*f2a0*/  ISETP.GE.AND P0, PT, R0, R4, PT ;  /* 0x000000040000720c */ /* 0x000fc60003f06270 */
[----:B0-----:R-:W2:Y:S04]  /*f2b0*/  LDL.LU R4, [R1+0x5dc] ;  /* 0x0005dc0001047983 */ /* 0x001ea80000300800 */
[----:B------:R-:W2:Y:S04]  /*f2c0*/  LDL.LU R14, [R1+0x5c8] ;  /* 0x0005c800010e7983 */ /* 0x000ea80000300800 */
        /* <DEDUP_REMOVED lines=9> */
[----:B------:R-:W2:Y:S01]  /*f360*/  LDL.LU R26, [R1+0x3dc] ;  /* 0x0003dc00011a7983 */ /* 0x000ea20000300800 */
[----:B-1----:R-:W-:-:S03]  /*f370*/  LOP3.LUT R2, R2, 0x3f, RZ, 0xc0, !PT ;  /* 0x0000003f02027812 */ /* 0x002fc600078ec0ff */
[----:B------:R-:W2:Y:S04]  /*f380*/  LDL.LU R28, [R1+0x3d8] ;  /* 0x0003d800011c7983 */ /* 0x000ea80000300800 */
[----:B------:R-:W2:Y:S04]  /*f390*/  LDL.LU R6, [R1+0x3d4] ;  /* 0x0003d40001067983 */ /* 0x000ea80000300800 */
[----:B------:R-:W2:Y:S04]  /*f3a0*/  LDL.LU R7, [R1+0x3d0] ;  /* 0x0003d00001077983 */ /* 0x000ea80000300800 */
[----:B------:R-:W2:Y:S04]  /*f3b0*/  LDL.LU R8, [R1+0x3cc] ;  /* 0x0003cc0001087983 */ /* 0x000ea80000300800 */
[----:B------:R-:W2:Y:S01]  /*f3c0*/  LDL.LU R9, [R1+0x3c8] ;  /* 0x0003c80001097983 */ /* 0x000ea20000300800 */
[----:B------:R-:W-:-:S03]  /*f3d0*/  IMAD.SHL.U32 R2, R2, 0x2, RZ ;  /* 0x0000000202027824 */ /* 0x000fc600078e00ff */
[----:B------:R-:W2:Y:S04]  /*f3e0*/  LDL.LU R10, [R1+0x3c4] ;  /* 0x0003c400010a7983 */ /* 0x000ea80000300800 */
[----:B------:R-:W2:Y:S04]  /*f3f0*/  LDL.LU R11, [R1+0x3c0] ;  /* 0x0003c000010b7983 */ /* 0x000ea80000300800 */
[----:B------:R-:W2:Y:S04]  /*f400*/  LDL.LU R12, [R1+0x2e0] ;  /* 0x0002e000010c7983 */ /* 0x000ea80000300800 */
[----:B------:R-:W2:Y:S04]  /*f410*/  LDL.LU R13, [R1+0x2cc] ;  /* 0x0002cc00010d7983 */ /* 0x000ea80000300800 */
[----:B------:R-:W2:Y:S04]  /*f420*/  LDL.LU R27, [R1+0x2c8] ;  /* 0x0002c800011b7983 */ /* 0x000ea80000300800 */
[----:B------:R0:W-:Y:S04]  /*f430*/  STS.U16 [R2+UR5], R3 ;  /* 0x0000000302007988 */ /* 0x0001e80008000405 */
[----:B------:R-:W2:Y:S04]  /*f440*/  LDL.LU R0, [R1+0x9c] ;  /* 0x00009c0001007983 */ /* 0x000ea80000300800 */
[----:B0-----:R-:W2:Y:S04]  /*f450*/  LDL.LU R3, [R1+0x98] ;  /* 0x0000980001037983 */ /* 0x001ea80000300800 */
[----:B---3--:R0:W-:Y:S04]  /*f460*/  STS.U16 [R2+UR5+0x180], R29 ;  /* 0x0001801d02007988 */ /* 0x0081e80008000405 */
[----:B----4-:R1:W-:Y:S04]  /*f470*/  STS.U16 [R2+UR5+0x200], R23 ;  /* 0x0002001702007988 */ /* 0x0103e80008000405 */
[----:B--2---:R2:W-:Y:S04]  /*f480*/  STS.U16 [R2+UR5+0x280], R25 ;  /* 0x0002801902007988 */ /* 0x0045e80008000405 */
[----:B0-----:R-:W3:Y:S04]  /*f490*/  LDL.LU R29, [R1+0x94] ;  /* 0x00009400011d7983 */ /* 0x001ee80000300800 */
[----:B-1----:R-:W4:Y:S04]  /*f4a0*/  LDL.LU R23, [R1+0x90] ;  /* 0x0000900001177983 */ /* 0x002f280000300800 */
[----:B--2---:R-:W2:Y:S04]  /*f4b0*/  LDL.LU R25, [R1+0x8c] ;  /* 0x00008c0001197983 */ /* 0x004ea80000300800 */
[----:B------:R-:W-:Y:S04]  /*f4c0*/  STS.U16 [R2+UR5+0x100], R20 ;  /* 0x0001001402007988 */ /* 0x000fe80008000405 */
[----:B------:R0:W-:Y:S04]  /*f4d0*/  STS.U16 [R2+UR5+0x380], R15 ;  /* 0x0003800f02007988 */ /* 0x0001e80008000405 */
[----:B------:R-:W-:Y:S04]  /*f4e0*/  STS.U16 [R2+UR5+0x80], R4 ;  /* 0x0000800402007988 */ /* 0x000fe80008000405 */
        /* <DEDUP_REMOVED lines=19> */
[----:B------:R1:W-:Y:S04]  /*f620*/  STS.U16 [R2+UR5+0x6200], R3 ;  /* 0x0062000302007988 */ /* 0x0003e80008000405 */
[----:B------:R-:W-:Y:S04]  /*f630*/  STS.U16 [R2+UR5+0x6000], R12 ;  /* 0x0060000c02007988 */ /* 0x000fe80008000405 */
[----:B------:R-:W-:Y:S01]  /*f640*/  STS.U16 [R2+UR5+0x6080], R13 ;  /* 0x0060800d02007988 */ /* 0x000fe20008000405 */
[----:B0-----:R-:W-:-:S03]  /*f650*/  LOP3.LUT R15, R2, 0x10, RZ, 0x3c, !PT ;  /* 0x00000010020f7812 */ /* 0x001fc600078e3cff */
[----:B-1----:R-:W2:Y:S04]  /*f660*/  LDL.LU R3, [R1+0x5c0] ;  /* 0x0005c00001037983 */ /* 0x002ea80000300800 */
[----:B------:R-:W2:Y:S04]  /*f670*/  LDL.LU R0, [R1+0x5bc] ;  /* 0x0005bc0001007983 */ /* 0x000ea80000300800 */
[----:B------:R-:W2:Y:S04]  /*f680*/  LDL.LU R27, [R1+0x5b4] ;  /* 0x0005b400011b7983 */ /* 0x000ea80000300800 */
[----:B---3--:R0:W-:Y:S04]  /*f690*/  STS.U16 [R2+UR5+0x6280], R29 ;  /* 0x0062801d02007988 */ /* 0x0081e80008000405 */
[----:B----4-:R-:W-:Y:S04]  /*f6a0*/  STS.U16 [R2+UR5+0x6300], R23 ;  /* 0x0063001702007988 */ /* 0x010fe80008000405 */
[----:B--2---:R1:W-:Y:S04]  /*f6b0*/  STS.U16 [R2+UR5+0x6380], R25 ;  /* 0x0063801902007988 */ /* 0x0043e80008000405 */
[----:B0-----:R-:W2:Y:S04]  /*f6c0*/  LDL.LU R29, [R1+0x5b0] ;  /* 0x0005b000011d7983 */ /* 0x001ea80000300800 */
[----:B-1----:R-:W3:Y:S04]  /*f6d0*/  LDL.LU R2, [R1+0x5b8] ;  /* 0x0005b80001027983 */ /* 0x002ee80000300800 */
[----:B------:R-:W4:Y:S04]  /*f6e0*/  LDL.LU R4, [R1+0x5ac] ;  /* 0x0005ac0001047983 */ /* 0x000f280000300800 */
[----:B------:R-:W2:Y:S04]  /*f6f0*/  LDL.LU R20, [R1+0x5a8] ;  /* 0x0005a80001147983 */ /* 0x000ea80000300800 */
[----:B------:R-:W2:Y:S04]  /*f700*/  LDL.LU R14, [R1+0x5a0] ;  /* 0x0005a000010e7983 */ /* 0x000ea80000300800 */
[----:B------:R-:W2:Y:S04]  /*f710*/  LDL.LU R19, [R1+0x4bc] ;  /* 0x0004bc0001137983 */ /* 0x000ea80000300800 */
[----:B------:R-:W4:Y:S04]  /*f720*/  LDL.LU R18, [R1+0x4b8] ;  /* 0x0004b80001127983 */ /* 0x000f280000300800 */
        /* <DEDUP_REMOVED lines=18> */
[----:B------:R0:W-:Y:S04]  /*f850*/  STS.U16 [R15+UR5+0x400], R3 ;  /* 0x000400030f007988 */ /* 0x0001e80008000405 */
[----:B------:R1:W-:Y:S04]  /*f860*/  STS.U16 [R15+UR5+0x480], R0 ;  /* 0x000480000f007988 */ /* 0x0003e80008000405 */
[----:B0-----:R-:W4:Y:S04]  /*f870*/  LDL.LU R3, [R1+0x1368] ;  /* 0x0013680001037983 */ /* 0x001f280000300800 */
[----:B-1----:R-:W4:Y:S04]  /*f880*/  LDL.LU R0, [R1+0x74] ;  /* 0x0000740001007983 */ /* 0x002f280000300800 */
[----:B---3--:R-:W-:Y:S04]  /*f890*/  STS.U16 [R15+UR5+0x500], R2 ;  /* 0x000500020f007988 */ /* 0x008fe80008000405 */
[----:B------:R0:W-:Y:S04]  /*f8a0*/  STS.U16 [R15+UR5+0x580], R27 ;  /* 0x0005801b0f007988 */ /* 0x0001e80008000405 */
[----:B0-----:R-:W3:Y:S04]  /*f8b0*/  LDL.LU R27, [R1+0x70] ;  /* 0x00007000011b7983 */ /* 0x001ee80000300800 */
[----:B--2---:R0:W-:Y:S04]  /*f8c0*/  STS.U16 [R15+UR5+0x600], R29 ;  /* 0x0006001d0f007988 */ /* 0x0041e80008000405 */
[----:B0-----:R-:W2:Y:S01]  /*f8d0*/  LDL.LU R29, [R1+0x6c] ;  /* 0x00006c00011d7983 */ /* 0x001ea20000300800 */
[----:B------:R-:W0:Y:S03]  /*f8e0*/  S2R R2, SR_TID.X ;  /* 0x0000000000027919 */ /* 0x000e260000002100 */
[----:B----4-:R-:W-:Y:S04]  /*f8f0*/  STS.U16 [R15+UR5+0x680], R4 ;  /* 0x000680040f007988 */ /* 0x010fe80008000405 */
        /* <DEDUP_REMOVED lines=23> */
[----:B------:R1:W-:Y:S01]  /*fa70*/  STS.U16 [R15+UR5+0x6680], R0 ;  /* 0x006680000f007988 */ /* 0x0003e20008000405 */
[----:B0-----:R-:W-:-:S03]  /*fa80*/  LOP3.LUT R2, R2, 0x3f, RZ, 0xc0, !PT ;  /* 0x0000003f02027812 */ /* 0x001fc600078ec0ff */
[----:B-1----:R-:W4:Y:S04]  /*fa90*/  LDL.LU R0, [R1+0x59c] ;  /* 0x00059c0001007983 */ /* 0x002f280000300800 */
[----:B------:R-:W4:Y:S01]  /*faa0*/  LDL.LU R23, [R1+0x598] ;  /* 0x0005980001177983 */ /* 0x000f220000300800 */
[----:B------:R-:W-:-:S03]  /*fab0*/  IMAD.SHL.U32 R2, R2, 0x2, RZ ;  /* 0x0000000202027824 */ /* 0x000fc600078e00ff */
[----:B------:R-:W4:Y:S02]  /*fac0*/  LDL.LU R25, [R1+0x594] ;  /* 0x0005940001197983 */ /* 0x000f240000300800 */
[----:B------:R-:W-:Y:S02]  /*fad0*/  LOP3.LUT R3, R2, 0x20, RZ, 0x3c, !PT ;  /* 0x0000002002037812 */ /* 0x000fe400078e3cff */
[----:B------:R-:W4:Y:S04]  /*fae0*/  LDL.LU R2, [R1+0x590] ;  /* 0x0005900001027983 */ /* 0x000f280000300800 */
[----:B------:R-:W4:Y:S04]  /*faf0*/  LDL.LU R4, [R1+0x588] ;  /* 0x0005880001047983 */ /* 0x000f280000300800 */
[----:B------:R-:W4:Y:S04]  /*fb00*/  LDL.LU R20, [R1+0x584] ;  /* 0x0005840001147983 */ /* 0x000f280000300800 */
[----:B------:R-:W4:Y:S04]  /*fb10*/  LDL.LU R14, [R1+0x580] ;  /* 0x00058000010e7983 */ /* 0x000f280000300800 */
[----:B------:R-:W4:Y:S04]  /*fb20*/  LDL.LU R19, [R1+0x49c] ;  /* 0x00049c0001137983 */ /* 0x000f280000300800 */
[----:B---3--:R0:W-:Y:S04]  /*fb30*/  STS.U16 [R15+UR5+0x6700], R27 ;  /* 0x0067001b0f007988 */ /* 0x0081e80008000405 */
[----:B0-----:R-:W3:Y:S04]  /*fb40*/  LDL.LU R27, [R1+0x498] ;  /* 0x00049800011b7983 */ /* 0x001ee80000300800 */
[----:B------:R-:W3:Y:S04]  /*fb50*/  LDL.LU R18, [R1+0x494] ;  /* 0x0004940001127983 */ /* 0x000ee80000300800 */
        /* <DEDUP_REMOVED lines=15> */
[----:B--2---:R0:W-:Y:S04]  /*fc50*/  STS.U16 [R15+UR5+0x6780], R29 ;  /* 0x0067801d0f007988 */ /* 0x0041e80008000405 */
[----:B------:R-:W2:Y:S04]  /*fc60*/  LDL.LU R13, [R1+0x60] ;  /* 0x00006000010d7983 */ /* 0x000ea80000300800 */
[----:B0-----:R-:W2:Y:S04]  /*fc70*/  LDL.LU R29, [R1+0x5c] ;  /* 0x00005c00011d7983 */ /* 0x001ea80000300800 */
[----:B------:R0:W-:Y:S04]  /*fc80*/  STL [R1+0x1300], R15 ;  /* 0x0013000f01007387 */ /* 0x0001e80000100800 */
[----:B0-----:R-:W2:Y:S04]  /*fc90*/  LDL.LU R15, [R1+0x58c] ;  /* 0x00058c00010f7983 */ /* 0x001ea80000300800 */
[----:B----4-:R0:W-:Y:S04]  /*fca0*/  STS.U16 [R3+UR5+0x800], R0 ;  /* 0x0008000003007988 */ /* 0x0101e80008000405 */
[----:B0-----:R-:W4:Y:S04]  /*fcb0*/  LDL.LU R0, [R1+0x1364] ;  /* 0x0013640001007983 */ /* 0x001f280000300800 */
[----:B------:R0:W-:Y:S04]  /*fcc0*/  STS.U16 [R3+UR5+0x880], R23 ;  /* 0x0008801703007988 */ /* 0x0001e80008000405 */
[----:B------:R1:W-:Y:S04]  /*fcd0*/  STS.U16 [R3+UR5+0x900], R25 ;  /* 0x0009001903007988 */ /* 0x0003e80008000405 */
[----:B------:R1:W-:Y:S04]  /*fce0*/  STS.U16 [R3+UR5+0x980], R2 ;  /* 0x0009800203007988 */ /* 0x0003e80008000405 */
[----:B0-----:R-:W4:Y:S04]  /*fcf0*/  LDL.LU R23, [R1+0x54] ;  /* 0x0000540001177983 */ /* 0x001f280000300800 */
[----:B-1----:R-:W4:Y:S01]  /*fd00*/  LDL.LU R25, [R1+0x50] ;  /* 0x0000500001197983 */ /* 0x002f220000300800 */
[----:B------:R-:W0:Y:S03]  /*fd10*/  S2R R2, SR_TID.X ;  /* 0x0000000000027919 */ /* 0x000e260000002100 */
[----:B--2---:R-:W-:Y:S04]  /*fd20*/  STS.U16 [R3+UR5+0xa00], R15 ;  /* 0x000a000f03007988 */ /* 0x004fe80008000405 */
[----:B------:R-:W-:Y:S04]  /*fd30*/  STS.U16 [R3+UR5+0xa80], R4 ;  /* 0x000a800403007988 */ /* 0x000fe80008000405 */
[----:B------:R-:W-:Y:S04]  /*fd40*/  STS.U16 [R3+UR5+0xb00], R20 ;  /* 0x000b001403007988 */ /* 0x000fe80008000405 */
[----:B------:R-:W-:Y:S04]  /*fd50*/  STS.U16 [R3+UR5+0xb80], R14 ;  /* 0x000b800e03007988 */ /* 0x000fe80008000405 */
[----:B------:R-:W-:Y:S04]  /*fd60*/  STS.U16 [R3+UR5+0x2800], R19 ;  /* 0x0028001303007988 */ /* 0x000fe80008000405 */
[----:B---3--:R1:W-:Y:S04]  /*fd70*/  STS.U16 [R3+UR5+0x2880], R27 ;  /* 0x0028801b03007988 */ /* 0x0083e80008000405 */
[----:B-1----:R-:W2:Y:S04]  /*fd80*/  LDL.LU R27, [R1+0x4c] ;  /* 0x00004c00011b7983 */ /* 0x002ea80000300800 */
        /* <DEDUP_REMOVED lines=8> */
[----:B------:R-:W-:Y:S01]  /*fe10*/  STS.U16 [R3+UR5+0x4900], R28 ;  /* 0x0049001c03007988 */ /* 0x000fe20008000405 */
[----:B0-----:R-:W-:-:S03]  /*fe20*/  LOP3.LUT R2, R2, 0x3f, RZ, 0xc0, !PT ;  /* 0x0000003f02027812 */ /* 0x001fc600078ec0ff */
[----:B------:R-:W-:Y:S04]  /*fe30*/  STS.U16 [R3+UR5+0x4980], R6 ;  /* 0x0049800603007988 */ /* 0x000fe80008000405 */
[----:B------:R-:W-:Y:S04]  /*fe40*/  STS.U16 [R3+UR5+0x4a00], R7 ;  /* 0x004a000703007988 */ /* 0x000fe80008000405 */
[----:B------:R-:W-:Y:S04]  /*fe50*/  STS.U16 [R3+UR5+0x4a80], R8 ;  /* 0x004a800803007988 */ /* 0x000fe80008000405 */
[----:B------:R-:W-:Y:S04]  /*fe60*/  STS.U16 [R3+UR5+0x4b00], R9 ;  /* 0x004b000903007988 */ /* 0x000fe80008000405 */
[----:B------:R-:W-:Y:S01]  /*fe70*/  STS.U16 [R3+UR5+0x4b80], R10 ;  /* 0x004b800a03007988 */ /* 0x000fe20008000405 */
[----:B------:R-:W-:-:S03]  /*fe80*/  IMAD.SHL.U32 R2, R2, 0x2, RZ ;  /* 0x0000000202027824 */ /* 0x000fc600078e00ff */
[----:B------:R-:W-:Y:S04]  /*fe90*/  STS.U16 [R3+UR5+0x6800], R11 ;  /* 0x0068000b03007988 */ /* 0x000fe80008000405 */
[----:B------:R-:W-:Y:S04]  /*fea0*/  STS.U16 [R3+UR5+0x6880], R12 ;  /* 0x0068800c03007988 */ /* 0x000fe80008000405 */
[----:B------:R-:W-:Y:S04]  /*feb0*/  STS.U16 [R3+UR5+0x6900], R13 ;  /* 0x0069000d03007988 */ /* 0x000fe80008000405 */
[----:B------:R0:W-:Y:S04]  /*fec0*/  STS.U16 [R3+UR5+0x6980], R29 ;  /* 0x0069801d03007988 */ /* 0x0001e80008000405 */
[----:B----4-:R1:W-:Y:S04]  /*fed0*/  STS.U16 [R3+UR5+0x6a00], R0 ;  /* 0x006a000003007988 */ /* 0x0103e80008000405 */
[----:B0-----:R-:W3:Y:S01]  /*fee0*/  LDL.LU R29, [R1+0x57c] ;  /* 0x00057c00011d7983 */ /* 0x001ee20000300800 */
[----:B-1----:R-:W-:-:S03]  /*fef0*/  LOP3.LUT R0, R2, 0x30, RZ, 0x3c, !PT ;  /* 0x0000003002007812 */ /* 0x002fc600078e3cff */
        /* <DEDUP_REMOVED lines=23> */
[----:B------:R-:W4:Y:S04]  /*10070*/  LDL.LU R11, [R1+0x48] ;  /* 0x00004800010b7983 */ /* 0x000f280000300800 */
[----:B------:R1:W-:Y:S04]  /*10080*/  STS.U16 [R3+UR5+0x6b00], R25 ;  /* 0x006b001903007988 */ /* 0x0003e80008000405 */
[----:B0-----:R-:W4:Y:S04]  /*10090*/  LDL.LU R23, [R1+0x44] ;  /* 0x0000440001177983 */ /* 0x001f280000300800 */
[----:B-1----:R-:W4:Y:S04]  /*100a0*/  LDL.LU R25, [R1+0x40] ;  /* 0x0000400001197983 */ /* 0x002f280000300800 */
[----:B------:R-:W-:Y:S04]  /*100b0*/  STL [R1+0x1304], R3 ;  /* 0x0013040301007387 */ /* 0x000fe80000100800 */
[----:B--2---:R0:W-:Y:S04]  /*100c0*/  STS.U16 [R3+UR5+0x6b80], R27 ;  /* 0x006b801b03007988 */ /* 0x0041e80008000405 */
[----:B0-----:R-:W2:Y:S04]  /*100d0*/  LDL.LU R3, [R1+0x570] ;  /* 0x0005700001037983 */ /* 0x001ea80000300800 */
[----:B------:R-:W2:Y:S04]  /*100e0*/  LDL.LU R27, [R1+0x3c] ;  /* 0x00003c00011b7983 */ /* 0x000ea80000300800 */
[----:B---3--:R0:W-:Y:S04]  /*100f0*/  STS.U16 [R0+UR5+0xc00], R29 ;  /* 0x000c001d00007988 */ /* 0x0081e80008000405 */
[----:B0-----:R-:W3:Y:S04]  /*10100*/  LDL.LU R29, [R1+0x38] ;  /* 0x00003800011d7983 */ /* 0x001ee80000300800 */
[----:B----4-:R0:W-:Y:S04]  /*10110*/  STS.U16 [R0+UR5+0xc80], R4 ;  /* 0x000c800400007988 */ /* 0x0101e80008000405 */
[----:B------:R1:W-:Y:S04]  /*10120*/  STS.U16 [R0+UR5+0xd00], R2 ;  /* 0x000d000200007988 */ /* 0x0003e80008000405 */
[----:B0-----:R-:W4:Y:S01]  /*10130*/  LDL.LU R4, [R1+0x1360] ;  /* 0x0013600001047983 */ /* 0x001f220000300800 */
[----:B-1----:R-:W0:Y:S03]  /*10140*/  S2R R2, SR_TID.X ;  /* 0x0000000000027919 */ /* 0x002e260000002100 */
[----:B--2---:R-:W-:Y:S04]  /*10150*/  STS.U16 [R0+UR5+0xd80], R3 ;  /* 0x000d800300007988 */ /* 0x004fe80008000405 */
[----:B------:R-:W-:Y:S04]  /*10160*/  STS.U16 [R0+UR5+0xe00], R15 ;  /* 0x000e000f00007988 */ /* 0x000fe80008000405 */
[----:B------:R-:W-:Y:S04]  /*10170*/  STS.U16 [R0+UR5+0xe80], R20 ;  /* 0x000e801400007988 */ /* 0x000fe80008000405 */
[----:B------:R-:W-:Y:S04]  /*10180*/  STS.U16 [R0+UR5+0xf00], R14 ;  /* 0x000f000e00007988 */ /* 0x000fe80008000405 */
        /* <DEDUP_REMOVED lines=13> */
[----:B-1----:R-:W2:Y:S04]  /*10260*/  LDL.LU R12, [R1+0x34] ;  /* 0x00003400010c7983 */ /* 0x002ea80000300800 */
[----:B------:R1:W-:Y:S04]  /*10270*/  STS.U16 [R0+UR5+0x4e00], R13 ;  /* 0x004e000d00007988 */ /* 0x0003e80008000405 */
[----:B-1----:R-:W4:Y:S04]  /*10280*/  LDL.LU R13, [R1+0x30] ;  /* 0x00003000010d7983 */ /* 0x002f280000300800 */
[----:B------:R-:W4:Y:S04]  /*10290*/  LDL.LU R14, [R1+0x2c] ;  /* 0x00002c00010e7983 */ /* 0x000f280000300800 */
[----:B------:R-:W-:Y:S04]  /*102a0*/  STS.U16 [R0+UR5+0x4e80], R8 ;  /* 0x004e800800007988 */ /* 0x000fe80008000405 */
[----:B------:R-:W-:Y:S04]  /*102b0*/  STS.U16 [R0+UR5+0x4f00], R9 ;  /* 0x004f000900007988 */ /* 0x000fe80008000405 */
[----:B------:R-:W-:Y:S04]  /*102c0*/  STS.U16 [R0+UR5+0x4f80], R10 ;  /* 0x004f800a00007988 */ /* 0x000fe80008000405 */
[----:B------:R-:W4:Y:S04]  /*102d0*/  LDL.LU R28, [R1+0x55c] ;  /* 0x00055c00011c7983 */ /* 0x000f280000300800 */
[----:B------:R-:W-:Y:S04]  /*102e0*/  STS.U16 [R0+UR5+0x6c00], R11 ;  /* 0x006c000b00007988 */ /* 0x000fe80008000405 */
[----:B------:R-:W4:Y:S04]  /*102f0*/  LDL.LU R6, [R1+0x558] ;  /* 0x0005580001067983 */ /* 0x000f280000300800 */
[----:B------:R1:W-:Y:S04]  /*10300*/  STS.U16 [R0+UR5+0x6c80], R23 ;  /* 0x006c801700007988 */ /* 0x0003e80008000405 */
[----:B------:R-:W4:Y:S04]  /*10310*/  LDL.LU R7, [R1+0x554] ;  /* 0x0005540001077983 */ /* 0x000f280000300800 */
[----:B------:R1:W-:Y:S04]  /*10320*/  STS.U16 [R0+UR5+0x6d00], R25 ;  /* 0x006d001900007988 */ /* 0x0003e80008000405 */
[----:B------:R1:W-:Y:S04]  /*10330*/  STS.U16 [R0+UR5+0x6d80], R27 ;  /* 0x006d801b00007988 */ /* 0x0003e80008000405 */
[----:B---3--:R3:W-:Y:S01]  /*10340*/  STS.U16 [R0+UR5+0x6e00], R29 ;  /* 0x006e001d00007988 */ /* 0x0087e20008000405 */
[----:B0-----:R-:W-:-:S03]  /*10350*/  LOP3.LUT R2, R2, 0x3f, RZ, 0xc0, !PT ;  /* 0x0000003f02027812 */ /* 0x001fc600078ec0ff */
[----:B-1----:R-:W4:Y:S04]  /*10360*/  LDL.LU R23, [R1+0x550] ;  /* 0x0005500001177983 */ /* 0x002f280000300800 */
[----:B------:R-:W4:Y:S04]  /*10370*/  LDL.LU R25, [R1+0x54c] ;  /* 0x00054c0001197983 */ /* 0x000f280000300800 */
[----:B------:R-:W4:Y:S04]  /*10380*/  LDL.LU R27, [R1+0x548] ;  /* 0x00054800011b7983 */ /* 0x000f280000300800 */
[----:B---3--:R-:W3:Y:S04]  /*10390*/  LDL.LU R29, [R1+0x544] ;  /* 0x00054400011d7983 */ /* 0x008ee80000300800 */
[----:B------:R-:W3:Y:S04]  /*103a0*/  LDL.LU R26, [R1+0x45c] ;  /* 0x00045c00011a7983 */ /* 0x000ee80000300800 */
[----:B------:R-:W3:Y:S04]  /*103b0*/  LDL.LU R17, [R1+0x458] ;  /* 0x0004580001117983 */ /* 0x000ee80000300800 */
[----:B------:R-:W3:Y:S04]  /*103c0*/  LDL.LU R3, [R1+0x450] ;  /* 0x0004500001037983 */ /* 0x000ee80000300800 */
[----:B------:R-:W3:Y:S04]  /*103d0*/  LDL.LU R15, [R1+0x44c] ;  /* 0x00044c00010f7983 */ /* 0x000ee80000300800 */
[----:B------:R-:W3:Y:S01]  /*103e0*/  LDL.LU R20, [R1+0x444] ;  /* 0x0004440001147983 */ /* 0x000ee20000300800 */
[----:B------:R-:W-:-:S03]  /*103f0*/  IMAD.SHL.U32 R2, R2, 0x2, RZ ;  /* 0x0000000202027824 */ /* 0x000fc600078e00ff */
[----:B------:R-:W3:Y:S04]  /*10400*/  LDL.LU R19, [R1+0x43c] ;  /* 0x00043c0001137983 */ /* 0x000ee80000300800 */
[----:B------:R-:W3:Y:S04]  /*10410*/  LDL.LU R18, [R1+0x434] ;  /* 0x0004340001127983 */ /* 0x000ee80000300800 */
[----:B------:R-:W3:Y:S04]  /*10420*/  LDL.LU R5, [R1+0x35c] ;  /* 0x00035c0001057983 */ /* 0x000ee80000300800 */
[----:B------:R-:W3:Y:S04]  /*10430*/  LDL.LU R21, [R1+0x358] ;  /* 0x0003580001157983 */ /* 0x000ee80000300800 */
[----:B------:R-:W3:Y:S04]  /*10440*/  LDL.LU R22, [R1+0x354] ;  /* 0x0003540001167983 */ /* 0x000ee80000300800 */
[----:B------:R-:W3:Y:S01]  /*10450*/  LDL.LU R24, [R1+0x350] ;  /* 0x0003500001187983 */ /* 0x000ee20000300800 */
[----:B------:R-:W-:-:S03]  /*10460*/  LOP3.LUT R16, R2, 0x40, RZ, 0x3c, !PT ;  /* 0x0000004002107812 */ /* 0x000fc600078e3cff */
[----:B------:R-:W3:Y:S04]  /*10470*/  LDL.LU R2, [R1+0x540] ;  /* 0x0005400001027983 */ /* 0x000ee80000300800 */
[----:B------:R-:W3:Y:S04]  /*10480*/  LDL.LU R8, [R1+0x34c] ;  /* 0x00034c0001087983 */ /* 0x000ee80000300800 */
[----:B------:R-:W3:Y:S04]  /*10490*/  LDL.LU R9, [R1+0x344] ;  /* 0x0003440001097983 */ /* 0x000ee80000300800 */
[----:B------:R-:W3:Y:S04]  /*104a0*/  LDL.LU R10, [R1+0x33c] ;  /* 0x00033c00010a7983 */ /* 0x000ee80000300800 */
[----:B------:R-:W3:Y:S04]  /*104b0*/  LDL.LU R11, [R1+0x334] ;  /* 0x00033400010b7983 */ /* 0x000ee80000300800 */
[----:B--2---:R0:W-:Y:S04]  /*104c0*/  STS.U16 [R0+UR5+0x6e80], R12 ;  /* 0x006e800c00007988 */ /* 0x0041e80008000405 */
[----:B0-----:R-:W2:Y:S04]  /*104d0*/  LDL.LU R12, [R1+0x28] ;  /* 0x00002800010c7983 */ /* 0x001ea80000300800 */
[----:B----4-:R0:W-:Y:S04]  /*104e0*/  STS.U16 [R0+UR5+0x6f00], R13 ;  /* 0x006f000d00007988 */ /* 0x0101e80008000405 */
[----:B------:R1:W-:Y:S04]  /*104f0*/  STS.U16 [R0+UR5+0x6f80], R14 ;  /* 0x006f800e00007988 */ /* 0x0003e80008000405 */
[----:B0-----:R-:W4:Y:S04]  /*10500*/  LDL.LU R13, [R1+0x10] ;  /* 0x00001000010d7983 */ /* 0x001f280000300800 */
[----:B-1----:R-:W2:Y:S04]  /*10510*/  LDL.LU R14, [R1+0x135c] ;  /* 0x00135c00010e7983 */ /* 0x002ea80000300800 */
[----:B------:R0:W-:Y:S04]  /*10520*/  STL [R1+0x1308], R0 ;  /* 0x0013080001007387 */ /* 0x0001e80000100800 */
[----:B0-----:R-:W2:Y:S04]  /*10530*/  LDL.LU R0, [R1+0x454] ;  /* 0x0004540001007983 */ /* 0x001ea80000300800 */
[----:B------:R0:W-:Y:S04]  /*10540*/  STS.U16 [R16+UR5+0x1000], R28 ;  /* 0x0010001c10007988 */ /* 0x0001e80008000405 */
[----:B------:R1:W-:Y:S04]  /*10550*/  STS.U16 [R16+UR5+0x1080], R6 ;  /* 0x0010800610007988 */ /* 0x0003e80008000405 */
[----:B------:R0:W-:Y:S04]  /*10560*/  STS.U16 [R16+UR5+0x1100], R7 ;  /* 0x0011000710007988 */ /* 0x0001e80008000405 */
[----:B------:R0:W-:Y:S04]  /*10570*/  STS.U16 [R16+UR5+0x1180], R23 ;  /* 0x0011801710007988 */ /* 0x0001e80008000405 */
[----:B------:R0:W-:Y:S04]  /*10580*/  STS.U16 [R16+UR5+0x1200], R25 ;  /* 0x0012001910007988 */ /* 0x0001e80008000405 */
[----:B------:R1:W-:Y:S04]  /*10590*/  STS.U16 [R16+UR5+0x1280], R27 ;  /* 0x0012801b10007988 */ /* 0x0003e80008000405 */
[----:B---3--:R3:W-:Y:S04]  /*105a0*/  STS.U16 [R16+UR5+0x1300], R29 ;  /* 0x0013001d10007988 */ /* 0x0087e80008000405 */
[----:B0-----:R-:W4:Y:S04]  /*105b0*/  LDL.LU R28, [R1+0x1358] ;  /* 0x00135800011c7983 */ /* 0x001f280000300800 */
[----:B-1----:R-:W4:Y:S04]  /*105c0*/  LDL.LU R6, [R1+0x1354] ;  /* 0x0013540001067983 */ /* 0x002f280000300800 */
[----:B------:R-:W4:Y:S04]  /*105d0*/  LDL.LU R7, [R1+0x1350] ;  /* 0x0013500001077983 */ /* 0x000f280000300800 */
[----:B------:R-:W4:Y:S04]  /*105e0*/  LDL.LU R23, [R1+0x134c] ;  /* 0x00134c0001177983 */ /* 0x000f280000300800 */
[----:B------:R-:W4:Y:S04]  /*105f0*/  LDL.LU R25, [R1+0x1348] ;  /* 0x0013480001197983 */ /* 0x000f280000300800 */
[----:B------:R-:W4:Y:S04]  /*10600*/  LDL.LU R27, [R1+0x1344] ;  /* 0x00134400011b7983 */ /* 0x000f280000300800 */
[----:B------:R-:W-:Y:S04]  /*10610*/  STS.U16 [R16+UR5+0x1380], R2 ;  /* 0x0013800210007988 */ /* 0x000fe80008000405 */
[----:B---3--:R-:W3:Y:S04]  /*10620*/  LDL.LU R29, [R1+0x1340] ;  /* 0x00134000011d7983 */ /* 0x008ee80000300800 */
[----:B------:R0:W-:Y:S04]  /*10630*/  STS.U16 [R16+UR5+0x3000], R26 ;  /* 0x0030001a10007988 */ /* 0x0001e80008000405 */
[----:B------:R1:W-:Y:S04]  /*10640*/  STS.U16 [R16+UR5+0x3080], R17 ;  /* 0x0030801110007988 */ /* 0x0003e80008000405 */
[----:B0-----:R-:W3:Y:S04]  /*10650*/  LDL.LU R26, [R1+0x8] ;  /* 0x00000800011a7983 */ /* 0x001ee80000300800 */
[----:B-1----:R-:W3:Y:S01]  /*10660*/  LDL.LU R17, [R1+0x4] ;  /* 0x0000040001117983 */ /* 0x002ee20000300800 */
[----:B------:R-:W0:Y:S03]  /*10670*/  S2R R2, SR_TID.X ;  /* 0x0000000000027919 */ /* 0x000e260000002100 */
[----:B--2---:R-:W-:Y:S04]  /*10680*/  STS.U16 [R16+UR5+0x3100], R0 ;  /* 0x0031000010007988 */ /* 0x004fe80008000405 */
[----:B------:R-:W-:Y:S04]  /*10690*/  STS.U16 [R16+UR5+0x3180], R3 ;  /* 0x0031800310007988 */ /* 0x000fe80008000405 */
[----:B------:R-:W-:Y:S04]  /*106a0*/  STS.U16 [R16+UR5+0x3200], R15 ;  /* 0x0032000f10007988 */ /* 0x000fe80008000405 */
[----:B------:R-:W-:Y:S04]  /*106b0*/  STS.U16 [R16+UR5+0x3280], R20 ;  /* 0x0032801410007988 */ /* 0x000fe80008000405 */
[----:B------:R-:W-:Y:S04]  /*106c0*/  STS.U16 [R16+UR5+0x3300], R19 ;  /* 0x0033001310007988 */ /* 0x000fe80008000405 */
[----:B------:R-:W-:Y:S04]  /*106d0*/  STS.U16 [R16+UR5+0x3380], R18 ;  /* 0x0033801210007988 */ /* 0x000fe80008000405 */
[----:B------:R1:W-:Y:S04]  /*106e0*/  STS.U16 [R16+UR5+0x5000], R5 ;  /* 0x0050000510007988 */ /* 0x0003e80008000405 */
[----:B-1----:R-:W2:Y:S04]  /*106f0*/  LDL.LU R5, [R1+0x53c] ;  /* 0x00053c0001057983 */ /* 0x002ea80000300800 */
[----:B------:R-:W-:Y:S04]  /*10700*/  STS.U16 [R16+UR5+0x5080], R21 ;  /* 0x0050801510007988 */ /* 0x000fe80008000405 */
[----:B------:R-:W-:Y:S04]  /*10710*/  STS.U16 [R16+UR5+0x5100], R22 ;  /* 0x0051001610007988 */ /* 0x000fe80008000405 */
[----:B------:R-:W-:Y:S04]  /*10720*/  STS.U16 [R16+UR5+0x5180], R24 ;  /* 0x0051801810007988 */ /* 0x000fe80008000405 */
[----:B------:R1:W-:Y:S04]  /*10730*/  STS.U16 [R16+UR5+0x5200], R8 ;  /* 0x0052000810007988 */ /* 0x0003e80008000405 */
[----:B------:R1:W-:Y:S04]  /*10740*/  STS.U16 [R16+UR5+0x5280], R9 ;  /* 0x0052800910007988 */ /* 0x0003e80008000405 */
[----:B------:R1:W-:Y:S01]  /*10750*/  STS.U16 [R16+UR5+0x5300], R10 ;  /* 0x0053000a10007988 */ /* 0x0003e20008000405 */
[----:B0-----:R-:W-:-:S03]  /*10760*/  LOP3.LUT R2, R2, 0x3f, RZ, 0xc0, !PT ;  /* 0x0000003f02027812 */ /* 0x001fc600078ec0ff */
[----:B------:R0:W-:Y:S04]  /*10770*/  STS.U16 [R16+UR5+0x5380], R11 ;  /* 0x0053800b10007988 */ /* 0x0001e80008000405 */
[----:B------:R0:W-:Y:S04]  /*10780*/  STS.U16 [R16+UR5+0x7000], R12 ;  /* 0x0070000c10007988 */ /* 0x0001e80008000405 */
[----:B----4-:R4:W-:Y:S04]  /*10790*/  STS.U16 [R16+UR5+0x7080], R13 ;  /* 0x0070800d10007988 */ /* 0x0109e80008000405 */
[----:B-1----:R-:W2:Y:S04]  /*107a0*/  LDL.LU R8, [R1+0x538] ;  /* 0x0005380001087983 */ /* 0x002ea80000300800 */
[----:B------:R-:W2:Y:S04]  /*107b0*/  LDL.LU R9, [R1+0x534] ;  /* 0x0005340001097983 */ /* 0x000ea80000300800 */
[----:B------:R-:W2:Y:S04]  /*107c0*/  LDL.LU R10, [R1+0x530] ;  /* 0x00053000010a7983 */ /* 0x000ea80000300800 */
[----:B0-----:R-:W2:Y:S04]  /*107d0*/  LDL.LU R11, [R1+0x52c] ;  /* 0x00052c00010b7983 */ /* 0x001ea80000300800 */
[----:B------:R-:W2:Y:S04]  /*107e0*/  LDL.LU R12, [R1+0x524] ;  /* 0x00052400010c7983 */ /* 0x000ea80000300800 */
[----:B----4-:R-:W4:Y:S04]  /*107f0*/  LDL.LU R13, [R1+0x51c] ;  /* 0x00051c00010d7983 */ /* 0x010f280000300800 */
[----:B------:R-:W4:Y:S01]  /*10800*/  LDL.LU R3, [R1+0x40c] ;  /* 0x00040c0001037983 */ /* 0x000f220000300800 */
[----:B------:R-:W-:-:S03]  /*10810*/  IMAD.SHL.U32 R2, R2, 0x2, RZ ;  /* 0x0000000202027824 */ /* 0x000fc600078e00ff */
[----:B------:R-:W4:Y:S04]  /*10820*/  LDL.LU R15, [R1+0x404] ;  /* 0x00040400010f7983 */ /* 0x000f280000300800 */
[----:B------:R-:W4:Y:S04]  /*10830*/  LDL.LU R21, [R1+0x3fc] ;  /* 0x0003fc0001157983 */ /* 0x000f280000300800 */
[----:B------:R-:W4:Y:S04]  /*10840*/  LDL.LU R22, [R1+0x3f4] ;  /* 0x0003f40001167983 */ /* 0x000f280000300800 */
[----:B---3--:R0:W-:Y:S04]  /*10850*/  STS.U16 [R16+UR5+0x7100], R26 ;  /* 0x0071001a10007988 */ /* 0x0081e80008000405 */
[----:B------:R-:W3:Y:S04]  /*10860*/  LDL.LU R24, [R1+0x32c] ;  /* 0x00032c0001187983 */ /* 0x000ee80000300800 */
[----:B------:R-:W-:Y:S04]  /*10870*/  STS.U16 [R16+UR5+0x7180], R17 ;  /* 0x0071801110007988 */ /* 0x000fe80008000405 */
[----:B------:R1:W-:Y:S01]  /*10880*/  STS.U16 [R16+UR5+0x7200], R29 ;  /* 0x0072001d10007988 */ /* 0x0003e20008000405 */
[----:B------:R-:W-:-:S03]  /*10890*/  LOP3.LUT R0, R2, 0x50, RZ, 0x3c, !PT ;  /* 0x0000005002007812 */ /* 0x000fc600078e3cff */
[----:B------:R1:W-:Y:S04]  /*108a0*/  STS.U16 [R16+UR5+0x7280], R27 ;  /* 0x0072801b10007988 */ /* 0x0003e80008000405 */
[----:B------:R1:W-:Y:S04]  /*108b0*/  STS.U16 [R16+UR5+0x7300], R25 ;  /* 0x0073001910007988 */ /* 0x0003e80008000405 */
[----:B0-----:R-:W3:Y:S04]  /*108c0*/  LDL.LU R26, [R1+0x324] ;  /* 0x00032400011a7983 */ /* 0x001ee80000300800 */
[----:B-1----:R-:W3:Y:S04]  /*108d0*/  LDL.LU R29, [R1+0x414] ;  /* 0x00041400011d7983 */ /* 0x002ee80000300800 */
[----:B------:R-:W3:Y:S04]  /*108e0*/  LDL.LU R2, [R1+0x514] ;  /* 0x0005140001027983 */ /* 0x000ee80000300800 */
[----:B------:R0:W-:Y:S04]  /*108f0*/  STS.U16 [R16+UR5+0x7380], R23 ;  /* 0x0073801710007988 */ /* 0x0001e80008000405 */
[----:B------:R-:W3:Y:S04]  /*10900*/  LDL.LU R27, [R1+0x41c] ;  /* 0x00041c00011b7983 */ /* 0x000ee80000300800 */
[----:B------:R-:W3:Y:S04]  /*10910*/  LDL.LU R25, [R1+0x424] ;  /* 0x0004240001197983 */ /* 0x000ee80000300800 */
[----:B0-----:R-:W3:Y:S04]  /*10920*/  LDL.LU R23, [R1+0x42c] ;  /* 0x00042c0001177983 */ /* 0x001ee80000300800 */
[----:B------:R-:W3:Y:S04]  /*10930*/  LDL.LU R20, [R1+0x31c] ;  /* 0x00031c0001147983 */ /* 0x000ee80000300800 */
[----:B------:R-:W3:Y:S04]  /*10940*/  LDL.LU R19, [R1+0x314] ;  /* 0x0003140001137983 */ /* 0x000ee80000300800 */
[----:B------:R-:W3:Y:S04]  /*10950*/  LDL.LU R18, [R1+0x30c] ;  /* 0x00030c0001127983 */ /* 0x000ee80000300800 */
[----:B------:R-:W3:Y:S04]  /*10960*/  LDL.LU R17, [R1+0x304] ;  /* 0x0003040001117983 */ /* 0x000ee80000300800 */
[----:B------:R-:W3:Y:S04]  /*10970*/  LDL.LU R16, [R1+0x2fc] ;  /* 0x0002fc0001107983 */ /* 0x000ee80000300800 */
[----:B--2---:R0:W-:Y:S04]  /*10980*/  STS.U16 [R0+UR5+0x1400], R5 ;  /* 0x0014000500007988 */ /* 0x0041e80008000405 */
[----:B0-----:R-:W2:Y:S04]  /*10990*/  LDL.LU R5, [R1+0x2f4] ;  /* 0x0002f40001057983 */ /* 0x001ea80000300800 */
[----:B------:R0:W-:Y:S04]  /*109a0*/  STS.U16 [R0+UR5+0x1480], R8 ;  /* 0x0014800800007988 */ /* 0x0001e80008000405 */
[----:B------:R1:W-:Y:S04]  /*109b0*/  STS.U16 [R0+UR5+0x1500], R9 ;  /* 0x0015000900007988 */ /* 0x0003e80008000405 */
[----:B------:R0:W-:Y:S04]  /*109c0*/  STS.U16 [R0+UR5+0x1580], R10 ;  /* 0x0015800a00007988 */ /* 0x0001e80008000405 */
[----:B------:R0:W-:Y:S04]  /*109d0*/  STS.U16 [R0+UR5+0x1600], R11 ;  /* 0x0016000b00007988 */ /* 0x0001e80008000405 */
[----:B------:R1:W-:Y:S04]  /*109e0*/  STS.U16 [R0+UR5+0x1680], R12 ;  /* 0x0016800c00007988 */ /* 0x0003e80008000405 */
[----:B----4-:R4:W-:Y:S04]  /*109f0*/  STS.U16 [R0+UR5+0x1700], R13 ;  /* 0x0017000d00007988 */ /* 0x0109e80008000405 */
[----:B0-----:R-:W2:Y:S04]  /*10a00*/  LDL.LU R8, [R1+0x133c] ;  /* 0x00133c0001087983 */ /* 0x001ea80000300800 */
[----:B-1----:R-:W2:Y:S04]  /*10a10*/  LDL.LU R9, [R1+0x1338] ;  /* 0x0013380001097983 */ /* 0x002ea80000300800 */
[----:B------:R-:W2:Y:S04]  /*10a20*/  LDL.LU R10, [R1+0x1334] ;  /* 0x00133400010a7983 */ /* 0x000ea80000300800 */
[----:B------:R-:W2:Y:S04]  /*10a30*/  LDL.LU R11, [R1+0x1330] ;  /* 0x00133000010b7983 */ /* 0x000ea80000300800 */
[----:B------:R-:W2:Y:S04]  /*10a40*/  LDL.LU R12, [R1+0x132c] ;  /* 0x00132c00010c7983 */ /* 0x000ea80000300800 */
[----:B----4-:R-:W4:Y:S04]  /*10a50*/  LDL.LU R13, [R1+0x1328] ;  /* 0x00132800010d7983 */ /* 0x010f280000300800 */
[----:B---3--:R-:W-:Y:S04]  /*10a60*/  STS.U16 [R0+UR5+0x1780], R2 ;  /* 0x0017800200007988 */ /* 0x008fe80008000405 */
[----:B------:R-:W-:Y:S04]  /*10a70*/  STS.U16 [R0+UR5+0x3400], R23 ;  /* 0x0034001700007988 */ /* 0x000fe80008000405 */
[----:B------:R-:W-:Y:S04]  /*10a80*/  STS.U16 [R0+UR5+0x3480], R25 ;  /* 0x0034801900007988 */ /* 0x000fe80008000405 */
[----:B------:R-:W-:Y:S04]  /*10a90*/  STS.U16 [R0+UR5+0x3500], R27 ;  /* 0x0035001b00007988 */ /* 0x000fe80008000405 */
[----:B------:R-:W-:Y:S04]  /*10aa0*/  STS.U16 [R0+UR5+0x3580], R29 ;  /* 0x0035801d00007988 */ /* 0x000fe80008000405 */
[----:B------:R0:W-:Y:S04]  /*10ab0*/  STS.U16 [R0+UR5+0x3600], R3 ;  /* 0x0036000300007988 */ /* 0x0001e80008000405 */
[----:B------:R-:W-:Y:S04]  /*10ac0*/  STS.U16 [R0+UR5+0x3680], R15 ;  /* 0x0036800f00007988 */ /* 0x000fe80008000405 */
[----:B------:R1:W-:Y:S04]  /*10ad0*/  STS.U16 [R0+UR5+0x3700], R21 ;  /* 0x0037001500007988 */ /* 0x0003e80008000405 */
[----:B------:R3:W-:Y:S04]  /*10ae0*/  STS.U16 [R0+UR5+0x3780], R22 ;  /* 0x0037801600007988 */ /* 0x0007e80008000405 */
[----:B------:R1:W-:Y:S04]  /*10af0*/  STS.U16 [R0+UR5+0x5400], R24 ;  /* 0x0054001800007988 */ /* 0x0003e80008000405 */
[----:B------:R1:W-:Y:S04]  /*10b00*/  STS.U16 [R0+UR5+0x5480], R26 ;  /* 0x0054801a00007988 */ /* 0x0003e80008000405 */
[----:B0-----:R-:W4:Y:S04]  /*10b10*/  LDL.LU R3, [R1+0x50c] ;  /* 0x00050c0001037983 */ /* 0x001f280000300800 */
[----:B------:R-:W4:Y:S04]  /*10b20*/  LDL.LU R25, [R1+0x504] ;  /* 0x0005040001197983 */ /* 0x000f280000300800 */
[----:B------:R-:W4:Y:S04]  /*10b30*/  LDL.LU R27, [R1+0x4fc] ;  /* 0x0004fc00011b7983 */ /* 0x000f280000300800 */
[----:B------:R-:W4:Y:S04]  /*10b40*/  LDL.LU R29, [R1+0x4f4] ;  /* 0x0004f400011d7983 */ /* 0x000f280000300800 */
[----:B-1----:R-:W4:Y:S04]  /*10b50*/  LDL.LU R21, [R1+0x4ec] ;  /* 0x0004ec0001157983 */ /* 0x002f280000300800 */
[----:B---3--:R-:W3:Y:S04]  /*10b60*/  LDL.LU R22, [R1+0x4e8] ;  /* 0x0004e80001167983 */ /* 0x008ee80000300800 */
[----:B------:R-:W-:Y:S04]  /*10b70*/  STS.U16 [R0+UR5+0x5500], R20 ;  /* 0x0055001400007988 */ /* 0x000fe80008000405 */
[----:B------:R-:W3:Y:S04]  /*10b80*/  LDL.LU R24, [R1+0x4e4] ;  /* 0x0004e40001187983 */ /* 0x000ee80000300800 */
[----:B------:R0:W-:Y:S04]  /*10b90*/  STS.U16 [R0+UR5+0x5580], R19 ;  /* 0x0055801300007988 */ /* 0x0001e80008000405 */
[----:B------:R-:W3:Y:S04]  /*10ba0*/  LDL.LU R26, [R1+0x4e0] ;  /* 0x0004e000011a7983 */ /* 0x000ee80000300800 */
[----:B------:R1:W-:Y:S04]  /*10bb0*/  STS.U16 [R0+UR5+0x5600], R18 ;  /* 0x0056001200007988 */ /* 0x0003e80008000405 */
[----:B------:R-:W-:Y:S04]  /*10bc0*/  STS.U16 [R0+UR5+0x5680], R17 ;  /* 0x0056801100007988 */ /* 0x000fe80008000405 */
[----:B------:R1:W-:Y:S04]  /*10bd0*/  STS.U16 [R0+UR5+0x5700], R16 ;  /* 0x0057001000007988 */ /* 0x0003e80008000405 */
[----:B------:R-:W3:Y:S04]  /*10be0*/  LDL R15, [R1+0xdd0] ;  /* 0x000dd000010f7983 */ /* 0x000ee80000100800 */
[----:B0-----:R-:W3:Y:S04]  /*10bf0*/  LDL R19, [R1+0xde0] ;  /* 0x000de00001137983 */ /* 0x001ee80000100800 */
[----:B-1----:R-:W3:Y:S04]  /*10c00*/  LDL R18, [R1+0xde4] ;  /* 0x000de40001127983 */ /* 0x002ee80000100800 */
[----:B------:R-:W3:Y:S04]  /*10c10*/  LDL R16, [R1+0xde8] ;  /* 0x000de80001107983 */ /* 0x000ee80000100800 */
[----:B------:R-:W3:Y:S04]  /*10c20*/  LDL R17, [R1+0xdd8] ;  /* 0x000dd80001117983 */ /* 0x000ee80000100800 */
[----:B--2---:R0:W-:Y:S04]  /*10c30*/  STS.U16 [R0+UR5+0x5780], R5 ;  /* 0x0057800500007988 */ /* 0x0041e80008000405 */
[----:B0-----:R-:W2:Y:S01]  /*10c40*/  LDL R5, [R1+0xdd4] ;  /* 0x000dd40001057983 */ /* 0x001ea20000100800 */
[----:B------:R-:W0:Y:S01]  /*10c50*/  S2R R2, SR_TID.X ;  /* 0x0000000000027919 */ /* 0x000e220000002100 */
[----:B------:R-:W-:-:S02]  /*10c60*/  PRMT R4, RZ, 0x7610, R4 ;  /* 0x00007610ff047816 */ /* 0x000fc40000000004 */
[----:B----4-:R-:W-:Y:S04]  /*10c70*/  STS.U16 [R0+UR5+0x7400], R13 ;  /* 0x0074000d00007988 */ /* 0x010fe80008000405 */
[----:B------:R-:W-:Y:S04]  /*10c80*/  STS.U16 [R0+UR5+0x7480], R12 ;  /* 0x0074800c00007988 */ /* 0x000fe80008000405 */
[----:B------:R-:W-:Y:S04]  /*10c90*/  STS.U16 [R0+UR5+0x7500], R11 ;  /* 0x0075000b00007988 */ /* 0x000fe80008000405 */
[----:B------:R-:W-:Y:S04]  /*10ca0*/  STS.U16 [R0+UR5+0x7580], R10 ;  /* 0x0075800a00007988 */ /* 0x000fe80008000405 */
[----:B------:R-:W-:Y:S04]  /*10cb0*/  STS.U16 [R0+UR5+0x7600], R9 ;  /* 0x0076000900007988 */ /* 0x000fe80008000405 */
[----:B------:R-:W-:Y:S04]  /*10cc0*/  STS.U16 [R0+UR5+0x7680], R8 ;  /* 0x0076800800007988 */ /* 0x000fe80008000405 */
[----:B------:R-:W-:Y:S04]  /*10cd0*/  STS.U16 [R0+UR5+0x7700], R7 ;  /* 0x0077000700007988 */ /* 0x000fe80008000405 */
[----:B------:R1:W-:Y:S04]  /*10ce0*/  STS.U16 [R0+UR5+0x7780], R6 ;  /* 0x0077800600007988 */ /* 0x0003e80008000405 */
[----:B-1----:R-:W4:Y:S01]  /*10cf0*/  LDL R0, [R1+0xdcc] ;  /* 0x000dcc0001007983 */ /* 0x002f220000100800 */
[----:B0-----:R-:W-:-:S05]  /*10d00*/  LOP3.LUT R2, R2, 0x3f, RZ, 0xc0, !PT ;  /* 0x0000003f02027812 */ /* 0x001fca00078ec0ff */
[----:B------:R-:W-:-:S05]  /*10d10*/  IMAD.SHL.U32 R2, R2, 0x2, RZ ;  /* 0x0000000202027824 */ /* 0x000fca00078e00ff */
[----:B------:R-:W-:Y:S02]  /*10d20*/  LOP3.LUT R20, R2, 0x60, RZ, 0x3c, !PT ;  /* 0x0000006002147812 */ /* 0x000fe400078e3cff */
[----:B------:R-:W-:-:S03]  /*10d30*/  PRMT R6, RZ, 0x7610, R6 ;  /* 0x00007610ff067816 */ /* 0x000fc60000000006 */
[----:B------:R0:W-:Y:S01]  /*10d40*/  STS.U16 [R20+UR5+0x1800], R3 ;  /* 0x0018000314007988 */ /* 0x0001e20008000405 */
[----:B------:R-:W-:-:S03]  /*10d50*/  PRMT R7, RZ, 0x7610, R7 ;  /* 0x00007610ff077816 */ /* 0x000fc60000000007 */
[----:B0-----:R-:W4:Y:S01]  /*10d60*/  LDL R3, [R1+0xdc8] ;  /* 0x000dc80001037983 */ /* 0x001f220000100800 */
[----:B---3--:R-:W-:Y:S02]  /*10d70*/  @!P0 IMAD.MOV.U32 R9, RZ, RZ, R19 ;  /* 0x000000ffff098224 */ /* 0x008fe400078e0013 */
[----:B------:R-:W-:-:S05]  /*10d80*/  @!P0 IMAD.MOV.U32 R8, RZ, RZ, R18 ;  /* 0x000000ffff088224 */ /* 0x000fca00078e0012 */
[----:B------:R0:W3:Y:S02]  /*10d90*/  @!P0 LDG.E.U16 R4, desc[UR12][R8.64] ;  /* 0x0000000c08048981 */ /* 0x0000e4000c1e1500 */
[----:B0-----:R-:W-:Y:S02]  /*10da0*/  @!P0 IMAD.MOV.U32 R8, RZ, RZ, R16 ;  /* 0x000000ffff088224 */ /* 0x001fe400078e0010 */
[----:B------:R-:W-:-:S05]  /*10db0*/  @!P0 IMAD.MOV.U32 R9, RZ, RZ, R17 ;  /* 0x000000ffff098224 */ /* 0x000fca00078e0011 */
[----:B------:R0:W3:Y:S02]  /*10dc0*/  @!P0 LDG.E.U16 R6, desc[UR12][R8.64] ;  /* 0x0000000c08068981 */ /* 0x0000e4000c1e1500 */
[----:B0-----:R-:W-:Y:S02]  /*10dd0*/  @!P0 IMAD.MOV.U32 R9, RZ, RZ, R15 ;  /* 0x000000ffff098224 */ /* 0x001fe400078e000f */
[----:B--2---:R-:W-:-:S05]  /*10de0*/  @!P0 IMAD.MOV.U32 R8, RZ, RZ, R5 ;  /* 0x000000ffff088224 */ /* 0x004fca00078e0005 */
[----:B------:R4:W2:Y:S01]  /*10df0*/  @!P0 LDG.E.U16 R7, desc[UR12][R8.64] ;  /* 0x0000000c08078981 */ /* 0x0008a2000c1e1500 */
[----:B------:R-:W-:Y:S01]  /*10e00*/  PRMT R10, RZ, 0x7610, R10 ;  /* 0x00007610ff0a7816 */ /* 0x000fe2000000000a */
[----:B----4-:R-:W-:Y:S02]  /*10e10*/  @!P0 IMAD.MOV.U32 R8, RZ, RZ, R0 ;  /* 0x000000ffff088224 */ /* 0x010fe400078e0000 */
[----:B------:R-:W-:-:S05]  /*10e20*/  @!P0 IMAD.MOV.U32 R9, RZ, RZ, R3 ;  /* 0x000000ffff098224 */ /* 0x000fca00078e0003 */
[----:B------:R-:W4:Y:S04]  /*10e30*/  @!P0 LDG.E.U16 R10, desc[UR12][R8.64] ;  /* 0x0000000c080a8981 */ /* 0x000f28000c1e1500 */
[----:B---3--:R-:W-:Y:S04]  /*10e40*/  STL [R1+0x130c], R4 ;  /* 0x00130c0401007387 */ /* 0x008fe80000100800 */
[----:B------:R0:W-:Y:S04]  /*10e50*/  STL [R1+0x1310], R6 ;  /* 0x0013100601007387 */ /* 0x0001e80000100800 */
[----:B------:R-:W3:Y:S04]  /*10e60*/  LDL R5, [R1+0xdc4] ;  /* 0x000dc40001057983 */ /* 0x000ee80000100800 */
[----:B--2---:R1:W-:Y:S04]  /*10e70*/  STL [R1+0x1314], R7 ;  /* 0x0013140701007387 */ /* 0x0043e80000100800 */
[----:B------:R-:W2:Y:S04]  /*10e80*/  LDL R16, [R1+0xdc0] ;  /* 0x000dc00001107983 */ /* 0x000ea80000100800 */
[----:B------:R1:W-:Y:S04]  /*10e90*/  STS.U16 [R20+UR5+0x1880], R25 ;  /* 0x0018801914007988 */ /* 0x0003e80008000405 */
[----:B------:R-:W2:Y:S04]  /*10ea0*/  LDL R23, [R1+0xd88] ;  /* 0x000d880001177983 */ /* 0x000ea80000100800 */
[----:B0-----:R-:W2:Y:S04]  /*10eb0*/  LDL R6, [R1+0x5ec] ;  /* 0x0005ec0001067983 */ /* 0x001ea80000100800 */
[----:B------:R-:W2:Y:S04]  /*10ec0*/  LDL R4, [R1+0xd84] ;  /* 0x000d840001047983 */ /* 0x000ea80000100800 */
[----:B------:R0:W-:Y:S04]  /*10ed0*/  STS.U16 [R20+UR5+0x1900], R27 ;  /* 0x0019001b14007988 */ /* 0x0001e80008000405 */
[----:B------:R0:W-:Y:S04]  /*10ee0*/  STS.U16 [R20+UR5+0x1980], R29 ;  /* 0x0019801d14007988 */ /* 0x0001e80008000405 */
[----:B-1----:R-:W2:Y:S04]  /*10ef0*/  LDL R7, [R1+0xd8c] ;  /* 0x000d8c0001077983 */ /* 0x002ea80000100800 */
[----:B------:R-:W2:Y:S04]  /*10f00*/  LDL.LU R25, [R1+0x448] ;  /* 0x0004480001197983 */ /* 0x000ea80000300800 */
[----:B------:R-:W-:Y:S04]  /*10f10*/  STS.U16 [R20+UR5+0x1a00], R21 ;  /* 0x001a001514007988 */ /* 0x000fe80008000405 */
[----:B------:R-:W-:Y:S04]  /*10f20*/  STS.U16 [R20+UR5+0x1a80], R22 ;  /* 0x001a801614007988 */ /* 0x000fe80008000405 */
[----:B0-----:R-:W2:Y:S04]  /*10f30*/  LDL.LU R27, [R1+0x440] ;  /* 0x00044000011b7983 */ /* 0x001ea80000300800 */
[----:B------:R-:W2:Y:S04]  /*10f40*/  LDL.LU R29, [R1+0x438] ;  /* 0x00043800011d7983 */ /* 0x000ea80000300800 */
[----:B------:R-:W2:Y:S04]  /*10f50*/  LDL.LU R0, [R1+0x430] ;  /* 0x0004300001007983 */ /* 0x000ea80000300800 */
[----:B------:R-:W-:Y:S04]  /*10f60*/  STS.U16 [R20+UR5+0x1b00], R24 ;  /* 0x001b001814007988 */ /* 0x000fe80008000405 */
[----:B------:R-:W2:Y:S04]  /*10f70*/  LDL.LU R3, [R1+0x428] ;  /* 0x0004280001037983 */ /* 0x000ea80000300800 */
[----:B------:R0:W-:Y:S04]  /*10f80*/  STS.U16 [R20+UR5+0x1b80], R26 ;  /* 0x001b801a14007988 */ /* 0x0001e80008000405 */
[----:B------:R-:W2:Y:S04]  /*10f90*/  LDL.LU R15, [R1+0x420] ;  /* 0x00042000010f7983 */ /* 0x000ea80000300800 */
[----:B0-----:R-:W2:Y:S04]  /*10fa0*/  LDL.LU R20, [R1+0x418] ;  /* 0x0004180001147983 */ /* 0x001ea80000300800 */
[----:B------:R-:W2:Y:S04]  /*10fb0*/  LDL.LU R19, [R1+0x410] ;  /* 0x0004100001137983 */ /* 0x000ea80000300800 */
[----:B------:R-:W2:Y:S04]  /*10fc0*/  LDL.LU R18, [R1+0x348] ;  /* 0x0003480001127983 */ /* 0x000ea80000300800 */
[----:B------:R-:W2:Y:S04]  /*10fd0*/  LDL.LU R17, [R1+0x340] ;  /* 0x0003400001117983 */ /* 0x000ea80000300800 */
[----:B------:R-:W2:Y:S01]  /*10fe0*/  LDL.LU R24, [R1+0x338] ;  /* 0x0003380001187983 */ /* 0x000ea20000300800 */
[----:B------:R-:W-:-:S03]  /*10ff0*/  PRMT R11, RZ, 0x7610, R11 ;  /* 0x00007610ff0b7816 */ /* 0x000fc6000000000b */
[----:B----4-:R0:W-:Y:S04]  /*11000*/  STL [R1+0x1318], R10 ;  /* 0x0013180a01007387 */ /* 0x0101e80000100800 */
[----:B0-----:R-:W4:Y:S01]  /*11010*/  LDL R10, [R1+0xda4] ;  /* 0x000da400010a7983 */ /* 0x001f220000100800 */
[----:B---3--:R-:W-:Y:S02]  /*11020*/  @!P0 IMAD.MOV.U32 R8, RZ, RZ, R5 ;  /* 0x000000ffff088224 */ /* 0x008fe400078e0005 */
[----:B--2---:R-:W-:Y:S02]  /*11030*/  @!P0 IMAD.MOV.U32 R9, RZ, RZ, R16 ;  /* 0x000000ffff098224 */ /* 0x004fe400078e0010 */
[----:B------:R-:W2:Y:S04]  /*11040*/  LDL.LU R16, [R1+0x330] ;  /* 0x0003300001107983 */ /* 0x000ea80000300800 */
[----:B------:R4:W3:Y:S04]  /*11050*/  @!P0 LDG.E.U16 R11, desc[UR12][R8.64] ;  /* 0x0000000c080b8981 */ /* 0x0008e8000c1e1500 */
[----:B------:R-:W2:Y:S04]  /*11060*/  LDL.LU R26, [R1+0x328] ;  /* 0x00032800011a7983 */ /* 0x000ea80000300800 */
[----:B------:R-:W2:Y:S04]  /*11070*/  LDL.LU R5, [R1+0x320] ;  /* 0x0003200001057983 */ /* 0x000ea80000300800 */
[----:B------:R-:W2:Y:S04]  /*11080*/  LDL.LU R21, [R1+0x318] ;  /* 0x0003180001157983 */ /* 0x000ea80000300800 */
[----:B------:R-:W2:Y:S04]  /*11090*/  LDL.LU R22, [R1+0x310] ;  /* 0x0003100001167983 */ /* 0x000ea80000300800 */
[----:B------:R-:W2:Y:S01]  /*110a0*/  LDL R9, [R1+0xda0] ;  /* 0x000da00001097983 */ /* 0x000ea20000100800 */
[----:B------:R-:W-:-:S02]  /*110b0*/  PRMT R12, RZ, 0x7610, R12 ;  /* 0x00007610ff0c7816 */ /* 0x000fc4000000000c */
[----:B------:R-:W-:Y:S01]  /*110c0*/  PRMT R13, RZ, 0x7610, R13 ;  /* 0x00007610ff0d7816 */ /* 0x000fe2000000000d */
[----:B----4-:R-:W-:Y:S01]  /*110d0*/  @!P0 IMAD.MOV.U32 R8, RZ, RZ, R10 ;  /* 0x000000ffff088224 */ /* 0x010fe200078e000a */
[----:B------:R-:W-:-:S05]  /*110e0*/  LOP3.LUT R10, R2, 0x60, RZ, 0x3c, !PT ;  /* 0x00000060020a7812 */ /* 0x000fca00078e3cff */
        /* <DEDUP_REMOVED lines=11> */
[----:B------:R-:W-:-:S03]  /*111a0*/  PRMT R14, RZ, 0x7610, R14 ;  /* 0x00007610ff0e7816 */ /* 0x000fc6000000000e */
[----:B---3--:R0:W-:Y:S04]  /*111b0*/  STL [R1+0x1324], R11 ;  /* 0x0013240b01007387 */ /* 0x0081e80000100800 */
[----:B0-----:R-:W3:Y:S04]  /*111c0*/  LDL.LU R11, [R1+0x1c] ;  /* 0x00001c00010b7983 */ /* 0x001ee80000300800 */
[----:B------:R-:W4:Y:S04]  /*111d0*/  LDL.LU R24, [R1+0x18] ;  /* 0x0000180001187983 */ /* 0x000f280000300800 */
[----:B------:R-:W4:Y:S04]  /*111e0*/  LDL.LU R2, [R1+0x14] ;  /* 0x0000140001027983 */ /* 0x000f280000300800 */
[----:B--2---:R0:W2:Y:S02]  /*111f0*/  @!P0 LDG.E.U16 R12, desc[UR12][R8.64] ;  /* 0x0000000c080c8981 */ /* 0x0040a4000c1e1500 */
[----:B0-----:R-:W-:-:S02]  /*11200*/  @!P0 IMAD.MOV.U32 R8, RZ, RZ, R7 ;  /* 0x000000ffff088224 */ /* 0x001fc400078e0007 */
[----:B------:R-:W-:-:S05]  /*11210*/  @!P0 IMAD.MOV.U32 R9, RZ, RZ, R23 ;  /* 0x000000ffff098224 */ /* 0x000fca00078e0017 */
[----:B------:R0:W2:Y:S04]  /*11220*/  @!P0 LDG.E.U16 R13, desc[UR12][R8.64] ;  /* 0x0000000c080d8981 */ /* 0x0000a8000c1e1500 */
[----:B------:R-:W-:Y:S04]  /*11230*/  STS.U16 [R10+UR5+0x5980], R16 ;  /* 0x005980100a007988 */ /* 0x000fe80008000405 */
[----:B------:R1:W-:Y:S01]  /*11240*/  STS.U16 [R10+UR5+0x5a00], R26 ;  /* 0x005a001a0a007988 */ /* 0x0003e20008000405 */
[----:B0-----:R-:W-:Y:S02]  /*11250*/  @!P0 IMAD.MOV.U32 R8, RZ, RZ, R4 ;  /* 0x000000ffff088224 */ /* 0x001fe400078e0004 */
[----:B------:R-:W-:-:S05]  /*11260*/  @!P0 IMAD.MOV.U32 R9, RZ, RZ, R6 ;  /* 0x000000ffff098224 */ /* 0x000fca00078e0006 */
[----:B------:R0:W2:Y:S04]  /*11270*/  @!P0 LDG.E.U16 R14, desc[UR12][R8.64] ;  /* 0x0000000c080e8981 */ /* 0x0000a8000c1e1500 */
[----:B------:R-:W2:Y:S04]  /*11280*/  LDL.LU R9, [R1+0xc] ;  /* 0x00000c0001097983 */ /* 0x000ea80000300800 */
[----:B-1----:R-:W2:Y:S04]  /*11290*/  LDL.LU R26, [R1] ;  /* 0x00000000011a7983 */ /* 0x002ea80000300800 */
[----:B------:R1:W-:Y:S04]  /*112a0*/  STS.U16 [R10+UR5+0x5a80], R5 ;  /* 0x005a80050a007988 */ /* 0x0003e80008000405 */
[----:B------:R0:W-:Y:S04]  /*112b0*/  STS.U16 [R10+UR5+0x5b00], R21 ;  /* 0x005b00150a007988 */ /* 0x0001e80008000405 */
[----:B------:R0:W-:Y:S04]  /*112c0*/  STS.U16 [R10+UR5+0x5b80], R22 ;  /* 0x005b80160a007988 */ /* 0x0001e80008000405 */
[----:B------:R0:W-:Y:S04]  /*112d0*/  STS.U16 [R10+UR5+0x7800], R28 ;  /* 0x0078001c0a007988 */ /* 0x0001e80008000405 */
        /* <DEDUP_REMOVED lines=11> */
[----:B-1----:R-:W2:Y:S04]  /*11390*/  LDL.LU R5, [R1+0x3f0] ;  /* 0x0003f00001057983 */ /* 0x002ea80000300800 */
        /* <DEDUP_REMOVED lines=8> */
[----:B---3--:R0:W-:Y:S04]  /*11420*/  STS.U16 [R10+UR5+0x7880], R11 ;  /* 0x0078800b0a007988 */ /* 0x0081e80008000405 */
[----:B----4-:R-:W-:Y:S04]  /*11430*/  STS.U16 [R10+UR5+0x7900], R24 ;  /* 0x007900180a007988 */ /* 0x010fe80008000405 */
[----:B------:R1:W-:Y:S04]  /*11440*/  STS.U16 [R10+UR5+0x7980], R2 ;  /* 0x007980020a007988 */ /* 0x0003e80008000405 */
[----:B0-----:R-:W3:Y:S01]  /*11450*/  LDL.LU R11, [R1+0x1324] ;  /* 0x00132400010b7983 */ /* 0x001ee20000300800 */
[----:B-1----:R-:W0:Y:S03]  /*11460*/  S2R R2, SR_TID.X ;  /* 0x0000000000027919 */ /* 0x002e260000002100 */
[----:B------:R-:W4:Y:S01]  /*11470*/  LDL.LU R24, [R1+0x1320] ;  /* 0x0013200001187983 */ /* 0x000f220000300800 */
[----:B0-----:R-:W-:-:S05]  /*11480*/  LOP3.LUT R2, R2, 0x3f, RZ, 0xc0, !PT ;  /* 0x0000003f02027812 */ /* 0x001fca00078ec0ff */
[----:B------:R-:W-:Y:S01]  /*11490*/  IMAD.SHL.U32 R2, R2, 0x2, RZ ;  /* 0x0000000202027824 */ /* 0x000fe200078e00ff */
[----:B--2---:R0:W-:Y:S04]  /*114a0*/  STS.U16 [R10+UR5+0x7a00], R9 ;  /* 0x007a00090a007988 */ /* 0x0041e80008000405 */
[----:B------:R1:W-:Y:S01]  /*114b0*/  STS.U16 [R10+UR5+0x7a80], R26 ;  /* 0x007a801a0a007988 */ /* 0x0003e20008000405 */
[----:B0-----:R-:W-:-:S03]  /*114c0*/  LOP3.LUT R9, R2, 0x70, RZ, 0x3c, !PT ;  /* 0x0000007002097812 */ /* 0x001fc600078e3cff */
[----:B------:R-:W2:Y:S04]  /*114d0*/  LDL.LU R2, [R1+0x3e0] ;  /* 0x0003e00001027983 */ /* 0x000ea80000300800 */
[----:B-1----:R-:W2:Y:S04]  /*114e0*/  LDL.LU R26, [R1+0x131c] ;  /* 0x00131c00011a7983 */ /* 0x002ea80000300800 */
[----:B--2---:R0:W-:Y:S04]  /*114f0*/  STS.U16 [R10+UR5+0x7b00], R26 ;  /* 0x007b001a0a007988 */ /* 0x0041e80008000405 */
[----:B----4-:R1:W-:Y:S04]  /*11500*/  STS.U16 [R10+UR5+0x7b80], R24 ;  /* 0x007b80180a007988 */ /* 0x0103e80008000405 */
[----:B------:R2:W-:Y:S04]  /*11510*/  STS.U16 [R9+UR5+0x1c00], R7 ;  /* 0x001c000709007988 */ /* 0x0005e80008000405 */
[----:B------:R4:W-:Y:S04]  /*11520*/  STS.U16 [R9+UR5+0x1c80], R6 ;  /* 0x001c800609007988 */ /* 0x0009e80008000405 */
[----:B------:R1:W-:Y:S04]  /*11530*/  STS.U16 [R9+UR5+0x1d00], R4 ;  /* 0x001d000409007988 */ /* 0x0003e80008000405 */
[----:B------:R2:W-:Y:S04]  /*11540*/  STS.U16 [R9+UR5+0x1d80], R0 ;  /* 0x001d800009007988 */ /* 0x0005e80008000405 */
[----:B0-----:R-:W3:Y:S04]  /*11550*/  LDL.LU R26, [R1+0x300] ;  /* 0x00030000011a7983 */ /* 0x001ee80000300800 */
[----:B-1----:R-:W3:Y:S04]  /*11560*/  LDL.LU R10, [R1+0x1318] ;  /* 0x00131800010a7983 */ /* 0x002ee80000300800 */
[----:B------:R-:W3:Y:S04]  /*11570*/  LDL.LU R24, [R1+0x308] ;  /* 0x0003080001187983 */ /* 0x000ee80000300800 */
[----:B--2---:R-:W2:Y:S04]  /*11580*/  LDL.LU R7, [R1+0x1314] ;  /* 0x0013140001077983 */ /* 0x004ea80000300800 */
[----:B----4-:R-:W4:Y:S04]  /*11590*/  LDL.LU R6, [R1+0x1310] ;  /* 0x0013100001067983 */ /* 0x010f280000300800 */
[----:B------:R-:W2:Y:S04]  /*115a0*/  LDL.LU R4, [R1+0x130c] ;  /* 0x00130c0001047983 */ /* 0x000ea80000300800 */
[----:B------:R-:W2:Y:S04]  /*115b0*/  LDL.LU R0, [R1+0x1308] ;  /* 0x0013080001007983 */ /* 0x000ea80000300800 */
[----:B------:R0:W-:Y:S04]  /*115c0*/  STS.U16 [R9+UR5+0x1e00], R3 ;  /* 0x001e000309007988 */ /* 0x0001e80008000405 */
[----:B------:R1:W-:Y:S04]  /*115d0*/  STS.U16 [R9+UR5+0x1e80], R15 ;  /* 0x001e800f09007988 */ /* 0x0003e80008000405 */
[----:B------:R0:W-:Y:S04]  /*115e0*/  STS.U16 [R9+UR5+0x1f00], R20 ;  /* 0x001f001409007988 */ /* 0x0001e80008000405 */
[----:B------:R0:W-:Y:S04]  /*115f0*/  STS.U16 [R9+UR5+0x1f80], R19 ;  /* 0x001f801309007988 */ /* 0x0001e80008000405 */
[----:B------:R1:W-:Y:S04]  /*11600*/  STS.U16 [R9+UR5+0x3c00], R18 ;  /* 0x003c001209007988 */ /* 0x0003e80008000405 */
[----:B------:R1:W-:Y:S04]  /*11610*/  STS.U16 [R9+UR5+0x3c80], R17 ;  /* 0x003c801109007988 */ /* 0x0003e80008000405 */
[----:B0-----:R-:W2:Y:S04]  /*11620*/  LDL.LU R3, [R1+0x1304] ;  /* 0x0013040001037983 */ /* 0x001ea80000300800 */
[----:B-1----:R-:W4:Y:S04]  /*11630*/  LDL.LU R15, [R1+0x1300] ;  /* 0x00130000010f7983 */ /* 0x002f280000300800 */
[----:B------:R-:W2:Y:S04]  /*11640*/  LDL.LU R20, [R1+0x12fc] ;  /* 0x0012fc0001147983 */ /* 0x000ea80000300800 */
[----:B------:R-:W2:Y:S04]  /*11650*/  LDL.LU R19, [R1+0x12f8] ;  /* 0x0012f80001137983 */ /* 0x000ea80000300800 */
[----:B------:R-:W2:Y:S04]  /*11660*/  LDL.LU R18, [R1+0x12f4] ;  /* 0x0012f40001127983 */ /* 0x000ea80000300800 */
[----:B------:R-:W2:Y:S04]  /*11670*/  LDL.LU R17, [R1+0x12f0] ;  /* 0x0012f00001117983 */ /* 0x000ea80000300800 */
[----:B------:R0:W-:Y:S04]  /*11680*/  STS.U16 [R9+UR5+0x3d00], R16 ;  /* 0x003d001009007988 */ /* 0x0001e80008000405 */
[----:B------:R1:W-:Y:S04]  /*11690*/  STS.U16 [R9+UR5+0x3d80], R5 ;  /* 0x003d800509007988 */ /* 0x0003e80008000405 */
[----:B------:R0:W-:Y:S04]  /*116a0*/  STS.U16 [R9+UR5+0x3e00], R21 ;  /* 0x003e001509007988 */ /* 0x0001e80008000405 */
[----:B------:R1:W-:Y:S04]  /*116b0*/  STS.U16 [R9+UR5+0x3e80], R22 ;  /* 0x003e801609007988 */ /* 0x0003e80008000405 */
[----:B------:R1:W-:Y:S04]  /*116c0*/  STS.U16 [R9+UR5+0x3f00], R28 ;  /* 0x003f001c09007988 */ /* 0x0003e80008000405 */
[----:B0-----:R-:W2:Y:S04]  /*116d0*/  LDL.LU R16, [R1+0x12ec] ;  /* 0x0012ec0001107983 */ /* 0x001ea80000300800 */
[----:B-1----:R-:W2:Y:S04]  /*116e0*/  LDL.LU R5, [R1+0x12e8] ;  /* 0x0012e80001057983 */ /* 0x002ea80000300800 */
[----:B------:R-:W2:Y:S04]  /*116f0*/  LDL.LU R21, [R1+0x12e4] ;  /* 0x0012e40001157983 */ /* 0x000ea80000300800 */
[----:B------:R-:W2:Y:S04]  /*11700*/  LDL.LU R22, [R1+0x12e0] ;  /* 0x0012e00001167983 */ /* 0x000ea80000300800 */
[----:B------:R-:W2:Y:S04]  /*11710*/  LDL.LU R28, [R1+0x12dc] ;  /* 0x0012dc00011c7983 */ /* 0x000ea80000300800 */
[----:B------:R0:W-:Y:S02]  /*11720*/  STS.U16 [R9+UR5+0x3f80], R2 ;  /* 0x003f800209007988 */ /* 0x0001e40008000405 */
[----:B0-----:R-:W0:Y:S02]  /*11730*/  S2R R2, SR_TID.X ;  /* 0x0000000000027919 */ /* 0x001e240000002100 */
[----:B---3--:R-:W-:Y:S04]  /*11740*/  STS.U16 [R9+UR5+0x5c00], R24 ;  /* 0x005c001809007988 */ /* 0x008fe80008000405 */
[----:B------:R-:W-:Y:S04]  /*11750*/  STS.U16 [R9+UR5+0x5c80], R26 ;  /* 0x005c801a09007988 */ /* 0x000fe80008000405 */
[----:B------:R-:W-:Y:S04]  /*11760*/  STS.U16 [R9+UR5+0x5d00], R8 ;  /* 0x005d000809007988 */ /* 0x000fe80008000405 */
[----:B------:R-:W-:Y:S04]  /*11770*/  STS.U16 [R9+UR5+0x5d80], R23 ;  /* 0x005d801709007988 */ /* 0x000fe80008000405 */
[----:B------:R-:W-:Y:S04]  /*11780*/  STS.U16 [R9+UR5+0x5e00], R25 ;  /* 0x005e001909007988 */ /* 0x000fe80008000405 */
[----:B------:R-:W-:Y:S04]  /*11790*/  STS.U16 [R9+UR5+0x5e80], R27 ;  /* 0x005e801b09007988 */ /* 0x000fe80008000405 */
[----:B------:R-:W-:Y:S04]  /*117a0*/  STS.U16 [R9+UR5+0x5f00], R29 ;  /* 0x005f001d09007988 */ /* 0x000fe80008000405 */
[----:B--2---:R1:W-:Y:S04]  /*117b0*/  STS.U16 [R9+UR5+0x5f80], R28 ;  /* 0x005f801c09007988 */ /* 0x0043e80008000405 */
[----:B-1----:R-:W2:Y:S04]  /*117c0*/  LDL.LU R28, [R1+0x12d8] ;  /* 0x0012d800011c7983 */ /* 0x002ea80000300800 */
[----:B------:R-:W3:Y:S01]  /*117d0*/  LDL R8, [R1+0xdec] ;  /* 0x000dec0001087983 */ /* 0x000ee20000100800 */
[----:B0-----:R-:W-:-:S03]  /*117e0*/  LOP3.LUT R2, R2, 0x3f, RZ, 0xc0, !PT ;  /* 0x0000003f02027812 */ /* 0x001fc600078ec0ff */
[----:B------:R-:W-:Y:S04]  /*117f0*/  STS.U16 [R9+UR5+0x7c00], R22 ;  /* 0x007c001609007988 */ /* 0x000fe80008000405 */
[----:B------:R-:W-:Y:S04]  /*11800*/  STS.U16 [R9+UR5+0x7c80], R21 ;  /* 0x007c801509007988 */ /* 0x000fe80008000405 */
[----:B------:R-:W-:Y:S01]  /*11810*/  STS.U16 [R9+UR5+0x7d00], R5 ;  /* 0x007d000509007988 */ /* 0x000fe20008000405 */
[----:B------:R-:W-:-:S03]  /*11820*/  IMAD.SHL.U32 R2, R2, 0x2, RZ ;  /* 0x0000000202027824 */ /* 0x000fc600078e00ff */
[----:B------:R-:W-:Y:S04]  /*11830*/  STS.U16 [R9+UR5+0x7d80], R16 ;  /* 0x007d801009007988 */ /* 0x000fe80008000405 */
[----:B------:R-:W-:Y:S04]  /*11840*/  STS.U16 [R9+UR5+0x7e00], R17 ;  /* 0x007e001109007988 */ /* 0x000fe80008000405 */
[----:B------:R-:W-:Y:S04]  /*11850*/  STS.U16 [R9+UR5+0x7e80], R18 ;  /* 0x007e801209007988 */ /* 0x000fe80008000405 */
[----:B------:R-:W-:Y:S04]  /*11860*/  STS.U16 [R9+UR5+0x7f00], R19 ;  /* 0x007f001309007988 */ /* 0x000fe80008000405 */
[----:B------:R-:W-:Y:S04]  /*11870*/  STS.U16 [R9+UR5+0x7f80], R20 ;  /* 0x007f801409007988 */ /* 0x000fe80008000405 */
[----:B------:R-:W-:Y:S04]  /*11880*/  STS.U16 [R2+UR5+0x8000], R4 ;  /* 0x0080000402007988 */ /* 0x000fe80008000405 */
[----:B------:R-:W-:Y:S04]  /*11890*/  STS.U16 [R2+UR5+0x8200], R11 ;  /* 0x0082000b02007988 */ /* 0x000fe80008000405 */
[----:B----4-:R-:W-:Y:S04]  /*118a0*/  STS.U16 [R15+UR5+0x8080], R6 ;  /* 0x008080060f007988 */ /* 0x010fe80008000405 */
[----:B------:R-:W-:Y:S04]  /*118b0*/  STS.U16 [R15+UR5+0x8280], R12 ;  /* 0x0082800c0f007988 */ /* 0x000fe80008000405 */
[----:B------:R-:W-:Y:S04]  /*118c0*/  STS.U16 [R3+UR5+0x8100], R7 ;  /* 0x0081000703007988 */ /* 0x000fe80008000405 */
[----:B------:R-:W-:Y:S04]  /*118d0*/  STS.U16 [R3+UR5+0x8300], R13 ;  /* 0x0083000d03007988 */ /* 0x000fe80008000405 */
[----:B------:R-:W-:Y:S04]  /*118e0*/  STS.U16 [R0+UR5+0x8180], R10 ;  /* 0x0081800a00007988 */ /* 0x000fe80008000405 */
[----:B------:R-:W-:Y:S01]  /*118f0*/  STS.U16 [R0+UR5+0x8380], R14 ;  /* 0x0083800e00007988 */ /* 0x000fe20008000405 */
[----:B------:R-:W-:Y:S06]  /*11900*/  BAR.SYNC.DEFER_BLOCKING 0x0 ;  /* 0x0000000000007b1d */ /* 0x000fec0000010000 */
[----:B--2---:R-:W0:Y:S04]  /*11910*/  LDSM.16.MT88.4 R4, [R28+UR5] ;  /* 0x000000051c04783b */ /* 0x004e280008004200 */
[----:B------:R-:W-:Y:S04]  /*11920*/  LDSM.16.MT88.4 R12, [R28+UR5+0x80] ;  /* 0x000080051c0c783b */ /* 0x000fe80008004200 */
[----:B------:R-:W-:Y:S04]  /*11930*/  LDSM.16.MT88.4 R24, [R28+UR5+0x100] ;  /* 0x000100051c18783b */ /* 0x000fe80008004200 */
[----:B------:R-:W-:Y:S04]  /*11940*/  LDSM.16.MT88.4 R16, [R28+UR5+0x200] ;  /* 0x000200051c10783b */ /* 0x000fe80008004200 */
[----:B------:R-:W-:Y:S01]  /*11950*/  LDSM.16.MT88.4 R20, [R28+UR5+0x280] ;  /* 0x000280051c14783b */ /* 0x000fe20008004200 */
[----:B0-----:R-:W-:-:S02]  /*11960*/  IMAD.MOV.U32 R29, RZ, RZ, R4 ;  /* 0x000000ffff1d7224 */ /* 0x001fc400078e0004 */
[----:B------:R-:W-:Y:S02]  /*11970*/  IMAD.MOV.U32 R3, RZ, RZ, R5 ;  /* 0x000000ffff037224 */ /* 0x000fe400078e0005 */
[----:B------:R-:W-:Y:S02]  /*11980*/  IMAD.MOV.U32 R2, RZ, RZ, R6 ;  /* 0x000000ffff027224 */ /* 0x000fe400078e0006 */
[----:B------:R-:W-:Y:S02]  /*11990*/  IMAD.MOV.U32 R0, RZ, RZ, R7 ;  /* 0x000000ffff007224 */ /* 0x000fe400078e0007 */
[----:B---3--:R-:W0:Y:S04]  /*119a0*/  LDSM.16.M88.4 R4, [R8+UR5+0x8000] ;  /* 0x008000050804783b */ /* 0x008e280008000200 */
[----:B------:R-:W1:Y:S04]  /*119b0*/  LDSM.16.M88.4 R8, [R8+UR5+0x8200] ;  /* 0x008200050808783b */ /* 0x000e680008000200 */
[----:B0-----:R0:W-:Y:S04]  /*119c0*/  STL [R1+0x1214], R6 ;  /* 0x0012140601007387 */ /* 0x0011e80000100800 */
[----:B------:R2:W-:Y:S04]  /*119d0*/  STL [R1+0x1210], R7 ;  /* 0x0012100701007387 */ /* 0x0005e80000100800 */
[----:B-1----:R1:W-:Y:S04]  /*119e0*/  STL [R1+0x10ec], R10 ;  /* 0x0010ec0a01007387 */ /* 0x0023e80000100800 */
[----:B------:R3:W-:Y:S04]  /*119f0*/  STL [R1+0x10e8], R11 ;  /* 0x0010e80b01007387 */ /* 0x0007e80000100800 */
[----:B------:R4:W-:Y:S04]  /*11a00*/  STL.64 [R1+0x12b0], R26 ;  /* 0x0012b01a01007387 */ /* 0x0009e80000100a00 */
[----:B------:R4:W-:Y:S01]  /*11a10*/  STL.64 [R1+0x12a8], R24 ;  /* 0x0012a81801007387 */ /* 0x0009e20000100a00 */
[----:B0-----:R-:W-:-:S02]  /*11a20*/  IMAD.MOV.U32 R6, RZ, RZ, R15 ;  /* 0x000000ffff067224 */ /* 0x001fc400078e000f */
[----:B--2---:R-:W-:Y:S02]  /*11a30*/  IMAD.MOV.U32 R7, RZ, RZ, R14 ;  /* 0x000000ffff077224 */ /* 0x004fe400078e000e */
[----:B-1----:R-:W-:Y:S02]  /*11a40*/  IMAD.MOV.U32 R10, RZ, RZ, R13 ;  /* 0x000000ffff0a7224 */ /* 0x002fe400078e000d */
[----:B---3--:R-:W-:Y:S02]  /*11a50*/  IMAD.MOV.U32 R11, RZ, RZ, R12 ;  /* 0x000000ffff0b7224 */ /* 0x008fe400078e000c */
[----:B------:R-:W0:Y:S01]  /*11a60*/  LDSM.16.MT88.4 R12, [R28+UR5+0x180] ;  /* 0x000180051c0c783b */ /* 0x000e220008004200 */
[----:B----4-:R-:W-:Y:S02]  /*11a70*/  IMAD.MOV.U32 R26, RZ, RZ, R7 ;  /* 0x000000ffff1a7224 */ /* 0x010fe400078e0007 */
[----:B------:R-:W-:Y:S02]  /*11a80*/  IMAD.MOV.U32 R27, RZ, RZ, R6 ;  /* 0x000000ffff1b7224 */ /* 0x000fe400078e0006 */
[----:B------:R-:W-:-:S02]  /*11a90*/  IMAD.MOV.U32 R24, RZ, RZ, R11 ;  /* 0x000000ffff187224 */ /* 0x000fc400078e000b */
[----:B------:R-:W-:Y:S01]  /*11aa0*/  IMAD.MOV.U32 R25, RZ, RZ, R10 ;  /* 0x000000ffff197224 */ /* 0x000fe200078e000a */
[----:B------:R-:W-:Y:S04]  /*11ab0*/  STL.64 [R1+0x12d0], R26 ;  /* 0x0012d01a01007387 */ /* 0x000fe80000100a00 */
[----:B------:R1:W-:Y:S04]  /*11ac0*/  STL.64 [R1+0x12c8], R24 ;  /* 0x0012c81801007387 */ /* 0x0003e80000100a00 */
[----:B-1----:R-:W2:Y:S04]  /*11ad0*/  LDL.LU.64 R24, [R1+0x2d0] ;  /* 0x0002d00001187983 */ /* 0x002ea80000300a00 */
[----:B------:R-:W2:Y:S04]  /*11ae0*/  LDL.LU.64 R26, [R1+0x2d8] ;  /* 0x0002d800011a7983 */ /* 0x000ea80000300a00 */
[----:B0-----:R-:W-:Y:S04]  /*11af0*/  STL.64 [R1+0x1290], R14 ;  /* 0x0012900e01007387 */ /* 0x001fe80000100a00 */
[----:B------:R-:W-:Y:S04]  /*11b00*/  STL.64 [R1+0x1288], R12 ;  /* 0x0012880c01007387 */ /* 0x000fe80000100a00 */
[----:B------:R-:W-:Y:S04]  /*11b10*/  STL.64 [R1+0x1280], R18 ;  /* 0x0012801201007387 */ /* 0x000fe80000100a00 */
[----:B------:R-:W-:Y:S04]  /*11b20*/  STL.64 [R1+0x1278], R16 ;  /* 0x0012781001007387 */ /* 0x000fe80000100a00 */
[----:B------:R-:W0:Y:S04]  /*11b30*/  LDSM.16.MT88.4 R16, [R28+UR5+0x300] ;  /* 0x000300051c10783b */ /* 0x000e280008004200 */
[----:B------:R1:W-:Y:S04]  /*11b40*/  STL.64 [R1+0x1260], R22 ;  /* 0x0012601601007387 */ /* 0x0003e80000100a00 */
[----:B------:R3:W-:Y:S01]  /*11b50*/  STL.64 [R1+0x1258], R20 ;  /* 0x0012581401007387 */ /* 0x0007e20000100a00 */
[----:B-1----:R-:W-:-:S02]  /*11b60*/  IMAD.MOV.U32 R22, RZ, RZ, R2 ;  /* 0x000000ffff167224 */ /* 0x002fc400078e0002 */
[----:B---3--:R-:W-:Y:S02]  /*11b70*/  IMAD.MOV.U32 R20, RZ, RZ, R29 ;  /* 0x000000ffff147224 */ /* 0x008fe400078e001d */
[----:B------:R-:W-:Y:S02]  /*11b80*/  IMAD.MOV.U32 R21, RZ, RZ, R3 ;  /* 0x000000ffff157224 */ /* 0x000fe400078e0003 */
[----:B------:R-:W-:Y:S01]  /*11b90*/  IMAD.MOV.U32 R23, RZ, RZ, R0 ;  /* 0x000000ffff177224 */ /* 0x000fe200078e0000 */
[----:B0-----:R0:W-:Y:S04]  /*11ba0*/  STL.64 [R1+0x50], R16 ;  /* 0x0000501001007387 */ /* 0x0011e80000100a00 */
[----:B------:R1:W-:Y:S02]  /*11bb0*/  STL.64 [R1+0x58], R18 ;  /* 0x0000581201007387 */ /* 0x0003e40000100a00 */
[----:B--2---:R-:W-:Y:S02]  /*11bc0*/  HMMA.16816.F32 R12, R20, R4, R24 ;  /* 0x00000004140c723c */ /* 0x004fe40000001818 */
[----:B------:R-:W2:Y:S04]  /*11bd0*/  LDL.LU.64 R24, [R1+0x150] ;  /* 0x0001500001187983 */ /* 0x000ea80000300a00 */
[----:B------:R-:W2:Y:S04]  /*11be0*/  LDL.LU.64 R26, [R1+0x158] ;  /* 0x00015800011a7983 */ /* 0x000ea80000300a00 */
[----:B0-----:R-:W3:Y:S04]  /*11bf0*/  LDL.LU.64 R16, [R1+0x1e0] ;  /* 0x0001e00001107983 */ /* 0x001ee80000300a00 */
[----:B-1----:R-:W3:Y:S05]  /*11c00*/  LDL.LU.64 R18, [R1+0x1e8] ;  /* 0x0001e80001127983 */ /* 0x002eea0000300a00 */
[----:B------:R-:W-:-:S02]  /*11c10*/  IMAD.MOV.U32 R29, RZ, RZ, R12 ;  /* 0x000000ffff1d7224 */ /* 0x000fc400078e000c */
[----:B------:R-:W-:Y:S02]  /*11c20*/  IMAD.MOV.U32 R3, RZ, RZ, R13 ;  /* 0x000000ffff037224 */ /* 0x000fe400078e000d */
[----:B------:R-:W-:Y:S02]  /*11c30*/  IMAD.MOV.U32 R2, RZ, RZ, R14 ;  /* 0x000000ffff027224 */ /* 0x000fe400078e000e */
[----:B------:R-:W-:Y:S01]  /*11c40*/  IMAD.MOV.U32 R0, RZ, RZ, R15 ;  /* 0x000000ffff007224 */ /* 0x000fe200078e000f */
[----:B------:R-:W4:Y:S04]  /*11c50*/  LDL.LU.64 R12, [R1+0x250] ;  /* 0x00025000010c7983 */ /* 0x000f280000300a00 */
[----:B------:R-:W2:Y:S04]  /*11c60*/  LDL.LU.64 R14, [R1+0x258] ;  /* 0x00025800010e7983 */ /* 0x000ea80000300a00 */
[----:B--2---:R-:W-:Y:S04]  /*11c70*/  STL.64 [R1+0x12a0], R14 ;  /* 0x0012a00e01007387 */ /* 0x004fe80000100a00 */
[----:B----4-:R0:W-:Y:S04]  /*11c80*/  STL.64 [R1+0x1298], R12 ;  /* 0x0012980c01007387 */ /* 0x0101e80000100a00 */
[----:B0-----:R-:W2:Y:S04]  /*11c90*/  LDL.LU.64 R12, [R1+0x280] ;  /* 0x00028000010c7983 */ /* 0x001ea80000300a00 */
[----:B------:R-:W4:Y:S01]  /*11ca0*/  LDL.LU.64 R14, [R1+0x288] ;  /* 0x00028800010e7983 */ /* 0x000f220000300a00 */
[----:B------:R-:W-:Y:S03]  /*11cb0*/  HMMA.16816.F32 R20, R20, R8, R24 ;  /* 0x000000081414723c */ /* 0x000fe60000001818 */
[----:B----4-:R-:W-:Y:S04]  /*11cc0*/  STL.64 [R1+0x12c0], R14 ;  /* 0x0012c00e01007387 */ /* 0x010fe80000100a00 */
[----:B--2---:R0:W-:Y:S04]  /*11cd0*/  STL.64 [R1+0x12b8], R12 ;  /* 0x0012b80c01007387 */ /* 0x0041e80000100a00 */
[----:B0-----:R-:W2:Y:S04]  /*11ce0*/  LDL.LU.64 R12, [R1+0x260] ;  /* 0x00026000010c7983 */ /* 0x001ea80000300a00 */
[----:B------:R-:W2:Y:S04]  /*11cf0*/  LDL.LU.64 R14, [R1+0x268] ;  /* 0x00026800010e7983 */ /* 0x000ea80000300a00 */
[----:B------:R-:W-:Y:S04]  /*11d00*/  STL [R1+0x1224], R0 ;  /* 0x0012240001007387 */ /* 0x000fe80000100800 */
[----:B------:R-:W-:Y:S04]  /*11d10*/  STL [R1+0x1220], R2 ;  /* 0x0012200201007387 */ /* 0x000fe80000100800 */
[----:B------:R-:W-:Y:S04]  /*11d20*/  STL [R1+0x121c], R3 ;  /* 0x00121c0301007387 */ /* 0x000fe80000100800 */
[----:B------:R-:W-:Y:S04]  /*11d30*/  STL [R1+0x1218], R29 ;  /* 0x0012181d01007387 */ /* 0x000fe80000100800 */
[----:B------:R-:W3:Y:S04]  /*11d40*/  LDL.LU.64 R26, [R1+0x12d0] ;  /* 0x0012d000011a7983 */ /* 0x000ee80000300a00 */
[----:B------:R-:W3:Y:S04]  /*11d50*/  LDL.LU.64 R24, [R1+0x12c8] ;  /* 0x0012c80001187983 */ /* 0x000ee80000300a00 */
[----:B------:R-:W-:Y:S04]  /*11d60*/  STL.64 [R1+0x150], R20 ;  /* 0x0001501401007387 */ /* 0x000fe80000100a00 */
[----:B------:R-:W-:Y:S01]  /*11d70*/  STL.64 [R1+0x158], R22 ;  /* 0x0001581601007387 */ /* 0x000fe20000100a00 */
[C---:B---3--:R-:W-:Y:S08]  /*11d80*/  HMMA.16816.F32 R16, R24.reuse, R4, R16 ;  /* 0x000000041810723c */ /* 0x048ff00000001810 */
[----:B--2---:R-:W-:Y:S11]  /*11d90*/  HMMA.16816.F32 R24, R24, R8, R12 ;  /* 0x000000081818723c */ /* 0x004ff6000000180c */
[----:B------:R0:W-:Y:S01]  /*11da0*/  STL.64 [R1+0x1e0], R16 ;  /* 0x0001e01001007387 */ /* 0x0001e20000100a00 */
[----:B------:R-:W-:-:S02]  /*11db0*/  IMAD.MOV.U32 R10, RZ, RZ, R18 ;  /* 0x000000ffff0a7224 */ /* 0x000fc400078e0012 */
[----:B------:R-:W-:Y:S01]  /*11dc0*/  IMAD.MOV.U32 R11, RZ, RZ, R19 ;  /* 0x000000ffff0b7224 */ /* 0x000fe200078e0013 */
[----:B0-----:R-:W2:Y:S04]  /*11dd0*/  LDL.LU.64 R16, [R1+0x270] ;  /* 0x0002700001107983 */ /* 0x001ea80000300a00 */
[----:B------:R-:W2:Y:S04]  /*11de0*/  LDL.LU.64 R18, [R1+0x278] ;  /* 0x0002780001127983 */ /* 0x000ea80000300a00 */
[----:B------:R-:W3:Y:S04]  /*11df0*/  LDL.LU.64 R20, [R1+0x230] ;  /* 0x0002300001147983 */ /* 0x000ee80000300a00 */
[----:B------:R-:W3:Y:S04]  /*11e00*/  LDL.LU.64 R22, [R1+0x238] ;  /* 0x0002380001167983 */ /* 0x000ee80000300a00 */
[----:B------:R-:W4:Y:S04]  /*11e10*/  LDL R3, [R1+0xe30] ;  /* 0x000e300001037983 */ /* 0x000f280000100800 */
[----:B------:R-:W-:Y:S04]  /*11e20*/  STL [R1+0x10f4], R11 ;  /* 0x0010f40b01007387 */ /* 0x000fe80000100800 */
[----:B------:R-:W-:Y:S04]  /*11e30*/  STL [R1+0x10f0], R10 ;  /* 0x0010f00a01007387 */ /* 0x000fe80000100800 */
[----:B------:R-:W2:Y:S04]  /*11e40*/  LDL.LU.64 R14, [R1+0x12c0] ;  /* 0x0012c000010e7983 */ /* 0x000ea80000300a00 */
[----:B------:R-:W2:Y:S04]  /*11e50*/  LDL.LU.64 R12, [R1+0x12b8] ;  /* 0x0012b800010c7983 */ /* 0x000ea80000300a00 */
[----:B------:R-:W-:Y:S04]  /*11e60*/  STL.64 [R1+0x260], R24 ;  /* 0x0002601801007387 */ /* 0x000fe80000100a00 */
[----:B------:R0:W-:Y:S04]  /*11e70*/  STL.64 [R1+0x268], R26 ;  /* 0x0002681a01007387 */ /* 0x0001e80000100a00 */
[----:B0-----:R-:W2:Y:S04]  /*11e80*/  LDL.LU.64 R26, [R1+0x12b0] ;  /* 0x0012b000011a7983 */ /* 0x001ea80000300a00 */
[----:B------:R-:W2:Y:S02]  /*11e90*/  LDL.LU.64 R24, [R1+0x12a8] ;  /* 0x0012a80001187983 */ /* 0x000ea40000300a00 */
[----:B--2---:R-:W-:-:S15]  /*11ea0*/  HMMA.16816.F32 R12, R24, R4, R12 ;  /* 0x00000004180c723c */ /* 0x004fde000000180c */
[----:B------:R-:W-:-:S04]  /*11eb0*/  NOP ;  /* 0x0000000000007918 */ /* 0x000fc80000000000 */
[----:B------:R-:W-:Y:S04]  /*11ec0*/  STL.64 [R1+0x280], R12 ;  /* 0x0002800c01007387 */ /* 0x000fe80000100a00 */
[----:B------:R0:W-:Y:S04]  /*11ed0*/  STL.64 [R1+0x288], R14 ;  /* 0x0002880e01007387 */ /* 0x0001e80000100a00 */
[----:B0-----:R-:W2:Y:S04]  /*11ee0*/  LDL.LU.64 R14, [R1+0x12a0] ;  /* 0x0012a000010e7983 */ /* 0x001ea80000300a00 */
[----:B------:R-:W2:Y:S02]  /*11ef0*/  LDL.LU.64 R12, [R1+0x1298] ;  /* 0x00129800010c7983 */ /* 0x000ea40000300a00 */
[----:B--2---:R-:W-:Y:S02]  /*11f00*/  HMMA.16816.F32 R12, R24, R8, R12 ;  /* 0x00000008180c723c */ /* 0x004fe4000000180c */
[----:B------:R-:W2:Y:S04]  /*11f10*/  LDL.LU.64 R24, [R1+0x240] ;  /* 0x0002400001187983 */ /* 0x000ea80000300a00 */
[----:B------:R-:W2:-:S13]  /*11f20*/  LDL.LU.64 R26, [R1+0x248] ;  /* 0x00024800011a7983 */ /* 0x000e9a0000300a00 */
[----:B------:R-:W-:Y:S04]  /*11f30*/  STL.64 [R1+0x250], R12 ;  /* 0x0002500c01007387 */ /* 0x000fe80000100a00 */
[----:B------:R-:W-:Y:S04]  /*11f40*/  STL.64 [R1+0x258], R14 ;  /* 0x0002580e01007387 */ /* 0x000fe80000100a00 */
[----:B------:R-:W0:Y:S02]  /*11f50*/  LDSM.16.MT88.4 R12, [R28+UR5+0x380] ;  /* 0x000380051c0c783b */ /* 0x000e240008004200 */
[----:B0-----:R-:W-:-:S02]  /*11f60*/  IMAD.MOV.U32 R0, RZ, RZ, R14 ;  /* 0x000000ffff007224 */ /* 0x001fc400078e000e */
[----:B------:R0:W-:Y:S01]  /*11f70*/  STL.64 [R1+0x10], R12 ;  /* 0x0000100c01007387 */ /* 0x0001e20000100a00 */
[----:B------:R-:W-:-:S03]  /*11f80*/  IMAD.MOV.U32 R2, RZ, RZ, R15 ;  /* 0x000000ffff027224 */ /* 0x000fc600078e000f */
[----:B------:R-:W2:Y:S04]  /*11f90*/  LDL.LU.64 R14, [R1+0x1290] ;  /* 0x00129000010e7983 */ /* 0x000ea80000300a00 */
[----:B0-----:R-:W2:Y:S04]  /*11fa0*/  LDL.LU.64 R12, [R1+0x1288] ;  /* 0x00128800010c7983 */ /* 0x001ea80000300a00 */
[----:B------:R-:W-:Y:S04]  /*11fb0*/  STL [R1+0x1230], R2 ;  /* 0x0012300201007387 */ /* 0x000fe80000100800 */
[----:B------:R-:W-:Y:S04]  /*11fc0*/  STL [R1+0x122c], R0 ;  /* 0x00122c0001007387 */ /* 0x000fe80000100800 */
[----:B------:R-:W-:Y:S01]  /*11fd0*/  STL [R1+0x1228], R28 ;  /* 0x0012281c01007387 */ /* 0x000fe20000100800 */
[----:B--2---:R-:W-:-:S15]  /*11fe0*/  HMMA.16816.F32 R16, R12, R4, R16 ;  /* 0x000000040c10723c */ /* 0x004fde0000001810 */
[----:B------:R-:W-:-:S04]  /*11ff0*/  NOP ;  /* 0x0000000000007918 */ /* 0x000fc80000000000 */
[----:B------:R-:W-:Y:S04]  /*12000*/  STL.64 [R1+0x270], R16 ;  /* 0x0002701001007387 */ /* 0x000fe80000100a00 */
[----:B------:R0:W-:Y:S04]  /*12010*/  STL.64 [R1+0x278], R18 ;  /* 0x0002781201007387 */ /* 0x0001e80000100a00 */
[----:B0-----:R-:W3:Y:S04]  /*12020*/  LDL.LU.64 R18, [R1+0x1280] ;  /* 0x0012800001127983 */ /* 0x001ee80000300a00 */
[----:B------:R-:W3:Y:S01]  /*12030*/  LDL.LU.64 R16, [R1+0x1278] ;  /* 0x0012780001107983 */ /* 0x000ee20000300a00 */
[----:B------:R-:W-:Y:S08]  /*12040*/  HMMA.16816.F32 R24, R12, R8, R24 ;  /* 0x000000080c18723c */ /* 0x000ff00000001818 */
[----:B---3--:R-:W-:Y:S01]  /*12050*/  HMMA.16816.F32 R12, R16, R4, R20 ;  /* 0x00000004100c723c */ /* 0x008fe20000001814 */
[----:B------:R-:W-:Y:S10]  /*12060*/  STL.64 [R1+0x1270], R18 ;  /* 0x0012701201007387 */ /* 0x000ff40000100a00 */
[----:B------:R0:W-:Y:S04]  /*12070*/  STL.64 [R1+0x240], R24 ;  /* 0x0002401801007387 */ /* 0x0001e80000100a00 */
[----:B------:R1:W-:Y:S04]  /*12080*/  STL.64 [R1+0x248], R26 ;  /* 0x0002481a01007387 */ /* 0x0003e80000100a00 */
[----:B------:R-:W-:Y:S04]  /*12090*/  STL.64 [R1+0x1268], R16 ;  /* 0x0012681001007387 */ /* 0x000fe80000100a00 */
[----:B------:R-:W-:Y:S04]  /*120a0*/  STL.64 [R1+0x230], R12 ;  /* 0x0002300c01007387 */ /* 0x000fe80000100a00 */
[----:B------:R-:W-:Y:S04]  /*120b0*/  STL.64 [R1+0x238], R14 ;  /* 0x0002380e01007387 */ /* 0x000fe80000100a00 */
[----:B------:R-:W2:Y:S04]  /*120c0*/  LDL.LU.64 R20, [R1+0x220] ;  /* 0x0002200001147983 */ /* 0x000ea80000300a00 */
[----:B------:R-:W2:Y:S04]  /*120d0*/  LDL.LU.64 R22, [R1+0x228] ;  /* 0x0002280001167983 */ /* 0x000ea80000300a00 */
[----:B0-----:R-:W3:Y:S04]  /*120e0*/  LDL.LU.64 R24, [R1+0x200] ;  /* 0x0002000001187983 */ /* 0x001ee80000300a00 */
[----:B-1----:R-:W2:Y:S04]  /*120f0*/  LDL.LU.64 R26, [R1+0x208] ;  /* 0x00020800011a7983 */ /* 0x002ea80000300a00 */
[----:B----4-:R-:W0:Y:S02]  /*12100*/  LDSM.16.MT88.4 R12, [R3+UR5] ;  /* 0x00000005030c783b */ /* 0x010e240008004200 */
[----:B0-----:R-:W-:-:S02]  /*12110*/  IMAD.MOV.U32 R10, RZ, RZ, R15 ;  /* 0x000000ffff0a7224 */ /* 0x001fc400078e000f */
[----:B------:R-:W-:Y:S02]  /*12120*/  IMAD.MOV.U32 R0, RZ, RZ, R12 ;  /* 0x000000ffff007224 */ /* 0x000fe400078e000c */
[----:B------:R-:W-:Y:S02]  /*12130*/  IMAD.MOV.U32 R28, RZ, RZ, R13 ;  /* 0x000000ffff1c7224 */ /* 0x000fe400078e000d */
[----:B------:R-:W-:Y:S01]  /*12140*/  IMAD.MOV.U32 R11, RZ, RZ, R14 ;  /* 0x000000ffff0b7224 */ /* 0x000fe200078e000e */
[----:B--2---:R-:W-:Y:S04]  /*12150*/  STL.64 [R1+0x1250], R26 ;  /* 0x0012501a01007387 */ /* 0x004fe80000100a00 */
[----:B---3--:R0:W-:Y:S04]  /*12160*/  STL.64 [R1+0x1248], R24 ;  /* 0x0012481801007387 */ /* 0x0081e80000100a00 */
[----:B0-----:R-:W2:Y:S04]  /*12170*/  LDL.LU.64 R24, [R1+0x210] ;  /* 0x0002100001187983 */ /* 0x001ea80000300a00 */
[----:B------:R-:W2:Y:S04]  /*12180*/  LDL.LU.64 R26, [R1+0x218] ;  /* 0x00021800011a7983 */ /* 0x000ea80000300a00 */
[----:B------:R-:W3:Y:S04]  /*12190*/  LDL.LU.64 R12, [R1+0x1f0] ;  /* 0x0001f000010c7983 */ /* 0x000ee80000300a00 */
[----:B------:R-:W3:Y:S04]  /*121a0*/  LDL.LU.64 R14, [R1+0x1f8] ;  /* 0x0001f800010e7983 */ /* 0x000ee80000300a00 */
[----:B------:R0:W-:Y:S04]  /*121b0*/  STL [R1+0x1240], R10 ;  /* 0x0012400a01007387 */ /* 0x0001e80000100800 */
[----:B0-----:R-:W4:Y:S04]  /*121c0*/  LDL R10, [R1+0xe30] ;  /* 0x000e3000010a7983 */ /* 0x001f280000100800 */
[----:B------:R-:W-:Y:S04]  /*121d0*/  STL [R1+0x123c], R0 ;  /* 0x00123c0001007387 */ /* 0x000fe80000100800 */
[----:B------:R-:W-:Y:S04]  /*121e0*/  STL [R1+0x1238], R28 ;  /* 0x0012381c01007387 */ /* 0x000fe80000100800 */
[----:B------:R-:W-:Y:S04]  /*121f0*/  STL [R1+0x1234], R11 ;  /* 0x0012340b01007387 */ /* 0x000fe80000100800 */
[----:B----4-:R-:W0:Y:S02]  /*12200*/  LDSM.16.MT88.4 R16, [R10+UR5+0x80] ;  /* 0x000080050a10783b */ /* 0x010e240008004200 */
[----:B0-----:R-:W-:-:S02]  /*12210*/  IMAD.MOV.U32 R6, RZ, RZ, R18 ;  /* 0x000000ffff067224 */ /* 0x001fc400078e0012 */
[----:B------:R-:W-:Y:S02]  /*12220*/  IMAD.MOV.U32 R7, RZ, RZ, R19 ;  /* 0x000000ffff077224 */ /* 0x000fe400078e0013 */
[----:B------:R-:W-:Y:S02]  /*12230*/  IMAD.MOV.U32 R3, RZ, RZ, R16 ;  /* 0x000000ffff037224 */ /* 0x000fe400078e0010 */
[----:B------:R-:W-:Y:S01]  /*12240*/  IMAD.MOV.U32 R29, RZ, RZ, R17 ;  /* 0x000000ffff1d7224 */ /* 0x000fe200078e0011 */
[----:B------:R-:W4:Y:S04]  /*12250*/  LDL.LU.64 R18, [R1+0x1270] ;  /* 0x0012700001127983 */ /* 0x000f280000300a00 */
[----:B------:R-:W4:Y:S02]  /*12260*/  LDL.LU.64 R16, [R1+0x1268] ;  /* 0x0012680001107983 */ /* 0x000f240000300a00 */
[----:B----4-:R-:W-:Y:S02]  /*12270*/  HMMA.16816.F32 R16, R16, R8, R20 ;  /* 0x000000081010723c */ /* 0x010fe40000001814 */
[----:B------:R-:W0:-:S15]  /*12280*/  LDSM.16.MT88.4 R20, [R10+UR5+0x100] ;  /* 0x000100050a14783b */ /* 0x000e1e0008004200 */
[----:B------:R-:W-:Y:S02]  /*12290*/  NOP ;  /* 0x0000000000007918 */ /* 0x000fe40000000000 */
[----:B------:R0:W-:Y:S04]  /*122a0*/  STL.64 [R1+0x220], R16 ;  /* 0x0002201001007387 */ /* 0x0001e80000100a00 */
[----:B------:R1:W-:Y:S01]  /*122b0*/  STL.64 [R1+0x228], R18 ;  /* 0x0002281201007387 */ /* 0x0003e20000100a00 */
[----:B0-----:R-:W-:Y:S02]  /*122c0*/  IMAD.MOV.U32 R17, RZ, RZ, R22 ;  /* 0x000000ffff117224 */ /* 0x001fe400078e0016 */
[----:B------:R-:W-:Y:S02]  /*122d0*/  IMAD.MOV.U32 R16, RZ, RZ, R23 ;  /* 0x000000ffff107224 */ /* 0x000fe400078e0017 */
[----:B-1----:R-:W-:Y:S02]  /*122e0*/  IMAD.MOV.U32 R19, RZ, RZ, R20 ;  /* 0x000000ffff137224 */ /* 0x002fe400078e0014 */
[----:B------:R-:W-:Y:S01]  /*122f0*/  IMAD.MOV.U32 R18, RZ, RZ, R21 ;  /* 0x000000ffff127224 */ /* 0x000fe200078e0015 */
[----:B------:R-:W2:Y:S04]  /*12300*/  LDL.LU.64 R22, [R1+0x1260] ;  /* 0x0012600001167983 */ /* 0x000ea80000300a00 */
        /* <DEDUP_REMOVED lines=8> */
[----:B------:R-:W3:-:S15]  /*12390*/  LDL.LU R20, [R1+0x50] ;  /* 0x0000500001147983 */ /* 0x000ede0000300800 */
[----:B------:R-:W-:Y:S02]  /*123a0*/  NOP ;  /* 0x0000000000007918 */ /* 0x000fe40000000000 */
[----:B------:R-:W-:Y:S04]  /*123b0*/  STL.64 [R1+0x200], R24 ;  /* 0x0002001801007387 */ /* 0x000fe80000100a00 */
[----:B------:R3:W-:Y:S04]  /*123c0*/  STL.64 [R1+0x208], R26 ;  /* 0x0002081a01007387 */ /* 0x0007e80000100a00 */
[----:B------:R-:W3:Y:S04]  /*123d0*/  LDL.LU R21, [R1+0x54] ;  /* 0x0000540001157983 */ /* 0x000ee80000300800 */
[----:B------:R-:W3:Y:S04]  /*123e0*/  LDL.LU R22, [R1+0x58] ;  /* 0x0000580001167983 */ /* 0x000ee80000300800 */
[----:B------:R-:W3:Y:S02]  /*123f0*/  LDL.LU R23, [R1+0x5c] ;  /* 0x00005c0001177983 */ /* 0x000ee40000300800 */
[----:B---3--:R-:W-:Y:S02]  /*12400*/  HMMA.16816.F32 R24, R20, R4, R12 ;  /* 0x000000041418723c */ /* 0x008fe4000000180c */
[----:B------:R-:W-:-:S15]  /*12410*/  LDSM.16.MT88.4 R12, [R10+UR5+0x180] ;  /* 0x000180050a0c783b */ /* 0x000fde0008004200 */
[----:B------:R-:W-:Y:S02]  /*12420*/  NOP ;  /* 0x0000000000007918 */ /* 0x000fe40000000000 */
[----:B------:R-:W-:Y:S04]  /*12430*/  STL.64 [R1+0x1f0], R24 ;  /* 0x0001f01801007387 */ /* 0x000fe80000100a00 */
[----:B------:R-:W-:Y:S04]  /*12440*/  STL.64 [R1+0x1f8], R26 ;  /* 0x0001f81a01007387 */ /* 0x000fe80000100a00 */
[----:B------:R-:W0:Y:S04]  /*12450*/  LDSM.16.MT88.4 R24, [R10+UR5+0x200] ;  /* 0x000200050a18783b */ /* 0x000e280008004200 */
[----:B0-----:R-:W-:Y:S04]  /*12460*/  STL.64 [R1+0x1160], R26 ;  /* 0x0011601a01007387 */ /* 0x001fe80000100a00 */
[----:B------:R0:W-:Y:S04]  /*12470*/  STL.64 [R1+0x1158], R24 ;  /* 0x0011581801007387 */ /* 0x0001e80000100a00 */
[----:B0-----:R-:W2:Y:S04]  /*12480*/  LDL.LU.64 R24, [R1+0x1d0] ;  /* 0x0001d00001187983 */ /* 0x001ea80000300a00 */
[----:B------:R-:W2:Y:S01]  /*12490*/  LDL.LU.64 R26, [R1+0x1d8] ;  /* 0x0001d800011a7983 */ /* 0x000ea20000300a00 */
[----:B------:R-:W-:-:S02]  /*124a0*/  IMAD.MOV.U32 R0, RZ, RZ, R12 ;  /* 0x000000ffff007224 */ /* 0x000fc400078e000c */
[----:B------:R-:W-:Y:S02]  /*124b0*/  IMAD.MOV.U32 R28, RZ, RZ, R13 ;  /* 0x000000ffff1c7224 */ /* 0x000fe400078e000d */
[----:B------:R-:W-:Y:S02]  /*124c0*/  IMAD.MOV.U32 R11, RZ, RZ, R14 ;  /* 0x000000ffff0b7224 */ /* 0x000fe400078e000e */
[----:B------:R-:W-:Y:S02]  /*124d0*/  IMAD.MOV.U32 R2, RZ, RZ, R15 ;  /* 0x000000ffff027224 */ /* 0x000fe400078e000f */
[----:B------:R-:W0:Y:S04]  /*124e0*/  LDSM.16.MT88.4 R12, [R10+UR5+0x280] ;  /* 0x000280050a0c783b */ /* 0x000e280008004200 */
[----:B0-----:R0:W-:Y:S04]  /*124f0*/  STL.64 [R1+0x1140], R14 ;  /* 0x0011400e01007387 */ /* 0x0011e80000100a00 */
[----:B------:R1:W-:Y:S01]  /*12500*/  STL.64 [R1+0x1138], R12 ;  /* 0x0011380c01007387 */ /* 0x0003e20000100a00 */
[----:B0-----:R-:W-:-:S02]  /*12510*/  IMAD.MOV.U32 R14, RZ, RZ, R17 ;  /* 0x000000ffff0e7224 */ /* 0x001fc400078e0011 */
[----:B-1----:R-:W-:Y:S02]  /*12520*/  IMAD.MOV.U32 R12, RZ, RZ, R19 ;  /* 0x000000ffff0c7224 */ /* 0x002fe400078e0013 */
[----:B------:R-:W-:Y:S02]  /*12530*/  IMAD.MOV.U32 R13, RZ, RZ, R18 ;  /* 0x000000ffff0d7224 */ /* 0x000fe400078e0012 */
[----:B------:R-:W-:Y:S02]  /*12540*/  IMAD.MOV.U32 R15, RZ, RZ, R16 ;  /* 0x000000ffff0f7224 */ /* 0x000fe400078e0010 */
[----:B------:R-:W0:Y:S04]  /*12550*/  LDSM.16.MT88.4 R16, [R10+UR5+0x300] ;  /* 0x000300050a10783b */ /* 0x000e280008004200 */
[----:B------:R-:W-:Y:S04]  /*12560*/  STL.64 [R1+0x11a0], R14 ;  /* 0x0011a00e01007387 */ /* 0x000fe80000100a00 */
[----:B------:R2:W-:Y:S04]  /*12570*/  STL.64 [R1+0x1198], R12 ;  /* 0x0011980c01007387 */ /* 0x0005e80000100a00 */
[----:B0-----:R-:W-:Y:S04]  /*12580*/  STL.64 [R1+0x1120], R18 ;  /* 0x0011201201007387 */ /* 0x001fe80000100a00 */
[----:B------:R-:W-:Y:S04]  /*12590*/  STL.64 [R1+0x1118], R16 ;  /* 0x0011181001007387 */ /* 0x000fe80000100a00 */
[----:B------:R-:W-:Y:S01]  /*125a0*/  STL.64 [R1+0x1208], R8 ;  /* 0x0012080801007387 */ /* 0x000fe20000100a00 */
[----:B--2---:R-:W-:Y:S03]  /*125b0*/  HMMA.16816.F32 R12, R20, R8, R24 ;  /* 0x00000008140c723c */ /* 0x004fe60000001818 */
[----:B------:R0:W1:-:S15]  /*125c0*/  LDSM.16.MT88.4 R20, [R10+UR5+0x380] ;  /* 0x000380050a14783b */ /* 0x00005e0008004200 */
[----:B------:R-:W-:Y:S01]  /*125d0*/  NOP ;  /* 0x0000000000007918 */ /* 0x000fe20000000000 */
[----:B------:R-:W-:Y:S04]  /*125e0*/  STL.64 [R1+0x1d0], R12 ;  /* 0x0001d00c01007387 */ /* 0x000fe80000100a00 */
[----:B------:R-:W-:Y:S04]  /*125f0*/  STL.64 [R1+0x1d8], R14 ;  /* 0x0001d80e01007387 */ /* 0x000fe80000100a00 */
[----:B0-----:R-:W2:Y:S04]  /*12600*/  LDL.LU R10, [R1+0x1240] ;  /* 0x00124000010a7983 */ /* 0x001ea80000300800 */
[----:B------:R-:W3:Y:S04]  /*12610*/  LDL.LU.64 R16, [R1+0x140] ;  /* 0x0001400001107983 */ /* 0x000ee80000300a00 */
[----:B------:R-:W4:Y:S01]  /*12620*/  LDL.LU.64 R18, [R1+0x148] ;  /* 0x0001480001127983 */ /* 0x000f220000300a00 */
[----:B------:R-:W-:-:S02]  /*12630*/  IMAD.MOV.U32 R24, RZ, RZ, R0 ;  /* 0x000000ffff187224 */ /* 0x000fc400078e0000 */
[----:B------:R-:W-:Y:S02]  /*12640*/  IMAD.MOV.U32 R25, RZ, RZ, R28 ;  /* 0x000000ffff197224 */ /* 0x000fe400078e001c */
[----:B------:R-:W-:Y:S02]  /*12650*/  IMAD.MOV.U32 R26, RZ, RZ, R11 ;  /* 0x000000ffff1a7224 */ /* 0x000fe400078e000b */
[----:B------:R-:W-:Y:S01]  /*12660*/  IMAD.MOV.U32 R27, RZ, RZ, R2 ;  /* 0x000000ffff1b7224 */ /* 0x000fe200078e0002 */
[----:B----4-:R-:W-:Y:S04]  /*12670*/  STL.64 [R1+0x11b0], R18 ;  /* 0x0011b01201007387 */ /* 0x010fe80000100a00 */
[----:B---3--:R0:W-:Y:S04]  /*12680*/  STL.64 [R1+0x11a8], R16 ;  /* 0x0011a81001007387 */ /* 0x0081e80000100a00 */
[----:B------:R-:W3:Y:S04]  /*12690*/  LDL.LU R0, [R1+0x123c] ;  /* 0x00123c0001007983 */ /* 0x000ee80000300800 */
[----:B------:R-:W4:Y:S04]  /*126a0*/  LDL.LU R28, [R1+0x1238] ;  /* 0x00123800011c7983 */ /* 0x000f280000300800 */
[----:B------:R-:W2:Y:S04]  /*126b0*/  LDL.LU R11, [R1+0x1234] ;  /* 0x00123400010b7983 */ /* 0x000ea80000300800 */
[----:B------:R-:W2:Y:S04]  /*126c0*/  LDL.LU R2, [R1+0x1230] ;  /* 0x0012300001027983 */ /* 0x000ea80000300800 */
[----:B0-----:R-:W2:Y:S04]  /*126d0*/  LDL.LU.64 R16, [R1+0x180] ;  /* 0x0001800001107983 */ /* 0x001ea80000300a00 */
[----:B------:R-:W2:Y:S04]  /*126e0*/  LDL.LU.64 R18, [R1+0x188] ;  /* 0x0001880001127983 */ /* 0x000ea80000300a00 */
[----:B--2---:R-:W-:Y:S04]  /*126f0*/  STL.64 [R1+0x11c0], R18 ;  /* 0x0011c01201007387 */ /* 0x004fe80000100a00 */
[----:B------:R3:W-:Y:S02]  /*12700*/  STL.64 [R1+0x11b8], R16 ;  /* 0x0011b81001007387 */ /* 0x0007e40000100a00 */
[----:B---3--:R-:W-:-:S02]  /*12710*/  IMAD.MOV.U32 R16, RZ, RZ, R0 ;  /* 0x000000ffff107224 */ /* 0x008fc400078e0000 */
[----:B------:R-:W2:Y:S01]  /*12720*/  LDL.LU R0, [R1+0x122c] ;  /* 0x00122c0001007983 */ /* 0x000ea20000300800 */
[----:B------:R-:W-:Y:S02]  /*12730*/  IMAD.MOV.U32 R18, RZ, RZ, R11 ;  /* 0x000000ffff127224 */ /* 0x000fe400078e000b */
[----:B------:R-:W-:Y:S02]  /*12740*/  IMAD.MOV.U32 R19, RZ, RZ, R10 ;  /* 0x000000ffff137224 */ /* 0x000fe400078e000a */
[----:B----4-:R-:W-:Y:S02]  /*12750*/  IMAD.MOV.U32 R17, RZ, RZ, R28 ;  /* 0x000000ffff117224 */ /* 0x010fe400078e001c */
[----:B------:R-:W3:Y:S04]  /*12760*/  LDL.LU R28, [R1+0x1228] ;  /* 0x00122800011c7983 */ /* 0x000ee80000300800 */
[----:B------:R-:W4:Y:S04]  /*12770*/  LDL.LU.64 R8, [R1+0x1c0] ;  /* 0x0001c00001087983 */ /* 0x000f280000300a00 */
[----:B------:R-:W4:Y:S04]  /*12780*/  LDL.LU.64 R10, [R1+0x1c8] ;  /* 0x0001c800010a7983 */ /* 0x000f280000300a00 */
[----:B------:R-:W-:Y:S04]  /*12790*/  STL.64 [R1+0x11f0], R18 ;  /* 0x0011f01201007387 */ /* 0x000fe80000100a00 */
[----:B------:R0:W-:Y:S04]  /*127a0*/  STL.64 [R1+0x11e8], R16 ;  /* 0x0011e81001007387 */ /* 0x0001e80000100a00 */
[----:B0-----:R-:W4:Y:S04]  /*127b0*/  LDL.LU R16, [R1+0x10] ;  /* 0x0000100001107983 */ /* 0x001f280000300800 */
[----:B------:R-:W4:Y:S01]  /*127c0*/  LDL.LU R17, [R1+0x14] ;  /* 0x0000140001117983 */ /* 0x000f220000300800 */
[----:B------:R-:W-:-:S02]  /*127d0*/  IMAD.MOV.U32 R19, RZ, RZ, R2 ;  /* 0x000000ffff137224 */ /* 0x000fc400078e0002 */
[----:B--2---:R-:W-:Y:S02]  /*127e0*/  IMAD.MOV.U32 R18, RZ, RZ, R0 ;  /* 0x000000ffff127224 */ /* 0x004fe400078e0000 */
[----:B------:R-:W2:Y:S04]  /*127f0*/  LDL.LU R0, [R1+0x1224] ;  /* 0x0012240001007983 */ /* 0x000ea80000300800 */
[----:B------:R-:W2:Y:S04]  /*12800*/  LDL.LU R2, [R1+0x1220] ;  /* 0x0012200001027983 */ /* 0x000ea80000300800 */
[----:B------:R-:W2:Y:S04]  /*12810*/  LDL.LU.64 R12, [R1+0x170] ;  /* 0x00017000010c7983 */ /* 0x000ea80000300a00 */
[----:B------:R-:W2:Y:S04]  /*12820*/  LDL.LU.64 R14, [R1+0x178] ;  /* 0x00017800010e7983 */ /* 0x000ea80000300a00 */
[----:B--2---:R-:W-:Y:S04]  /*12830*/  STL.64 [R1+0x11d0], R14 ;  /* 0x0011d00e01007387 */ /* 0x004fe80000100a00 */
[----:B------:R0:W-:Y:S04]  /*12840*/  STL.64 [R1+0x11c8], R12 ;  /* 0x0011c80c01007387 */ /* 0x0001e80000100a00 */
[----:B0-----:R-:W2:Y:S04]  /*12850*/  LDL.LU.64 R12, [R1+0x190] ;  /* 0x00019000010c7983 */ /* 0x001ea80000300a00 */
[----:B------:R-:W2:Y:S01]  /*12860*/  LDL.LU.64 R14, [R1+0x198] ;  /* 0x00019800010e7983 */ /* 0x000ea20000300a00 */
[----:B----4-:R-:W-:Y:S03]  /*12870*/  HMMA.16816.F32 R8, R16, R4, R8 ;  /* 0x000000041008723c */ /* 0x010fe60000001808 */
[----:B--2---:R-:W-:Y:S04]  /*12880*/  STL.64 [R1+0x11e0], R14 ;  /* 0x0011e00e01007387 */ /* 0x004fe80000100a00 */
[----:B------:R0:W-:Y:S04]  /*12890*/  STL.64 [R1+0x11d8], R12 ;  /* 0x0011d80c01007387 */ /* 0x0001e80000100a00 */
[----:B0-----:R-:W2:Y:S04]  /*128a0*/  LDL.LU.64 R12, [R1+0x1b0] ;  /* 0x0001b000010c7983 */ /* 0x001ea80000300a00 */
[----:B------:R-:W4:Y:S04]  /*128b0*/  LDL.LU.64 R14, [R1+0x1b8] ;  /* 0x0001b800010e7983 */ /* 0x000f280000300a00 */
[----:B----4-:R-:W-:Y:S04]  /*128c0*/  STL.64 [R1+0x1200], R14 ;  /* 0x0012000e01007387 */ /* 0x010fe80000100a00 */
[----:B--2---:R0:W-:Y:S04]  /*128d0*/  STL.64 [R1+0x11f8], R12 ;  /* 0x0011f80c01007387 */ /* 0x0041e80000100a00 */
[----:B0-----:R-:W2:Y:S04]  /*128e0*/  LDL.LU.64 R12, [R1+0x1a0] ;  /* 0x0001a000010c7983 */ /* 0x001ea80000300a00 */
[----:B------:R-:W2:Y:S04]  /*128f0*/  LDL.LU.64 R14, [R1+0x1a8] ;  /* 0x0001a800010e7983 */ /* 0x000ea80000300a00 */
[----:B------:R-:W-:Y:S04]  /*12900*/  STL.64 [R1+0x1190], R26 ;  /* 0x0011901a01007387 */ /* 0x000fe80000100a00 */
[----:B------:R0:W-:Y:S04]  /*12910*/  STL.64 [R1+0x1188], R24 ;  /* 0x0011881801007387 */ /* 0x0001e80000100a00 */
[----:B0-----:R-:W4:Y:S04]  /*12920*/  LDL.LU.64 R24, [R1+0x160] ;  /* 0x0001600001187983 */ /* 0x001f280000300a00 */
[----:B------:R-:W4:Y:S04]  /*12930*/  LDL.LU.64 R26, [R1+0x168] ;  /* 0x00016800011a7983 */ /* 0x000f280000300a00 */
[----:B-1----:R-:W-:Y:S04]  /*12940*/  STL.64 [R1+0x1100], R22 ;  /* 0x0011001601007387 */ /* 0x002fe80000100a00 */
[----:B------:R0:W-:Y:S02]  /*12950*/  STL.64 [R1+0x10f8], R20 ;  /* 0x0010f81401007387 */ /* 0x0001e40000100a00 */
[----:B0-----:R-:W-:-:S02]  /*12960*/  IMAD.MOV.U32 R20, RZ, RZ, R3 ;  /* 0x000000ffff147224 */ /* 0x001fc400078e0003 */
[----:B------:R-:W-:Y:S01]  /*12970*/  IMAD.MOV.U32 R21, RZ, RZ, R29 ;  /* 0x000000ffff157224 */ /* 0x000fe200078e001d */
[----:B------:R-:W2:Y:S04]  /*12980*/  LDL.LU R3, [R1+0x121c] ;  /* 0x00121c0001037983 */ /* 0x000ea80000300800 */
[----:B------:R-:W2:Y:S01]  /*12990*/  LDL.LU R29, [R1+0x1218] ;  /* 0x00121800011d7983 */ /* 0x000ea20000300800 */
[----:B------:R-:W-:Y:S02]  /*129a0*/  IMAD.MOV.U32 R22, RZ, RZ, R6 ;  /* 0x000000ffff167224 */ /* 0x000fe400078e0006 */
[----:B------:R-:W-:Y:S01]  /*129b0*/  IMAD.MOV.U32 R23, RZ, RZ, R7 ;  /* 0x000000ffff177224 */ /* 0x000fe200078e0007 */
[----:B------:R-:W2:Y:S04]  /*129c0*/  LDL.LU R6, [R1+0x1214] ;  /* 0x0012140001067983 */ /* 0x000ea80000300800 */
[----:B------:R-:W2:Y:S04]  /*129d0*/  LDL.LU R7, [R1+0x1210] ;  /* 0x0012100001077983 */ /* 0x000ea80000300800 */
[----:B------:R0:W-:Y:S04]  /*129e0*/  STL.64 [R1+0x1c0], R8 ;  /* 0x0001c00801007387 */ /* 0x0001e80000100a00 */
[----:B------:R-:W-:Y:S04]  /*129f0*/  STL.64 [R1+0x1c8], R10 ;  /* 0x0001c80a01007387 */ /* 0x000fe80000100a00 */
[----:B0-----:R-:W2:Y:S02]  /*12a00*/  LDL.LU.64 R8, [R1+0x1208] ;  /* 0x0012080001087983 */ /* 0x001ea40000300a00 */
[----:B--2---:R-:W-:Y:S02]  /*12a10*/  HMMA.16816.F32 R16, R16, R8, R12 ;  /* 0x000000081010723c */ /* 0x004fe4000000180c */
[----:B------:R-:W2:Y:S04]  /*12a20*/  LDL.LU.64 R14, [R1+0x1200] ;  /* 0x00120000010e7983 */ /* 0x000ea80000300a00 */
[----:B------:R-:W2:-:S13]  /*12a30*/  LDL.LU.64 R12, [R1+0x11f8] ;  /* 0x0011f800010c7983 */ /* 0x000e9a0000300a00 */
[----:B------:R-:W-:Y:S04]  /*12a40*/  STL.64 [R1+0x1a0], R16 ;  /* 0x0001a01001007387 */ /* 0x000fe80000100a00 */
[----:B------:R-:W-:Y:S04]  /*12a50*/  STL.64 [R1+0x1a8], R18 ;  /* 0x0001a81201007387 */ /* 0x000fe80000100a00 */
[----:B---3--:R-:W0:Y:S04]  /*12a60*/  LDSM.16.MT88.4 R16, [R28+UR5+0x4000] ;  /* 0x004000051c10783b */ /* 0x008e280008004200 */
[----:B0-----:R-:W-:Y:S04]  /*12a70*/  STL.64 [R1+0x10], R16 ;  /* 0x0000101001007387 */ /* 0x001fe80000100a00 */
        /* <DEDUP_REMOVED lines=13> */
[----:B------:R0:W-:Y:S04]  /*12b50*/  STL.64 [R1+0x198], R18 ;  /* 0x0001981201007387 */ /* 0x0001e80000100a00 */
[----:B0-----:R-:W3:Y:S04]  /*12b60*/  LDL.LU.64 R18, [R1+0x11c0] ;  /* 0x0011c00001127983 */ /* 0x001ee80000300a00 */
[----:B------:R-:W3:Y:S02]  /*12b70*/  LDL.LU.64 R16, [R1+0x11b8] ;  /* 0x0011b80001107983 */ /* 0x000ee40000300a00 */
[C---:B---3--:R-:W-:Y:S08]  /*12b80*/  HMMA.16816.F32 R16, R20.reuse, R4, R16 ;  /* 0x000000041410723c */ /* 0x048ff00000001810 */
[----:B--2---:R-:W-:Y:S11]  /*12b90*/  HMMA.16816.F32 R20, R20, R8, R12 ;  /* 0x000000081414723c */ /* 0x004ff6000000180c */
[----:B------:R-:W-:Y:S04]  /*12ba0*/  STL.64 [R1+0x180], R16 ;  /* 0x0001801001007387 */ /* 0x000fe80000100a00 */
[----:B------:R0:W-:Y:S04]  /*12bb0*/  STL.64 [R1+0x188], R18 ;  /* 0x0001881201007387 */ /* 0x0001e80000100a00 */
[----:B0-----:R-:W2:Y:S04]  /*12bc0*/  LDL.LU.64 R18, [R1+0x11b0] ;  /* 0x0011b00001127983 */ /* 0x001ea80000300a00 */
[----:B------:R-:W2:Y:S04]  /*12bd0*/  LDL.LU.64 R16, [R1+0x11a8] ;  /* 0x0011a80001107983 */ /* 0x000ea80000300a00 */
[----:B------:R-:W4:Y:S04]  /*12be0*/  LDL.LU.64 R14, [R1+0x11a0] ;  /* 0x0011a000010e7983 */ /* 0x000f280000300a00 */
[----:B------:R-:W4:Y:S04]  /*12bf0*/  LDL.LU.64 R12, [R1+0x1198] ;  /* 0x00119800010c7983 */ /* 0x000f280000300a00 */
[----:B------:R-:W-:Y:S04]  /*12c00*/  STL.64 [R1+0x170], R20 ;  /* 0x0001701401007387 */ /* 0x000fe80000100a00 */
[----:B------:R4:W-:Y:S02]  /*12c10*/  STL.64 [R1+0x178], R22 ;  /* 0x0001781601007387 */ /* 0x0009e40000100a00 */
[C---:B----4-:R-:W-:Y:S08]  /*12c20*/  HMMA.16816.F32 R20, R12.reuse, R4, R24 ;  /* 0x000000040c14723c */ /* 0x050ff00000001818 */
[----:B--2---:R-:W-:Y:S01]  /*12c30*/  HMMA.16816.F32 R16, R12, R8, R16 ;  /* 0x000000080c10723c */ /* 0x004fe20000001810 */
[----:B------:R-:W2:Y:S04]  /*12c40*/  LDL.LU.64 R12, [R1+0x100] ;  /* 0x00010000010c7983 */ /* 0x000ea80000300a00 */
[----:B------:R-:W0:Y:S06]  /*12c50*/  LDSM.16.MT88.4 R24, [R28+UR5+0x4080] ;  /* 0x004080051c18783b */ /* 0x000e2c0008004200 */
[----:B------:R-:W-:Y:S04]  /*12c60*/  STL.64 [R1+0x160], R20 ;  /* 0x0001601401007387 */ /* 0x000fe80000100a00 */
[----:B------:R-:W-:Y:S04]  /*12c70*/  STL.64 [R1+0x168], R22 ;  /* 0x0001681601007387 */ /* 0x000fe80000100a00 */
[----:B------:R-:W3:Y:S04]  /*12c80*/  LDL.LU.64 R14, [R1+0x108] ;  /* 0x00010800010e7983 */ /* 0x000ee80000300a00 */
[----:B------:R-:W-:Y:S04]  /*12c90*/  STL.64 [R1+0x140], R16 ;  /* 0x0001401001007387 */ /* 0x000fe80000100a00 */
[----:B------:R-:W-:Y:S04]  /*12ca0*/  STL.64 [R1+0x148], R18 ;  /* 0x0001481201007387 */ /* 0x000fe80000100a00 */
[----:B---3--:R-:W-:Y:S04]  /*12cb0*/  STL.64 [R1+0x1150], R14 ;  /* 0x0011500e01007387 */ /* 0x008fe80000100a00 */
[----:B--2---:R1:W-:Y:S04]  /*12cc0*/  STL.64 [R1+0x1148], R12 ;  /* 0x0011480c01007387 */ /* 0x0043e80000100a00 */
[----:B-1----:R-:W2:Y:S04]  /*12cd0*/  LDL.LU.64 R12, [R1+0x110] ;  /* 0x00011000010c7983 */ /* 0x002ea80000300a00 */
[----:B------:R-:W3:Y:S04]  /*12ce0*/  LDL.LU.64 R14, [R1+0x118] ;  /* 0x00011800010e7983 */ /* 0x000ee80000300a00 */
[----:B---3--:R-:W-:Y:S04]  /*12cf0*/  STL.64 [R1+0x1170], R14 ;  /* 0x0011700e01007387 */ /* 0x008fe80000100a00 */
[----:B--2---:R1:W-:Y:S04]  /*12d00*/  STL.64 [R1+0x1168], R12 ;  /* 0x0011680c01007387 */ /* 0x0043e80000100a00 */
[----:B-1----:R-:W2:Y:S04]  /*12d10*/  LDL.LU.64 R12, [R1+0x120] ;  /* 0x00012000010c7983 */ /* 0x002ea80000300a00 */
[----:B------:R-:W3:Y:S04]  /*12d20*/  LDL.LU.64 R14, [R1+0x128] ;  /* 0x00012800010e7983 */ /* 0x000ee80000300a00 */
[----:B---3--:R-:W-:Y:S04]  /*12d30*/  STL.64 [R1+0x1180], R14 ;  /* 0x0011800e01007387 */ /* 0x008fe80000100a00 */
[----:B--2---:R1:W-:Y:S04]  /*12d40*/  STL.64 [R1+0x1178], R12 ;  /* 0x0011780c01007387 */ /* 0x0043e80000100a00 */
[----:B-1----:R-:W2:Y:S04]  /*12d50*/  LDL.LU.64 R12, [R1+0x130] ;  /* 0x00013000010c7983 */ /* 0x002ea80000300a00 */
[----:B------:R-:W2:Y:S04]  /*12d60*/  LDL.LU.64 R14, [R1+0x138] ;  /* 0x00013800010e7983 */ /* 0x000ea80000300a00 */
[----:B------:R-:W3:Y:S04]  /*12d70*/  LDL.LU.64 R16, [R1+0xe0] ;  /* 0x0000e00001107983 */ /* 0x000ee80000300a00 */
[----:B------:R-:W4:Y:S04]  /*12d80*/  LDL.LU.64 R18, [R1+0xe8] ;  /* 0x0000e80001127983 */ /* 0x000f280000300a00 */
[----:B----4-:R-:W-:Y:S04]  /*12d90*/  STL.64 [R1+0x1130], R18 ;  /* 0x0011301201007387 */ /* 0x010fe80000100a00 */
[----:B---3--:R1:W-:Y:S04]  /*12da0*/  STL.64 [R1+0x1128], R16 ;  /* 0x0011281001007387 */ /* 0x0083e80000100a00 */
[----:B-1----:R-:W3:Y:S04]  /*12db0*/  LDL.LU.64 R16, [R1+0xf0] ;  /* 0x0000f00001107983 */ /* 0x002ee80000300a00 */
[----:B------:R-:W3:Y:S04]  /*12dc0*/  LDL.LU.64 R18, [R1+0xf8] ;  /* 0x0000f80001127983 */ /* 0x000ee80000300a00 */
[----:B------:R-:W4:Y:S04]  /*12dd0*/  LDL.LU.64 R20, [R1+0xc0] ;  /* 0x0000c00001147983 */ /* 0x000f280000300a00 */
[----:B------:R-:W2:Y:S01]  /*12de0*/  LDL.LU.64 R22, [R1+0xc8] ;  /* 0x0000c80001167983 */ /* 0x000ea20000300a00 */
[----:B0-----:R-:W-:-:S02]  /*12df0*/  IMAD.MOV.U32 R11, RZ, RZ, R26 ;  /* 0x000000ffff0b7224 */ /* 0x001fc400078e001a */
[----:B------:R-:W-:Y:S01]  /*12e00*/  IMAD.MOV.U32 R10, RZ, RZ, R27 ;  /* 0x000000ffff0a7224 */ /* 0x000fe200078e001b */
[----:B--2---:R-:W-:Y:S04]  /*12e10*/  STL.64 [R1+0x1110], R22 ;  /* 0x0011101601007387 */ /* 0x004fe80000100a00 */
[----:B----4-:R0:W-:Y:S04]  /*12e20*/  STL.64 [R1+0x1108], R20 ;  /* 0x0011081401007387 */ /* 0x0101e80000100a00 */
[----:B0-----:R-:W2:Y:S04]  /*12e30*/  LDL.LU.64 R20, [R1+0xd0] ;  /* 0x0000d00001147983 */ /* 0x001ea80000300a00 */
[----:B------:R-:W2:Y:S04]  /*12e40*/  LDL.LU.64 R22, [R1+0xd8] ;  /* 0x0000d80001167983 */ /* 0x000ea80000300a00 */
[----:B------:R0:W-:Y:S04]  /*12e50*/  STL.64 [R1+0x90], R24 ;  /* 0x0000901801007387 */ /* 0x0001e80000100a00 */
[----:B------:R-:W4:Y:S04]  /*12e60*/  LDL.LU.64 R26, [R1+0x1190] ;  /* 0x00119000011a7983 */ /* 0x000f280000300a00 */
[----:B0-----:R-:W4:Y:S02]  /*12e70*/  LDL.LU.64 R24, [R1+0x1188] ;  /* 0x0011880001187983 */ /* 0x001f240000300a00 */
[----:B----4-:R-:W-:-:S15]  /*12e80*/  HMMA.16816.F32 R12, R24, R4, R12 ;  /* 0x00000004180c723c */ /* 0x010fde000000180c */
[----:B------:R-:W-:-:S04]  /*12e90*/  NOP ;  /* 0x0000000000007918 */ /* 0x000fc80000000000 */
[----:B------:R-:W-:Y:S04]  /*12ea0*/  STL.64 [R1+0x130], R12 ;  /* 0x0001300c01007387 */ /* 0x000fe80000100a00 */
[----:B------:R0:W-:Y:S04]  /*12eb0*/  STL.64 [R1+0x138], R14 ;  /* 0x0001380e01007387 */ /* 0x0001e80000100a00 */
[----:B0-----:R-:W4:Y:S04]  /*12ec0*/  LDL.LU.64 R14, [R1+0x1180] ;  /* 0x00118000010e7983 */ /* 0x001f280000300a00 */
[----:B------:R-:W4:Y:S02]  /*12ed0*/  LDL.LU.64 R12, [R1+0x1178] ;  /* 0x00117800010c7983 */ /* 0x000f240000300a00 */
[----:B----4-:R-:W-:Y:S02]  /*12ee0*/  HMMA.16816.F32 R24, R24, R8, R12 ;  /* 0x000000081818723c */ /* 0x010fe4000000180c */
[----:B------:R-:W4:Y:S04]  /*12ef0*/  LDL.LU.64 R14, [R1+0x1170] ;  /* 0x00117000010e7983 */ /* 0x000f280000300a00 */
[----:B------:R-:W4:-:S13]  /*12f00*/  LDL.LU.64 R12, [R1+0x1168] ;  /* 0x00116800010c7983 */ /* 0x000f1a0000300a00 */
[----:B------:R-:W-:Y:S04]  /*12f10*/  STL.64 [R1+0x120], R24 ;  /* 0x0001201801007387 */ /* 0x000fe80000100a00 */
[----:B------:R0:W-:Y:S04]  /*12f20*/  STL.64 [R1+0x128], R26 ;  /* 0x0001281a01007387 */ /* 0x0001e80000100a00 */
[----:B0-----:R-:W4:Y:S04]  /*12f30*/  LDL.LU.64 R26, [R1+0x1160] ;  /* 0x00116000011a7983 */ /* 0x001f280000300a00 */
[----:B------:R-:W4:Y:S02]  /*12f40*/  LDL.LU.64 R24, [R1+0x1158] ;  /* 0x0011580001187983 */ /* 0x000f240000300a00 */
[----:B----4-:R-:W-:-:S15]  /*12f50*/  HMMA.16816.F32 R12, R24, R4, R12 ;  /* 0x00000004180c723c */ /* 0x010fde000000180c */
[----:B------:R-:W-:-:S04]  /*12f60*/  NOP ;  /* 0x0000000000007918 */ /* 0x000fc80000000000 */
[----:B------:R-:W-:Y:S04]  /*12f70*/  STL.64 [R1+0x110], R12 ;  /* 0x0001100c01007387 */ /* 0x000fe80000100a00 */
[----:B------:R0:W-:Y:S04]  /*12f80*/  STL.64 [R1+0x118], R14 ;  /* 0x0001180e01007387 */ /* 0x0001e80000100a00 */
[----:B0-----:R-:W4:Y:S04]  /*12f90*/  LDL.LU.64 R14, [R1+0x1150] ;  /* 0x00115000010e7983 */ /* 0x001f280000300a00 */
[----:B------:R-:W4:Y:S02]  /*12fa0*/  LDL.LU.64 R12, [R1+0x1148] ;  /* 0x00114800010c7983 */ /* 0x000f240000300a00 */
[----:B----4-:R-:W-:Y:S02]  /*12fb0*/  HMMA.16816.F32 R24, R24, R8, R12 ;  /* 0x000000081818723c */ /* 0x010fe4000000180c */
[----:B------:R-:W3:Y:S04]  /*12fc0*/  LDL.LU.64 R14, [R1+0x1140] ;  /* 0x00114000010e7983 */ /* 0x000ee80000300a00 */
[----:B------:R-:W3:-:S13]  /*12fd0*/  LDL.LU.64 R12, [R1+0x1138] ;  /* 0x00113800010c7983 */ /* 0x000eda0000300a00 */
[----:B------:R0:W-:Y:S04]  /*12fe0*/  STL.64 [R1+0x100], R24 ;  /* 0x0001001801007387 */ /* 0x0001e80000100a00 */
[----:B------:R1:W-:Y:S04]  /*12ff0*/  STL.64 [R1+0x108], R26 ;  /* 0x0001081a01007387 */ /* 0x0003e80000100a00 */
[----:B0-----:R-:W4:Y:S04]  /*13000*/  LDL.LU.64 R24, [R1+0xb0] ;  /* 0x0000b00001187983 */ /* 0x001f280000300a00 */
[----:B-1----:R-:W4:Y:S01]  /*13010*/  LDL.LU.64 R26, [R1+0xb8] ;  /* 0x0000b800011a7983 */ /* 0x002f220000300a00 */
[----:B---3--:R-:W-:-:S15]  /*13020*/  HMMA.16816.F32 R16, R12, R4, R16 ;  /* 0x000000040c10723c */ /* 0x008fde0000001810 */
[----:B------:R-:W-:-:S04]  /*13030*/  NOP ;  /* 0x0000000000007918 */ /* 0x000fc80000000000 */
[----:B------:R-:W-:Y:S04]  /*13040*/  STL.64 [R1+0xf0], R16 ;  /* 0x0000f01001007387 */ /* 0x000fe80000100a00 */
[----:B------:R0:W-:Y:S04]  /*13050*/  STL.64 [R1+0xf8], R18 ;  /* 0x0000f81201007387 */ /* 0x0001e80000100a00 */
[----:B0-----:R-:W3:Y:S04]  /*13060*/  LDL.LU.64 R18, [R1+0x1130] ;  /* 0x0011300001127983 */ /* 0x001ee80000300a00 */
[----:B------:R-:W3:Y:S02]  /*13070*/  LDL.LU.64 R16, [R1+0x1128] ;  /* 0x0011280001107983 */ /* 0x000ee40000300a00 */
[----:B---3--:R-:W-:Y:S02]  /*13080*/  HMMA.16816.F32 R12, R12, R8, R16 ;  /* 0x000000080c0c723c */ /* 0x008fe40000001810 */
[----:B------:R-:W2:Y:S04]  /*13090*/  LDL.LU.64 R18, [R1+0x1120] ;  /* 0x0011200001127983 */ /* 0x000ea80000300a00 */
[----:B------:R-:W2:-:S13]  /*130a0*/  LDL.LU.64 R16, [R1+0x1118] ;  /* 0x0011180001107983 */ /* 0x000e9a0000300a00 */
[----:B------:R-:W-:Y:S04]  /*130b0*/  STL.64 [R1+0xe0], R12 ;  /* 0x0000e00c01007387 */ /* 0x000fe80000100a00 */
[----:B------:R-:W-:Y:S01]  /*130c0*/  STL.64 [R1+0xe8], R14 ;  /* 0x0000e80e01007387 */ /* 0x000fe20000100a00 */
[----:B--2---:R-:W-:-:S15]  /*130d0*/  HMMA.16816.F32 R20, R16, R4, R20 ;  /* 0x000000041014723c */ /* 0x004fde0000001814 */
[----:B------:R-:W-:-:S04]  /*130e0*/  NOP ;  /* 0x0000000000007918 */ /* 0x000fc80000000000 */
[----:B------:R-:W-:Y:S04]  /*130f0*/  STL.64 [R1+0xd0], R20 ;  /* 0x0000d01401007387 */ /* 0x000fe80000100a00 */
[----:B------:R0:W-:Y:S04]  /*13100*/  STL.64 [R1+0xd8], R22 ;  /* 0x0000d81601007387 */ /* 0x0001e80000100a00 */
[----:B0-----:R-:W2:Y:S04]  /*13110*/  LDL.LU.64 R22, [R1+0x1110] ;  /* 0x0011100001167983 */ /* 0x001ea80000300a00 */
[----:B------:R-:W2:Y:S02]  /*13120*/  LDL.LU.64 R20, [R1+0x1108] ;  /* 0x0011080001147983 */ /* 0x000ea40000300a00 */
[----:B--2---:R-:W-:Y:S02]  /*13130*/  HMMA.16816.F32 R16, R16, R8, R20 ;  /* 0x000000081010723c */ /* 0x004fe40000001814 */
[----:B------:R-:W4:Y:S04]  /*13140*/  LDL.LU.64 R22, [R1+0x1100] ;  /* 0x0011000001167983 */ /* 0x000f280000300a00 */
[----:B------:R-:W4:Y:S01]  /*13150*/  LDL.LU.64 R20, [R1+0x10f8] ;  /* 0x0010f80001147983 */ /* 0x000f220000300a00 */
[----:B------:R-:W-:-:S02]  /*13160*/  IMAD.MOV.U32 R13, RZ, RZ, R3 ;  /* 0x000000ffff0d7224 */ /* 0x000fc400078e0003 */
[----:B------:R-:W-:-:S10]  /*13170*/  IMAD.MOV.U32 R15, RZ, RZ, R0 ;  /* 0x000000ffff0f7224 */ /* 0x000fd400078e0000 */
[----:B------:R0:W-:Y:S04]  /*13180*/  STL.64 [R1+0xc0], R16 ;  /* 0x0000c01001007387 */ /* 0x0001e80000100a00 */
[----:B------:R1:W-:Y:S04]  /*13190*/  STL.64 [R1+0xc8], R18 ;  /* 0x0000c81201007387 */ /* 0x0003e80000100a00 */
[----:B0-----:R-:W2:Y:S04]  /*131a0*/  LDL.LU.64 R16, [R1+0x10] ;  /* 0x0000100001107983 */ /* 0x001ea80000300a00 */
[----:B-1----:R-:W2:Y:S01]  /*131b0*/  LDL.LU.64 R18, [R1+0x18] ;  /* 0x0000180001127983 */ /* 0x002ea20000300a00 */
[----:B----4-:R-:W-:-:S15]  /*131c0*/  HMMA.16816.F32 R24, R20, R4, R24 ;  /* 0x000000041418723c */ /* 0x010fde0000001818 */
[----:B------:R-:W-:-:S04]  /*131d0*/  NOP ;  /* 0x0000000000007918 */ /* 0x000fc80000000000 */
[----:B------:R-:W-:Y:S01]  /*131e0*/  STL [R1+0xb4], R25 ;  /* 0x0000b41901007387 */ /* 0x000fe20000100800 */
[----:B------:R-:W-:-:S03]  /*131f0*/  IMAD.MOV.U32 R0, RZ, RZ, R24 ;  /* 0x000000ffff007224 */ /* 0x000fc600078e0018 */
[----:B------:R-:W-:Y:S01]  /*13200*/  STL [R1+0xb8], R26 ;  /* 0x0000b81a01007387 */ /* 0x000fe20000100800 */
[----:B------:R-:W-:-:S03]  /*13210*/  IMAD.MOV.U32 R3, RZ, RZ, R27 ;  /* 0x000000ffff037224 */ /* 0x000fc600078e001b */
[----:B------:R-:W3:Y:S04]  /*13220*/  LDL R5, [R1+0xe30] ;  /* 0x000e300001057983 */ /* 0x000ee80000100800 */
[----:B------:R-:W0:Y:S04]  /*13230*/  LDSM.16.MT88.4 R24, [R28+UR5+0x4100] ;  /* 0x004100051c18783b */ /* 0x000e280008004200 */
[----:B------:R-:W-:Y:S04]  /*13240*/  STL [R1+0xfec], R3 ;  /* 0x000fec0301007387 */ /* 0x000fe80000100800 */
[----:B------:R-:W-:Y:S04]  /*13250*/  STL [R1+0xfe8], R0 ;  /* 0x000fe80001007387 */ /* 0x000fe80000100800 */
[----:B0-----:R-:W-:Y:S04]  /*13260*/  STL.64 [R1+0x10b0], R26 ;  /* 0x0010b01a01007387 */ /* 0x001fe80000100a00 */
[----:B------:R0:W-:Y:S04]  /*13270*/  STL.64 [R1+0x10a8], R24 ;  /* 0x0010a81801007387 */ /* 0x0001e80000100a00 */
[----:B0-----:R-:W4:Y:S04]  /*13280*/  LDL.LU.64 R24, [R1+0xa0] ;  /* 0x0000a00001187983 */ /* 0x001f280000300a00 */
[----:B------:R-:W4:Y:S01]  /*13290*/  LDL.LU.64 R26, [R1+0xa8] ;  /* 0x0000a800011a7983 */ /* 0x000f220000300a00 */
[----:B------:R-:W-:-:S02]  /*132a0*/  IMAD.MOV.U32 R12, RZ, RZ, R29 ;  /* 0x000000ffff0c7224 */ /* 0x000fc400078e001d */
[----:B------:R-:W-:-:S07]  /*132b0*/  IMAD.MOV.U32 R14, RZ, RZ, R2 ;  /* 0x000000ffff0e7224 */ /* 0x000fce00078e0002 */
[----:B--2---:R-:W-:Y:S08]  /*132c0*/  HMMA.16816.F32 R12, R16, R6, R12 ;  /* 0x00000006100c723c */ /* 0x004ff0000000180c */
[----:B----4-:R-:W-:-:S15]  /*132d0*/  HMMA.16816.F32 R20, R20, R8, R24 ;  /* 0x000000081414723c */ /* 0x010fde0000001818 */
[----:B------:R-:W-:-:S04]  /*132e0*/  NOP ;  /* 0x0000000000007918 */ /* 0x000fc80000000000 */
[----:B------:R-:W-:Y:S01]  /*132f0*/  IMAD.MOV.U32 R2, RZ, RZ, R23 ;  /* 0x000000ffff027224 */ /* 0x000fe200078e0017 */
[----:B------:R0:W-:Y:S04]  /*13300*/  STL.64 [R1+0xa0], R20 ;  /* 0x0000a01401007387 */ /* 0x0001e80000100a00 */
[----:B------:R1:W-:Y:S04]  /*13310*/  STL [R1+0xa8], R22 ;  /* 0x0000a81601007387 */ /* 0x0003e80000100800 */
[----:B------:R2:W-:Y:S04]  /*13320*/  STL [R1+0xff0], R2 ;  /* 0x000ff00201007387 */ /* 0x0005e80000100800 */
[----:B------:R-:W-:Y:S04]  /*13330*/  STL.64 [R1+0x2d0], R12 ;  /* 0x0002d00c01007387 */ /* 0x000fe80000100a00 */
[----:B------:R-:W-:Y:S04]  /*13340*/  STL.64 [R1+0x2d8], R14 ;  /* 0x0002d80e01007387 */ /* 0x000fe80000100a00 */
[----:B------:R-:W-:Y:S04]  /*13350*/  STL.64 [R1+0x10e0], R6 ;  /* 0x0010e00601007387 */ /* 0x000fe80000100a00 */
[----:B---3--:R-:W-:Y:S04]  /*13360*/  STL [R1+0x10d8], R5 ;  /* 0x0010d80501007387 */ /* 0x008fe80000100800 */
[----:B0-----:R-:W3:Y:S04]  /*13370*/  LDL.LU R20, [R1+0x90] ;  /* 0x0000900001147983 */ /* 0x001ee80000300800 */
[----:B------:R-:W3:Y:S01]  /*13380*/  LDL.LU R21, [R1+0x94] ;  /* 0x0000940001157983 */ /* 0x000ee20000300800 */
[----:B-1----:R-:W-:-:S02]  /*13390*/  IMAD.MOV.U32 R22, RZ, RZ, R11 ;  /* 0x000000ffff167224 */ /* 0x002fc400078e000b */
[----:B------:R-:W-:Y:S01]  /*133a0*/  IMAD.MOV.U32 R23, RZ, RZ, R10 ;  /* 0x000000ffff177224 */ /* 0x000fe200078e000a */
[----:B------:R-:W4:Y:S04]  /*133b0*/  LDL.LU R11, [R1+0x10f4] ;  /* 0x0010f400010b7983 */ /* 0x000f280000300800 */
[----:B------:R-:W4:Y:S01]  /*133c0*/  LDL.LU R10, [R1+0x10f0] ;  /* 0x0010f000010a7983 */ /* 0x000f220000300800 */
[----:B------:R-:W-:-:S03]  /*133d0*/  IMAD.MOV.U32 R4, RZ, RZ, R16 ;  /* 0x000000ffff047224 */ /* 0x000fc600078e0010 */
[----:B------:R-:W-:Y:S01]  /*133e0*/  STL.64 [R1+0x10c0], R22 ;  /* 0x0010c01601007387 */ /* 0x000fe20000100a00 */
[----:B--2---:R-:W-:Y:S02]  /*133f0*/  IMAD.MOV.U32 R2, RZ, RZ, R18 ;  /* 0x000000ffff027224 */ /* 0x004fe400078e0012 */
[----:B------:R-:W-:Y:S02]  /*13400*/  IMAD.MOV.U32 R0, RZ, RZ, R19 ;  /* 0x000000ffff007224 */ /* 0x000fe400078e0013 */
[----:B------:R-:W-:Y:S02]  /*13410*/  IMAD.MOV.U32 R29, RZ, RZ, R12 ;  /* 0x000000ffff1d7224 */ /* 0x000fe400078e000c */
[----:B------:R-:W-:Y:S01]  /*13420*/  IMAD.MOV.U32 R3, RZ, RZ, R17 ;  /* 0x000000ffff037224 */ /* 0x000fe200078e0011 */
[----:B---3--:R0:W-:Y:S02]  /*13430*/  STL.64 [R1+0x10b8], R20 ;  /* 0x0010b81401007387 */ /* 0x0081e40000100a00 */
[----:B0-----:R-:W-:-:S02]  /*13440*/  IMAD.MOV.U32 R20, RZ, RZ, R4 ;  /* 0x000000ffff147224 */ /* 0x001fc400078e0004 */
[----:B------:R-:W0:Y:S04]  /*13450*/  LDSM.16.MT88.4 R4, [R28+UR5+0x4180] ;  /* 0x004180051c04783b */ /* 0x000e280008004200 */
[----:B------:R-:W-:Y:S01]  /*13460*/  STL [R1+0xe34], R29 ;  /* 0x000e341d01007387 */ /* 0x000fe20000100800 */
[----:B----4-:R-:W-:Y:S02]  /*13470*/  IMAD.MOV.U32 R14, RZ, RZ, R10 ;  /* 0x000000ffff0e7224 */ /* 0x010fe400078e000a */
[----:B------:R-:W-:Y:S02]  /*13480*/  IMAD.MOV.U32 R15, RZ, RZ, R11 ;  /* 0x000000ffff0f7224 */ /* 0x000fe400078e000b */
[----:B0-----:R-:W-:Y:S02]  /*13490*/  IMAD.MOV.U32 R19, RZ, RZ, R4 ;  /* 0x000000ffff137224 */ /* 0x001fe400078e0004 */
[----:B------:R-:W-:-:S02]  /*134a0*/  IMAD.MOV.U32 R18, RZ, RZ, R5 ;  /* 0x000000ffff127224 */ /* 0x000fc400078e0005 */
[----:B------:R-:W-:Y:S02]  /*134b0*/  IMAD.MOV.U32 R17, RZ, RZ, R6 ;  /* 0x000000ffff117224 */ /* 0x000fe400078e0006 */
[----:B------:R-:W-:Y:S02]  /*134c0*/  IMAD.MOV.U32 R16, RZ, RZ, R7 ;  /* 0x000000ffff107224 */ /* 0x000fe400078e0007 */
[----:B------:R-:W0:Y:S04]  /*134d0*/  LDSM.16.MT88.4 R4, [R28+UR5+0x4200] ;  /* 0x004200051c04783b */ /* 0x000e280008004200 */
[----:B------:R-:W-:Y:S04]  /*134e0*/  STL.64 [R1+0x10d0], R18 ;  /* 0x0010d01201007387 */ /* 0x000fe80000100a00 */
[----:B------:R1:W-:Y:S04]  /*134f0*/  STL.64 [R1+0x10c8], R16 ;  /* 0x0010c81001007387 */ /* 0x0003e80000100a00 */
[----:B-1----:R-:W2:Y:S04]  /*13500*/  LDL.LU R16, [R1+0x150] ;  /* 0x0001500001107983 */ /* 0x002ea80000300800 */
[----:B------:R-:W2:Y:S04]  /*13510*/  LDL.LU R17, [R1+0x154] ;  /* 0x0001540001117983 */ /* 0x000ea80000300800 */
[----:B------:R-:W2:Y:S04]  /*13520*/  LDL.LU R18, [R1+0x158] ;  /* 0x0001580001127983 */ /* 0x000ea80000300800 */
[----:B------:R-:W2:Y:S04]  /*13530*/  LDL.LU R19, [R1+0x15c] ;  /* 0x00015c0001137983 */ /* 0x000ea80000300800 */
[----:B------:R-:W3:Y:S04]  /*13540*/  LDL.LU R12, [R1+0x1e0] ;  /* 0x0001e000010c7983 */ /* 0x000ee80000300800 */
[----:B------:R-:W3:Y:S04]  /*13550*/  LDL.LU R13, [R1+0x1e4] ;  /* 0x0001e400010d7983 */ /* 0x000ee80000300800 */
[----:B------:R-:W2:Y:S04]  /*13560*/  LDL.LU R10, [R1+0x10ec] ;  /* 0x0010ec00010a7983 */ /* 0x000ea80000300800 */
[----:B------:R-:W2:Y:S01]  /*13570*/  LDL.LU R11, [R1+0x10e8] ;  /* 0x0010e800010b7983 */ /* 0x000ea20000300800 */
[----:B0-----:R-:W-:-:S02]  /*13580*/  IMAD.MOV.U32 R27, RZ, RZ, R4 ;  /* 0x000000ffff1b7224 */ /* 0x001fc400078e0004 */
[----:B------:R-:W-:Y:S02]  /*13590*/  IMAD.MOV.U32 R26, RZ, RZ, R5 ;  /* 0x000000ffff1a7224 */ /* 0x000fe400078e0005 */
[----:B------:R-:W-:Y:S02]  /*135a0*/  IMAD.MOV.U32 R25, RZ, RZ, R6 ;  /* 0x000000ffff197224 */ /* 0x000fe400078e0006 */
[----:B------:R-:W-:Y:S02]  /*135b0*/  IMAD.MOV.U32 R24, RZ, RZ, R7 ;  /* 0x000000ffff187224 */ /* 0x000fe400078e0007 */
[----:B------:R-:W0:Y:S04]  /*135c0*/  LDSM.16.MT88.4 R4, [R28+UR5+0x4280] ;  /* 0x004280051c04783b */ /* 0x000e280008004200 */
[----:B0-----:R0:W-:Y:S01]  /*135d0*/  STL [R1+0x60], R4 ;  /* 0x0000600401007387 */ /* 0x0011e20000100800 */
[----:B------:R-:W-:-:S02]  /*135e0*/  IMAD.MOV.U32 R8, RZ, RZ, R6 ;  /* 0x000000ffff087224 */ /* 0x000fc400078e0006 */
[----:B------:R-:W-:Y:S02]  /*135f0*/  IMAD.MOV.U32 R9, RZ, RZ, R5 ;  /* 0x000000ffff097224 */ /* 0x000fe400078e0005 */
[----:B0-----:R-:W-:Y:S02]  /*13600*/  IMAD.MOV.U32 R4, RZ, RZ, R7 ;  /* 0x000000ffff047224 */ /* 0x001fe400078e0007 */
[----:B------:R-:W3:Y:S04]  /*13610*/  LDL.LU.64 R6, [R1+0x10e0] ;  /* 0x0010e00001067983 */ /* 0x000ee80000300a00 */
[----:B------:R-:W4:Y:S01]  /*13620*/  LDL.LU R5, [R1+0x10d8] ;  /* 0x0010d80001057983 */ /* 0x000f220000300800 */
[----:B------:R-:W-:Y:S02]  /*13630*/  IMAD.MOV.U32 R21, RZ, RZ, R3 ;  /* 0x000000ffff157224 */ /* 0x000fe400078e0003 */
[----:B------:R-:W-:-:S02]  /*13640*/  IMAD.MOV.U32 R22, RZ, RZ, R2 ;  /* 0x000000ffff167224 */ /* 0x000fc400078e0002 */
[----:B------:R-:W-:-:S07]  /*13650*/  IMAD.MOV.U32 R23, RZ, RZ, R0 ;  /* 0x000000ffff177224 */ /* 0x000fce00078e0000 */
[----:B--2---:R-:W-:Y:S01]  /*13660*/  HMMA.16816.F32 R20, R20, R10, R16 ;  /* 0x0000000a1414723c */ /* 0x004fe20000001810 */
[----:B------:R-:W2:Y:S04]  /*13670*/  LDL.LU.64 R18, [R1+0x10d0] ;  /* 0x0010d00001127983 */ /* 0x000ea80000300a00 */
[----:B------:R-:W2:-:S14]  /*13680*/  LDL.LU.64 R16, [R1+0x10c8] ;  /* 0x0010c80001107983 */ /* 0x000e9c0000300a00 */
[----:B------:R-:W-:Y:S04]  /*13690*/  STL.64 [R1+0x150], R20 ;  /* 0x0001501401007387 */ /* 0x000fe80000100a00 */
[----:B------:R-:W-:Y:S04]  /*136a0*/  STL.64 [R1+0x158], R22 ;  /* 0x0001581601007387 */ /* 0x000fe80000100a00 */
[----:B------:R-:W0:Y:S04]  /*136b0*/  LDSM.16.MT88.4 R20, [R28+UR5+0x4300] ;  /* 0x004300051c14783b */ /* 0x000e280008004200 */
[----:B0-----:R-:W-:Y:S04]  /*136c0*/  STL.64 [R1+0x50], R20 ;  /* 0x0000501401007387 */ /* 0x001fe80000100a00 */
[----:B------:R-:W-:Y:S04]  /*136d0*/  STL.64 [R1+0x58], R22 ;  /* 0x0000581601007387 */ /* 0x000fe80000100a00 */
[----:B------:R-:W0:Y:S02]  /*136e0*/  LDSM.16.MT88.4 R20, [R28+UR5+0x4380] ;  /* 0x004380051c14783b */ /* 0x000e240008004200 */
[----:B0-----:R-:W-:-:S02]  /*136f0*/  IMAD.MOV.U32 R2, RZ, RZ, R20 ;  /* 0x000000ffff027224 */ /* 0x001fc400078e0014 */
[----:B------:R-:W-:Y:S02]  /*13700*/  IMAD.MOV.U32 R3, RZ, RZ, R21 ;  /* 0x000000ffff037224 */ /* 0x000fe400078e0015 */
[----:B------:R-:W-:Y:S02]  /*13710*/  IMAD.MOV.U32 R0, RZ, RZ, R22 ;  /* 0x000000ffff007224 */ /* 0x000fe400078e0016 */
[----:B------:R-:W-:Y:S02]  /*13720*/  IMAD.MOV.U32 R29, RZ, RZ, R23 ;  /* 0x000000ffff1d7224 */ /* 0x000fe400078e0017 */
[----:B----4-:R-:W0:Y:S04]  /*13730*/  LDSM.16.MT88.4 R20, [R5+UR5+0x4000] ;  /* 0x004000050514783b */ /* 0x010e280008004200 */
[----:B------:R-:W-:Y:S04]  /*13740*/  STL [R1+0x1000], R29 ;  /* 0x0010001d01007387 */ /* 0x000fe80000100800 */
[----:B------:R-:W-:Y:S04]  /*13750*/  STL [R1+0xffc], R0 ;  /* 0x000ffc0001007387 */ /* 0x000fe80000100800 */
[----:B------:R-:W-:Y:S04]  /*13760*/  STL [R1+0xff8], R3 ;  /* 0x000ff80301007387 */ /* 0x000fe80000100800 */
[----:B------:R-:W-:Y:S04]  /*13770*/  STL [R1+0xff4], R2 ;  /* 0x000ff40201007387 */ /* 0x000fe80000100800 */
[----:B------:R1:W-:Y:S04]  /*13780*/  STL [R1+0xe38], R28 ;  /* 0x000e381c01007387 */ /* 0x0003e80000100800 */
[----:B0-----:R-:W-:Y:S04]  /*13790*/  STL.64 [R1+0x30], R20 ;  /* 0x0000301401007387 */ /* 0x001fe80000100a00 */
[----:B------:R-:W-:Y:S01]  /*137a0*/  STL [R1+0x38], R22 ;  /* 0x0000381601007387 */ /* 0x000fe20000100800 */
[----:B-1----:R-:W-:-:S03]  /*137b0*/  IMAD.MOV.U32 R28, RZ, RZ, R23 ;  /* 0x000000ffff1c7224 */ /* 0x002fc600078e0017 */
[----:B------:R-:W0:Y:S04]  /*137c0*/  LDSM.16.MT88.4 R20, [R5+UR5+0x4080] ;  /* 0x004080050514783b */ /* 0x000e280008004200 */
[----:B------:R-:W-:Y:S01]  /*137d0*/  STL [R1+0x1004], R28 ;  /* 0x0010041c01007387 */ /* 0x000fe20000100800 */
[----:B0-----:R-:W-:Y:S02]  /*137e0*/  IMAD.MOV.U32 R3, RZ, RZ, R22 ;  /* 0x000000ffff037224 */ /* 0x001fe400078e0016 */
[----:B------:R-:W-:Y:S02]  /*137f0*/  IMAD.MOV.U32 R2, RZ, RZ, R23 ;  /* 0x000000ffff027224 */ /* 0x000fe400078e0017 */
[----:B------:R-:W-:Y:S02]  /*13800*/  IMAD.MOV.U32 R29, RZ, RZ, R20 ;  /* 0x000000ffff1d7224 */ /* 0x000fe400078e0014 */
[----:B------:R-:W-:Y:S01]  /*13810*/  IMAD.MOV.U32 R0, RZ, RZ, R21 ;  /* 0x000000ffff007224 */ /* 0x000fe200078e0015 */
[----:B------:R-:W3:Y:S04]  /*13820*/  LDL.LU.64 R22, [R1+0x10c0] ;  /* 0x0010c00001167983 */ /* 0x000ee80000300a00 */
[----:B------:R-:W3:Y:S04]  /*13830*/  LDL.LU.64 R20, [R1+0x10b8] ;  /* 0x0010b80001147983 */ /* 0x000ee80000300a00 */
[----:B------:R-:W-:Y:S04]  /*13840*/  STL [R1+0x1014], R2 ;  /* 0x0010140201007387 */ /* 0x000fe80000100800 */
[----:B------:R-:W-:Y:S04]  /*13850*/  STL [R1+0x1010], R3 ;  /* 0x0010100301007387 */ /* 0x000fe80000100800 */
[----:B------:R-:W-:Y:S04]  /*13860*/  STL [R1+0x100c], R0 ;  /* 0x00100c0001007387 */ /* 0x000fe80000100800 */
[----:B------:R-:W-:Y:S01]  /*13870*/  STL [R1+0x1008], R29 ;  /* 0x0010081d01007387 */ /* 0x000fe20000100800 */
[----:B---3--:R-:W-:-:S15]  /*13880*/  HMMA.16816.F32 R12, R20, R6, R12 ;  /* 0x00000006140c723c */ /* 0x008fde000000180c */
[----:B------:R-:W-:-:S04]  /*13890*/  NOP ;  /* 0x0000000000007918 */ /* 0x000fc80000000000 */
[----:B------:R-:W-:Y:S04]  /*138a0*/  STL.64 [R1+0x1e0], R12 ;  /* 0x0001e00c01007387 */ /* 0x000fe80000100a00 */
[----:B------:R-:W-:Y:S04]  /*138b0*/  STL.64 [R1+0x1e8], R14 ;  /* 0x0001e80e01007387 */ /* 0x000fe80000100a00 */
[----:B------:R-:W0:Y:S02]  /*138c0*/  LDSM.16.MT88.4 R12, [R5+UR5+0x4100] ;  /* 0x00410005050c783b */ /* 0x000e240008004200 */
[----:B0-----:R-:W-:-:S02]  /*138d0*/  IMAD.MOV.U32 R3, RZ, RZ, R12 ;  /* 0x000000ffff037224 */ /* 0x001fc400078e000c */
[----:B------:R-:W-:Y:S02]  /*138e0*/  IMAD.MOV.U32 R0, RZ, RZ, R13 ;  /* 0x000000ffff007224 */ /* 0x000fe400078e000d */
[----:B------:R-:W-:Y:S02]  /*138f0*/  IMAD.MOV.U32 R29, RZ, RZ, R14 ;  /* 0x000000ffff1d7224 */ /* 0x000fe400078e000e */
[----:B------:R-:W-:Y:S02]  /*13900*/  IMAD.MOV.U32 R28, RZ, RZ, R15 ;  /* 0x000000ffff1c7224 */ /* 0x000fe400078e000f */
[----:B------:R-:W0:Y:S04]  /*13910*/  LDSM.16.MT88.4 R12, [R5+UR5+0x4180] ;  /* 0x00418005050c783b */ /* 0x000e280008004200 */
[----:B0-----:R-:W-:Y:S04]  /*13920*/  STL.64 [R1], R12 ;  /* 0x0000000c01007387 */ /* 0x001fe80000100a00 */
[----:B------:R-:W-:Y:S01]  /*13930*/  STL [R1+0x8], R14 ;  /* 0x0000080e01007387 */ /* 0x000fe20000100800 */
[----:B------:R-:W-:-:S03]  /*13940*/  IMAD.MOV.U32 R2, RZ, RZ, R15 ;  /* 0x000000ffff027224 */ /* 0x000fc600078e000f */
[----:B------:R-:W0:Y:S04]  /*13950*/  LDSM.16.MT88.4 R12, [R5+UR5+0x4200] ;  /* 0x00420005050c783b */ /* 0x000e280008004200 */
[----:B0-----:R-:W-:Y:S04]  /*13960*/  STL.64 [R1+0xef0], R14 ;  /* 0x000ef00e01007387 */ /* 0x001fe80000100a00 */
[----:B------:R0:W-:Y:S04]  /*13970*/  STL.64 [R1+0xee8], R12 ;  /* 0x000ee80c01007387 */ /* 0x0001e80000100a00 */
[----:B0-----:R-:W3:Y:S04]  /*13980*/  LDL.LU.64 R12, [R1+0x50] ;  /* 0x00005000010c7983 */ /* 0x001ee80000300a00 */
[----:B------:R-:W4:Y:S04]  /*13990*/  LDL.LU.64 R14, [R1+0x58] ;  /* 0x00005800010e7983 */ /* 0x000f280000300a00 */
[----:B----4-:R-:W-:Y:S04]  /*139a0*/  STL.64 [R1+0x1020], R14 ;  /* 0x0010200e01007387 */ /* 0x010fe80000100a00 */
[----:B---3--:R0:W-:Y:S04]  /*139b0*/  STL.64 [R1+0x1018], R12 ;  /* 0x0010180c01007387 */ /* 0x0081e80000100a00 */
[----:B0-----:R-:W3:Y:S04]  /*139c0*/  LDL.LU R12, [R1+0x210] ;  /* 0x00021000010c7983 */ /* 0x001ee80000300800 */
[----:B------:R-:W3:Y:S04]  /*139d0*/  LDL.LU R13, [R1+0x214] ;  /* 0x00021400010d7983 */ /* 0x000ee80000300800 */
[----:B------:R-:W4:Y:S04]  /*139e0*/  LDL.LU R14, [R1+0x218] ;  /* 0x00021800010e7983 */ /* 0x000f280000300800 */
[----:B------:R-:W4:Y:S04]  /*139f0*/  LDL.LU R15, [R1+0x21c] ;  /* 0x00021c00010f7983 */ /* 0x000f280000300800 */
[----:B----4-:R0:W-:Y:S04]  /*13a00*/  STL.64 [R1+0x1030], R14 ;  /* 0x0010300e01007387 */ /* 0x0101e80000100a00 */
[----:B---3--:R1:W-:Y:S01]  /*13a10*/  STL.64 [R1+0x1028], R12 ;  /* 0x0010280c01007387 */ /* 0x0083e20000100a00 */
[----:B0-----:R-:W-:-:S02]  /*13a20*/  IMAD.MOV.U32 R14, RZ, RZ, R25 ;  /* 0x000000ffff0e7224 */ /* 0x001fc400078e0019 */
[----:B------:R-:W-:Y:S02]  /*13a30*/  IMAD.MOV.U32 R15, RZ, RZ, R24 ;  /* 0x000000ffff0f7224 */ /* 0x000fe400078e0018 */
[----:B-1----:R-:W-:Y:S02]  /*13a40*/  IMAD.MOV.U32 R12, RZ, RZ, R27 ;  /* 0x000000ffff0c7224 */ /* 0x002fe400078e001b */
[----:B------:R-:W-:Y:S01]  /*13a50*/  IMAD.MOV.U32 R13, RZ, RZ, R26 ;  /* 0x000000ffff0d7224 */ /* 0x000fe200078e001a */
[----:B------:R2:W-:Y:S04]  /*13a60*/  STL.64 [R1+0x1060], R14 ;  /* 0x0010600e01007387 */ /* 0x0005e80000100a00 */
[----:B------:R0:W-:Y:S01]  /*13a70*/  STL.64 [R1+0x1058], R12 ;  /* 0x0010580c01007387 */ /* 0x0001e20000100a00 */
[----:B--2---:R-:W-:-:S02]  /*13a80*/  IMAD.MOV.U32 R14, RZ, RZ, R17 ;  /* 0x000000ffff0e7224 */ /* 0x004fc400078e0011 */
[----:B0-----:R-:W-:Y:S02]  /*13a90*/  IMAD.MOV.U32 R12, RZ, RZ, R19 ;  /* 0x000000ffff0c7224 */ /* 0x001fe400078e0013 */
[----:B------:R-:W-:Y:S02]  /*13aa0*/  IMAD.MOV.U32 R13, RZ, RZ, R18 ;  /* 0x000000ffff0d7224 */ /* 0x000fe400078e0012 */
[----:B------:R-:W-:Y:S02]  /*13ab0*/  IMAD.MOV.U32 R15, RZ, RZ, R16 ;  /* 0x000000ffff0f7224 */ /* 0x000fe400078e0010 */
[----:B------:R-:W0:Y:S04]  /*13ac0*/  LDSM.16.MT88.4 R16, [R5+UR5+0x4280] ;  /* 0x004280050510783b */ /* 0x000e280008004200 */
[----:B------:R-:W-:Y:S04]  /*13ad0*/  STL.64 [R1+0x1090], R14 ;  /* 0x0010900e01007387 */ /* 0x000fe80000100a00 */
[----:B------:R-:W-:Y:S04]  /*13ae0*/  STL.64 [R1+0x1088], R12 ;  /* 0x0010880c01007387 */ /* 0x000fe80000100a00 */
[----:B0-----:R-:W-:Y:S04]  /*13af0*/  STL.64 [R1+0xed0], R18 ;  /* 0x000ed01201007387 */ /* 0x001fe80000100a00 */
[----:B------:R0:W-:Y:S04]  /*13b00*/  STL.64 [R1+0xec8], R16 ;  /* 0x000ec81001007387 */ /* 0x0001e80000100a00 */
[----:B0-----:R-:W2:Y:S04]  /*13b10*/  LDL.LU R16, [R1+0x1f0] ;  /* 0x0001f00001107983 */ /* 0x001ea80000300800 */
[----:B------:R-:W2:Y:S04]  /*13b20*/  LDL.LU R17, [R1+0x1f4] ;  /* 0x0001f40001117983 */ /* 0x000ea80000300800 */
[----:B------:R-:W3:Y:S04]  /*13b30*/  LDL.LU R18, [R1+0x1f8] ;  /* 0x0001f80001127983 */ /* 0x000ee80000300800 */
[----:B------:R-:W3:Y:S04]  /*13b40*/  LDL.LU R19, [R1+0x1fc] ;  /* 0x0001fc0001137983 */ /* 0x000ee80000300800 */
[----:B------:R-:W4:Y:S04]  /*13b50*/  LDL.LU R12, [R1+0x250] ;  /* 0x00025000010c7983 */ /* 0x000f280000300800 */
[----:B------:R-:W4:Y:S04]  /*13b60*/  LDL.LU R13, [R1+0x254] ;  /* 0x00025400010d7983 */ /* 0x000f280000300800 */
[----:B------:R-:W2:Y:S04]  /*13b70*/  LDL.LU R14, [R1+0x258] ;  /* 0x00025800010e7983 */ /* 0x000ea80000300800 */
[----:B------:R-:W2:Y:S04]  /*13b80*/  LDL.LU R15, [R1+0x25c] ;  /* 0x00025c00010f7983 */ /* 0x000ea80000300800 */
[----:B------:R-:W3:Y:S04]  /*13b90*/  LDL.LU R24, [R1+0x260] ;  /* 0x0002600001187983 */ /* 0x000ee80000300800 */
[----:B------:R-:W3:Y:S04]  /*13ba0*/  LDL.LU R25, [R1+0x264] ;  /* 0x0002640001197983 */ /* 0x000ee80000300800 */
[----:B------:R-:W3:Y:S04]  /*13bb0*/  LDL.LU R26, [R1+0x268] ;  /* 0x00026800011a7983 */ /* 0x000ee80000300800 */
[----:B------:R-:W3:Y:S04]  /*13bc0*/  LDL.LU R27, [R1+0x26c] ;  /* 0x00026c00011b7983 */ /* 0x000ee80000300800 */
[----:B--2---:R-:W-:Y:S04]  /*13bd0*/  STL.64 [R1+0x10a0], R14 ;  /* 0x0010a00e01007387 */ /* 0x004fe80000100a00 */
[----:B----4-:R0:W-:Y:S04]  /*13be0*/  STL.64 [R1+0x1098], R12 ;  /* 0x0010980c01007387 */ /* 0x0101e80000100a00 */
[----:B0-----:R-:W2:Y:S04]  /*13bf0*/  LDL.LU R12, [R1+0x280] ;  /* 0x00028000010c7983 */ /* 0x001ea80000300800 */
[----:B------:R-:W2:Y:S04]  /*13c00*/  LDL.LU R13, [R1+0x284] ;  /* 0x00028400010d7983 */ /* 0x000ea80000300800 */
[----:B------:R-:W2:Y:S04]  /*13c10*/  LDL.LU R14, [R1+0x288] ;  /* 0x00028800010e7983 */ /* 0x000ea80000300800 */
[----:B------:R-:W2:Y:S04]  /*13c20*/  LDL.LU R15, [R1+0x28c] ;  /* 0x00028c00010f7983 */ /* 0x000ea80000300800 */
[----:B---3--:R-:W-:Y:S04]  /*13c30*/  STL.64 [R1+0x1040], R18 ;  /* 0x0010401201007387 */ /* 0x008fe80000100a00 */
[----:B------:R0:W-:Y:S04]  /*13c40*/  STL.64 [R1+0x1038], R16 ;  /* 0x0010381001007387 */ /* 0x0001e80000100a00 */
[----:B0-----:R-:W3:Y:S04]  /*13c50*/  LDL.LU R16, [R1+0x220] ;  /* 0x0002200001107983 */ /* 0x001ee80000300800 */
[----:B------:R-:W3:Y:S04]  /*13c60*/  LDL.LU R17, [R1+0x224] ;  /* 0x0002240001117983 */ /* 0x000ee80000300800 */
[----:B------:R-:W4:Y:S04]  /*13c70*/  LDL.LU R18, [R1+0x228] ;  /* 0x0002280001127983 */ /* 0x000f280000300800 */
[----:B------:R-:W4:Y:S04]  /*13c80*/  LDL.LU R19, [R1+0x22c] ;  /* 0x00022c0001137983 */ /* 0x000f280000300800 */
[----:B----4-:R-:W-:Y:S04]  /*13c90*/  STL.64 [R1+0x1050], R18 ;  /* 0x0010501201007387 */ /* 0x010fe80000100a00 */
[----:B---3--:R0:W-:Y:S04]  /*13ca0*/  STL.64 [R1+0x1048], R16 ;  /* 0x0010481001007387 */ /* 0x0081e80000100a00 */
        /* <DEDUP_REMOVED lines=9> */
[----:B------:R-:W4:Y:S01]  /*13d40*/  LDL.LU R19, [R1+0x24c] ;  /* 0x00024c0001137983 */ /* 0x000f220000300800 */
[----:B------:R-:W-:Y:S03]  /*13d50*/  HMMA.16816.F32 R20, R20, R10, R24 ;  /* 0x0000000a1414723c */ /* 0x000fe60000001818 */
[----:B----4-:R-:W-:Y:S04]  /*13d60*/  STL.64 [R1+0x1080], R18 ;  /* 0x0010801201007387 */ /* 0x010fe80000100a00 */
[----:B---3--:R0:W-:Y:S04]  /*13d70*/  STL.64 [R1+0x1078], R16 ;  /* 0x0010781001007387 */ /* 0x0081e80000100a00 */
[----:B0-----:R-:W3:Y:S04]  /*13d80*/  LDL.LU R16, [R1+0x270] ;  /* 0x0002700001107983 */ /* 0x001ee80000300800 */
[----:B------:R-:W3:Y:S04]  /*13d90*/  LDL.LU R17, [R1+0x274] ;  /* 0x0002740001117983 */ /* 0x000ee80000300800 */
[----:B------:R-:W3:Y:S04]  /*13da0*/  LDL.LU R18, [R1+0x278] ;  /* 0x0002780001127983 */ /* 0x000ee80000300800 */
[----:B------:R-:W3:Y:S04]  /*13db0*/  LDL.LU R19, [R1+0x27c] ;  /* 0x00027c0001137983 */ /* 0x000ee80000300800 */
[----:B------:R-:W2:Y:S04]  /*13dc0*/  LDL.LU.64 R26, [R1+0x10b0] ;  /* 0x0010b000011a7983 */ /* 0x000ea80000300a00 */
[----:B------:R-:W2:Y:S04]  /*13dd0*/  LDL.LU.64 R24, [R1+0x10a8] ;  /* 0x0010a80001187983 */ /* 0x000ea80000300a00 */
[----:B------:R-:W-:Y:S04]  /*13de0*/  STL.64 [R1+0x260], R20 ;  /* 0x0002601401007387 */ /* 0x000fe80000100a00 */
[----:B------:R-:W-:Y:S04]  /*13df0*/  STL.64 [R1+0x268], R22 ;  /* 0x0002681601007387 */ /* 0x000fe80000100a00 */
[----:B------:R-:W0:Y:S04]  /*13e00*/  LDSM.16.MT88.4 R20, [R5+UR5+0x4300] ;  /* 0x004300050514783b */ /* 0x000e280008004200 */
[----:B0-----:R-:W-:Y:S04]  /*13e10*/  STL.64 [R1+0xeb0], R22 ;  /* 0x000eb01601007387 */ /* 0x001fe80000100a00 */
[----:B------:R0:W-:Y:S04]  /*13e20*/  STL.64 [R1+0xea8], R20 ;  /* 0x000ea81401007387 */ /* 0x0001e80000100a00 */
[----:B0-----:R-:W4:Y:S01]  /*13e30*/  LDL.LU R20, [R1+0x60] ;  /* 0x0000600001147983 */ /* 0x001f220000300800 */
[----:B--2---:R-:W-:-:S15]  /*13e40*/  HMMA.16816.F32 R12, R24, R6, R12 ;  /* 0x00000006180c723c */ /* 0x004fde000000180c */
[----:B------:R-:W-:-:S04]  /*13e50*/  NOP ;  /* 0x0000000000007918 */ /* 0x000fc80000000000 */
[----:B------:R-:W-:Y:S04]  /*13e60*/  STL.64 [R1+0x280], R12 ;  /* 0x0002800c01007387 */ /* 0x000fe80000100a00 */
[----:B------:R0:W-:Y:S04]  /*13e70*/  STL.64 [R1+0x288], R14 ;  /* 0x0002880e01007387 */ /* 0x0001e80000100a00 */
[----:B0-----:R-:W2:Y:S04]  /*13e80*/  LDL.LU.64 R14, [R1+0x10a0] ;  /* 0x0010a000010e7983 */ /* 0x001ea80000300a00 */
[----:B------:R-:W2:Y:S02]  /*13e90*/  LDL.LU.64 R12, [R1+0x1098] ;  /* 0x00109800010c7983 */ /* 0x000ea40000300a00 */
[----:B--2---:R-:W-:Y:S02]  /*13ea0*/  HMMA.16816.F32 R24, R24, R10, R12 ;  /* 0x0000000a1818723c */ /* 0x004fe4000000180c */
[----:B------:R-:W3:Y:S04]  /*13eb0*/  LDL.LU.64 R14, [R1+0x1090] ;  /* 0x00109000010e7983 */ /* 0x000ee80000300a00 */
[----:B------:R-:W3:-:S13]  /*13ec0*/  LDL.LU.64 R12, [R1+0x1088] ;  /* 0x00108800010c7983 */ /* 0x000eda0000300a00 */
[----:B------:R-:W-:Y:S04]  /*13ed0*/  STL.64 [R1+0x250], R24 ;  /* 0x0002501801007387 */ /* 0x000fe80000100a00 */
[----:B------:R-:W-:Y:S04]  /*13ee0*/  STL.64 [R1+0x258], R26 ;  /* 0x0002581a01007387 */ /* 0x000fe80000100a00 */
[----:B------:R-:W0:Y:S04]  /*13ef0*/  LDSM.16.MT88.4 R24, [R5+UR5+0x4380] ;  /* 0x004380050518783b */ /* 0x000e280008004200 */
[----:B0-----:R-:W-:Y:S04]  /*13f00*/  STL.64 [R1+0xe78], R26 ;  /* 0x000e781a01007387 */ /* 0x001fe80000100a00 */
[----:B------:R0:W-:Y:S04]  /*13f10*/  STL.64 [R1+0xfc8], R24 ;  /* 0x000fc81801007387 */ /* 0x0001e80000100a00 */
[----:B0-----:R-:W2:Y:S04]  /*13f20*/  LDL.LU R24, [R1+0x200] ;  /* 0x0002000001187983 */ /* 0x001ea80000300800 */
[----:B------:R-:W2:Y:S04]  /*13f30*/  LDL.LU R25, [R1+0x204] ;  /* 0x0002040001197983 */ /* 0x000ea80000300800 */
[----:B------:R-:W2:Y:S04]  /*13f40*/  LDL.LU R26, [R1+0x208] ;  /* 0x00020800011a7983 */ /* 0x000ea80000300800 */
[----:B------:R-:W2:Y:S01]  /*13f50*/  LDL.LU R27, [R1+0x20c] ;  /* 0x00020c00011b7983 */ /* 0x000ea20000300800 */
[----:B---3--:R-:W-:-:S15]  /*13f60*/  HMMA.16816.F32 R16, R12, R6, R16 ;  /* 0x000000060c10723c */ /* 0x008fde0000001810 */
[----:B------:R-:W-:-:S04]  /*13f70*/  NOP ;  /* 0x0000000000007918 */ /* 0x000fc80000000000 */
[----:B------:R-:W-:Y:S04]  /*13f80*/  STL.64 [R1+0x270], R16 ;  /* 0x0002701001007387 */ /* 0x000fe80000100a00 */
[----:B------:R0:W-:Y:S04]  /*13f90*/  STL.64 [R1+0x278], R18 ;  /* 0x0002781201007387 */ /* 0x0001e80000100a00 */
[----:B0-----:R-:W3:Y:S04]  /*13fa0*/  LDL.LU.64 R18, [R1+0x1080] ;  /* 0x0010800001127983 */ /* 0x001ee80000300a00 */
[----:B------:R-:W3:Y:S02]  /*13fb0*/  LDL.LU.64 R16, [R1+0x1078] ;  /* 0x0010780001107983 */ /* 0x000ee40000300a00 */
[----:B---3--:R-:W-:Y:S02]  /*13fc0*/  HMMA.16816.F32 R12, R12, R10, R16 ;  /* 0x0000000a0c0c723c */ /* 0x008fe40000001810 */
[----:B------:R-:W3:Y:S04]  /*13fd0*/  LDL.LU.64 R18, [R1+0x1070] ;  /* 0x0010700001127983 */ /* 0x000ee80000300a00 */
[----:B------:R-:W3:-:S13]  /*13fe0*/  LDL.LU.64 R16, [R1+0x1068] ;  /* 0x0010680001107983 */ /* 0x000eda0000300a00 */
[----:B------:R-:W-:Y:S04]  /*13ff0*/  STL.64 [R1+0x240], R12 ;  /* 0x0002400c01007387 */ /* 0x000fe80000100a00 */
[----:B------:R0:W-:Y:S04]  /*14000*/  STL.64 [R1+0x248], R14 ;  /* 0x0002480e01007387 */ /* 0x0001e80000100a00 */
[----:B0-----:R-:W3:Y:S04]  /*14010*/  LDL.LU.64 R14, [R1+0x1060] ;  /* 0x00106000010e7983 */ /* 0x001ee80000300a00 */
[----:B------:R-:W3:Y:S02]  /*14020*/  LDL.LU.64 R12, [R1+0x1058] ;  /* 0x00105800010c7983 */ /* 0x000ee40000300a00 */
        /* <DEDUP_REMOVED lines=11> */
[----:B0-----:R-:W4:Y:S04]  /*140e0*/  LDL.LU.64 R14, [R1+0x1030] ;  /* 0x00103000010e7983 */ /* 0x001f280000300a00 */
[----:B------:R-:W4:Y:S01]  /*140f0*/  LDL.LU.64 R12, [R1+0x1028] ;  /* 0x00102800010c7983 */ /* 0x000f220000300a00 */
[----:B------:R-:W-:-:S02]  /*14100*/  IMAD.MOV.U32 R21, RZ, RZ, R9 ;  /* 0x000000ffff157224 */ /* 0x000fc400078e0009 */
[----:B------:R-:W-:Y:S02]  /*14110*/  IMAD.MOV.U32 R22, RZ, RZ, R8 ;  /* 0x000000ffff167224 */ /* 0x000fe400078e0008 */
[----:B------:R-:W-:-:S07]  /*14120*/  IMAD.MOV.U32 R23, RZ, RZ, R4 ;  /* 0x000000ffff177224 */ /* 0x000fce00078e0004 */
[----:B----4-:R-:W-:-:S15]  /*14130*/  HMMA.16816.F32 R12, R20, R6, R12 ;  /* 0x00000006140c723c */ /* 0x010fde000000180c */
[----:B------:R-:W-:-:S04]  /*14140*/  NOP ;  /* 0x0000000000007918 */ /* 0x000fc80000000000 */
[----:B------:R-:W-:Y:S04]  /*14150*/  STL.64 [R1+0x210], R12 ;  /* 0x0002100c01007387 */ /* 0x000fe80000100a00 */
[----:B------:R0:W-:Y:S04]  /*14160*/  STL.64 [R1+0x218], R14 ;  /* 0x0002180e01007387 */ /* 0x0001e80000100a00 */
[----:B0-----:R-:W3:Y:S04]  /*14170*/  LDL.LU.64 R14, [R1+0x1020] ;  /* 0x00102000010e7983 */ /* 0x001ee80000300a00 */
[----:B------:R-:W3:Y:S01]  /*14180*/  LDL.LU.64 R12, [R1+0x1018] ;  /* 0x00101800010c7983 */ /* 0x000ee20000300a00 */
[----:B--2---:R-:W-:-:S15]  /*14190*/  HMMA.16816.F32 R20, R20, R10, R24 ;  /* 0x0000000a1414723c */ /* 0x004fde0000001818 */
[----:B------:R-:W-:-:S04]  /*141a0*/  NOP ;  /* 0x0000000000007918 */ /* 0x000fc80000000000 */
[----:B------:R0:W-:Y:S04]  /*141b0*/  STL.64 [R1+0x200], R20 ;  /* 0x0002001401007387 */ /* 0x0001e80000100a00 */
[----:B------:R1:W-:Y:S01]  /*141c0*/  STL.64 [R1+0x208], R22 ;  /* 0x0002081601007387 */ /* 0x0003e20000100a00 */
[----:B---3--:R-:W-:-:S15]  /*141d0*/  HMMA.16816.F32 R16, R12, R6, R16 ;  /* 0x000000060c10723c */ /* 0x008fde0000001810 */
[----:B------:R-:W-:-:S04]  /*141e0*/  NOP ;  /* 0x0000000000007918 */ /* 0x000fc80000000000 */
[----:B------:R2:W-:Y:S04]  /*141f0*/  STL.64 [R1+0x1f0], R16 ;  /* 0x0001f01001007387 */ /* 0x0005e80000100a00 */
[----:B------:R3:W-:Y:S04]  /*14200*/  STL.64 [R1+0x1f8], R18 ;  /* 0x0001f81201007387 */ /* 0x0007e80000100a00 */
[----:B------:R-:W-:Y:S04]  /*14210*/  STL.64 [R1+0xfd0], R6 ;  /* 0x000fd00601007387 */ /* 0x000fe80000100a00 */
[----:B0-----:R-:W4:Y:S04]  /*14220*/  LDL.LU R20, [R1+0xe0] ;  /* 0x0000e00001147983 */ /* 0x001f280000300800 */
[----:B------:R-:W4:Y:S04]  /*14230*/  LDL.LU R21, [R1+0xe4] ;  /* 0x0000e40001157983 */ /* 0x000f280000300800 */
[----:B-1----:R-:W4:Y:S04]  /*14240*/  LDL.LU R22, [R1+0xe8] ;  /* 0x0000e80001167983 */ /* 0x002f280000300800 */
[----:B------:R-:W4:Y:S04]  /*14250*/  LDL.LU R23, [R1+0xec] ;  /* 0x0000ec0001177983 */ /* 0x000f280000300800 */
[----:B--2---:R-:W2:Y:S04]  /*14260*/  LDL.LU R16, [R1+0x100] ;  /* 0x0001000001107983 */ /* 0x004ea80000300800 */
[----:B------:R-:W2:Y:S04]  /*14270*/  LDL.LU R17, [R1+0x104] ;  /* 0x0001040001117983 */ /* 0x000ea80000300800 */
[----:B---3--:R-:W3:Y:S04]  /*14280*/  LDL.LU R18, [R1+0x108] ;  /* 0x0001080001127983 */ /* 0x008ee80000300800 */
[----:B------:R-:W3:Y:S04]  /*14290*/  LDL.LU R19, [R1+0x10c] ;  /* 0x00010c0001137983 */ /* 0x000ee80000300800 */
[----:B---3--:R-:W-:Y:S04]  /*142a0*/  STL.64 [R1+0xee0], R18 ;  /* 0x000ee01201007387 */ /* 0x008fe80000100a00 */
[----:B--2---:R0:W-:Y:S04]  /*142b0*/  STL.64 [R1+0xed8], R16 ;  /* 0x000ed81001007387 */ /* 0x0041e80000100a00 */
[----:B0-----:R-:W2:Y:S04]  /*142c0*/  LDL.LU R16, [R1+0x110] ;  /* 0x0001100001107983 */ /* 0x001ea80000300800 */
[----:B------:R-:W2:Y:S04]  /*142d0*/  LDL.LU R17, [R1+0x114] ;  /* 0x0001140001117983 */ /* 0x000ea80000300800 */
[----:B------:R-:W3:Y:S04]  /*142e0*/  LDL.LU R18, [R1+0x118] ;  /* 0x0001180001127983 */ /* 0x000ee80000300800 */
[----:B------:R-:W3:Y:S01]  /*142f0*/  LDL.LU R19, [R1+0x11c] ;  /* 0x00011c0001137983 */ /* 0x000ee20000300800 */
[----:B------:R-:W-:-:S02]  /*14300*/  IMAD.MOV.U32 R4, RZ, RZ, R12 ;  /* 0x000000ffff047224 */ /* 0x000fc400078e000c */
[----:B------:R-:W-:Y:S02]  /*14310*/  IMAD.MOV.U32 R5, RZ, RZ, R13 ;  /* 0x000000ffff057224 */ /* 0x000fe400078e000d */
[----:B------:R-:W-:Y:S01]  /*14320*/  IMAD.MOV.U32 R9, RZ, RZ, R14 ;  /* 0x000000ffff097224 */ /* 0x000fe200078e000e */
[----:B---3--:R-:W-:Y:S04]  /*14330*/  STL.64 [R1+0xf00], R18 ;  /* 0x000f001201007387 */ /* 0x008fe80000100a00 */
[----:B--2---:R0:W-:Y:S04]  /*14340*/  STL.64 [R1+0xef8], R16 ;  /* 0x000ef81001007387 */ /* 0x0041e80000100a00 */
[----:B------:R-:W2:Y:S04]  /*14350*/  LDL.LU R12, [R1] ;  /* 0x00000000010c7983 */ /* 0x000ea80000300800 */
[----:B------:R-:W2:Y:S04]  /*14360*/  LDL.LU R13, [R1+0x4] ;  /* 0x00000400010d7983 */ /* 0x000ea80000300800 */
[----:B------:R-:W3:Y:S01]  /*14370*/  LDL.LU R14, [R1+0x8] ;  /* 0x00000800010e7983 */ /* 0x000ee20000300800 */
[----:B------:R-:W-:-:S02]  /*14380*/  IMAD.MOV.U32 R8, RZ, RZ, R15 ;  /* 0x000000ffff087224 */ /* 0x000fc400078e000f */
[----:B------:R-:W-:Y:S02]  /*14390*/  IMAD.MOV.U32 R15, RZ, RZ, R2 ;  /* 0x000000ffff0f7224 */ /* 0x000fe400078e0002 */
[----:B------:R-:W4:Y:S04]  /*143a0*/  LDL.LU R2, [R1+0x1014] ;  /* 0x0010140001027983 */ /* 0x000f280000300800 */
[----:B---3--:R1:W-:Y:S04]  /*143b0*/  STL.64 [R1+0xf20], R14 ;  /* 0x000f200e01007387 */ /* 0x0083e80000100a00 */
[----:B--2---:R2:W-:Y:S04]  /*143c0*/  STL.64 [R1+0xf18], R12 ;  /* 0x000f180c01007387 */ /* 0x0045e80000100a00 */
[----:B0-----:R-:W3:Y:S04]  /*143d0*/  LDL.LU R16, [R1+0x120] ;  /* 0x0001200001107983 */ /* 0x001ee80000300800 */
[----:B------:R-:W3:Y:S04]  /*143e0*/  LDL.LU R17, [R1+0x124] ;  /* 0x0001240001117983 */ /* 0x000ee80000300800 */
[----:B------:R-:W3:Y:S04]  /*143f0*/  LDL.LU R18, [R1+0x128] ;  /* 0x0001280001127983 */ /* 0x000ee80000300800 */
[----:B------:R-:W3:Y:S01]  /*14400*/  LDL.LU R19, [R1+0x12c] ;  /* 0x00012c0001137983 */ /* 0x000ee20000300800 */
[----:B-1----:R-:W-:-:S02]  /*14410*/  IMAD.MOV.U32 R14, RZ, RZ, R29 ;  /* 0x000000ffff0e7224 */ /* 0x002fc400078e001d */
[----:B--2---:R-:W-:Y:S02]  /*14420*/  IMAD.MOV.U32 R12, RZ, RZ, R3 ;  /* 0x000000ffff0c7224 */ /* 0x004fe400078e0003 */
[----:B------:R-:W-:Y:S01]  /*14430*/  IMAD.MOV.U32 R15, RZ, RZ, R28 ;  /* 0x000000ffff0f7224 */ /* 0x000fe200078e001c */
[----:B------:R-:W2:Y:S01]  /*14440*/  LDL.LU R3, [R1+0x1010] ;  /* 0x0010100001037983 */ /* 0x000ea20000300800 */
[----:B------:R-:W-:-:S03]  /*14450*/  IMAD.MOV.U32 R13, RZ, RZ, R0 ;  /* 0x000000ffff0d7224 */ /* 0x000fc600078e0000 */
[----:B------:R-:W2:Y:S04]  /*14460*/  LDL.LU R0, [R1+0x100c] ;  /* 0x00100c0001007983 */ /* 0x000ea80000300800 */
[----:B------:R-:W2:Y:S04]  /*14470*/  LDL.LU R29, [R1+0x1008] ;  /* 0x00100800011d7983 */ /* 0x000ea80000300800 */
[----:B------:R-:W2:Y:S04]  /*14480*/  LDL.LU R28, [R1+0x1004] ;  /* 0x00100400011c7983 */ /* 0x000ea80000300800 */
[----:B------:R-:W-:Y:S04]  /*14490*/  STL.64 [R1+0xf50], R14 ;  /* 0x000f500e01007387 */ /* 0x000fe80000100a00 */
[----:B------:R-:W-:Y:S04]  /*144a0*/  STL.64 [R1+0xf48], R12 ;  /* 0x000f480c01007387 */ /* 0x000fe80000100a00 */
[----:B---3--:R-:W-:Y:S04]  /*144b0*/  STL.64 [R1+0xf10], R18 ;  /* 0x000f101201007387 */ /* 0x008fe80000100a00 */
[----:B------:R0:W-:Y:S04]  /*144c0*/  STL.64 [R1+0xf08], R16 ;  /* 0x000f081001007387 */ /* 0x0001e80000100a00 */
[----:B0-----:R-:W3:Y:S04]  /*144d0*/  LDL.LU R16, [R1+0x130] ;  /* 0x0001300001107983 */ /* 0x001ee80000300800 */
[----:B------:R-:W3:Y:S04]  /*144e0*/  LDL.LU R17, [R1+0x134] ;  /* 0x0001340001117983 */ /* 0x000ee80000300800 */
[----:B------:R-:W3:Y:S04]  /*144f0*/  LDL.LU R18, [R1+0x138] ;  /* 0x0001380001127983 */ /* 0x000ee80000300800 */
[----:B------:R-:W3:Y:S01]  /*14500*/  LDL.LU R19, [R1+0x13c] ;  /* 0x00013c0001137983 */ /* 0x000ee20000300800 */
[----:B--2---:R-:W-:-:S02]  /*14510*/  IMAD.MOV.U32 R12, RZ, RZ, R29 ;  /* 0x000000ffff0c7224 */ /* 0x004fc400078e001d */
[----:B------:R-:W-:Y:S01]  /*14520*/  IMAD.MOV.U32 R14, RZ, RZ, R3 ;  /* 0x000000ffff0e7224 */ /* 0x000fe200078e0003 */
[----:B---3--:R-:W-:Y:S04]  /*14530*/  STL.64 [R1+0xf30], R18 ;  /* 0x000f301201007387 */ /* 0x008fe80000100a00 */
[----:B------:R0:W-:Y:S04]  /*14540*/  STL.64 [R1+0xf28], R16 ;  /* 0x000f281001007387 */ /* 0x0001e80000100a00 */
[----:B0-----:R-:W2:Y:S04]  /*14550*/  LDL.LU R16, [R1+0x140] ;  /* 0x0001400001107983 */ /* 0x001ea80000300800 */
[----:B------:R-:W2:Y:S04]  /*14560*/  LDL.LU R17, [R1+0x144] ;  /* 0x0001440001117983 */ /* 0x000ea80000300800 */
[----:B------:R-:W3:Y:S04]  /*14570*/  LDL.LU R18, [R1+0x148] ;  /* 0x0001480001127983 */ /* 0x000ee80000300800 */
[----:B------:R-:W3:Y:S01]  /*14580*/  LDL.LU R19, [R1+0x14c] ;  /* 0x00014c0001137983 */ /* 0x000ee20000300800 */
[----:B----4-:R-:W-:-:S03]  /*14590*/  IMAD.MOV.U32 R15, RZ, RZ, R2 ;  /* 0x000000ffff0f7224 */ /* 0x010fc600078e0002 */
[----:B------:R-:W4:Y:S01]  /*145a0*/  LDL.LU R29, [R1+0x1000] ;  /* 0x00100000011d7983 */ /* 0x000f220000300800 */
[----:B------:R-:W-:-:S03]  /*145b0*/  IMAD.MOV.U32 R13, RZ, RZ, R0 ;  /* 0x000000ffff0d7224 */ /* 0x000fc600078e0000 */
[----:B------:R-:W4:Y:S04]  /*145c0*/  LDL.LU R0, [R1+0xffc] ;  /* 0x000ffc0001007983 */ /* 0x000f280000300800 */
[----:B------:R-:W4:Y:S04]  /*145d0*/  LDL.LU R3, [R1+0xff8] ;  /* 0x000ff80001037983 */ /* 0x000f280000300800 */
[----:B------:R-:W4:Y:S04]  /*145e0*/  LDL.LU R2, [R1+0xff4] ;  /* 0x000ff40001027983 */ /* 0x000f280000300800 */
[----:B------:R-:W-:Y:S04]  /*145f0*/  STL.64 [R1+0xf80], R14 ;  /* 0x000f800e01007387 */ /* 0x000fe80000100a00 */
[----:B------:R-:W-:Y:S04]  /*14600*/  STL.64 [R1+0xf78], R12 ;  /* 0x000f780c01007387 */ /* 0x000fe80000100a00 */
[----:B---3--:R-:W-:Y:S04]  /*14610*/  STL.64 [R1+0xf40], R18 ;  /* 0x000f401201007387 */ /* 0x008fe80000100a00 */
[----:B--2---:R0:W-:Y:S04]  /*14620*/  STL.64 [R1+0xf38], R16 ;  /* 0x000f381001007387 */ /* 0x0041e80000100a00 */
[----:B0-----:R-:W2:Y:S04]  /*14630*/  LDL.LU R16, [R1+0x160] ;  /* 0x0001600001107983 */ /* 0x001ea80000300800 */
[----:B------:R-:W2:Y:S04]  /*14640*/  LDL.LU R17, [R1+0x164] ;  /* 0x0001640001117983 */ /* 0x000ea80000300800 */
[----:B------:R-:W3:Y:S04]  /*14650*/  LDL.LU R18, [R1+0x168] ;  /* 0x0001680001127983 */ /* 0x000ee80000300800 */
[----:B------:R-:W3:Y:S04]  /*14660*/  LDL.LU R19, [R1+0x16c] ;  /* 0x00016c0001137983 */ /* 0x000ee80000300800 */
[----:B------:R-:W2:Y:S04]  /*14670*/  LDL.LU R12, [R1+0x30] ;  /* 0x00003000010c7983 */ /* 0x000ea80000300800 */
[----:B------:R-:W2:Y:S04]  /*14680*/  LDL.LU R13, [R1+0x34] ;  /* 0x00003400010d7983 */ /* 0x000ea80000300800 */
[----:B------:R-:W2:Y:S01]  /*14690*/  LDL.LU R14, [R1+0x38] ;  /* 0x00003800010e7983 */ /* 0x000ea20000300800 */
[----:B------:R-:W-:-:S05]  /*146a0*/  IMAD.MOV.U32 R15, RZ, RZ, R28 ;  /* 0x000000ffff0f7224 */ /* 0x000fca00078e001c */
[----:B--2---:R4:W-:Y:S04]  /*146b0*/  STL.64 [R1+0xfb0], R14 ;  /* 0x000fb00e01007387 */ /* 0x0049e80000100a00 */
[----:B------:R0:W-:Y:S01]  /*146c0*/  STL.64 [R1+0xfa8], R12 ;  /* 0x000fa80c01007387 */ /* 0x0001e20000100a00 */
[----:B----4-:R-:W-:Y:S02]  /*146d0*/  IMAD.MOV.U32 R14, RZ, RZ, R0 ;  /* 0x000000ffff0e7224 */ /* 0x010fe400078e0000 */
[----:B------:R-:W-:Y:S02]  /*146e0*/  IMAD.MOV.U32 R15, RZ, RZ, R29 ;  /* 0x000000ffff0f7224 */ /* 0x000fe400078e001d */
[----:B0-----:R-:W-:Y:S02]  /*146f0*/  IMAD.MOV.U32 R12, RZ, RZ, R2 ;  /* 0x000000ffff0c7224 */ /* 0x001fe400078e0002 */
[----:B------:R-:W-:Y:S01]  /*14700*/  IMAD.MOV.U32 R13, RZ, RZ, R3 ;  /* 0x000000ffff0d7224 */ /* 0x000fe200078e0003 */
[----:B------:R-:W2:Y:S04]  /*14710*/  LDL.LU R2, [R1+0xff0] ;  /* 0x000ff00001027983 */ /* 0x000ea80000300800 */
[----:B------:R-:W4:Y:S04]  /*14720*/  LDL.LU R3, [R1+0xfec] ;  /* 0x000fec0001037983 */ /* 0x000f280000300800 */
[----:B------:R-:W2:Y:S04]  /*14730*/  LDL.LU R0, [R1+0xfe8] ;  /* 0x000fe80001007983 */ /* 0x000ea80000300800 */
[----:B------:R-:W-:Y:S04]  /*14740*/  STL.64 [R1+0xfe0], R14 ;  /* 0x000fe00e01007387 */ /* 0x000fe80000100a00 */
[----:B------:R-:W-:Y:S04]  /*14750*/  STL.64 [R1+0xfd8], R12 ;  /* 0x000fd80c01007387 */ /* 0x000fe80000100a00 */
[----:B---3--:R-:W-:Y:S04]  /*14760*/  STL.64 [R1+0xf60], R18 ;  /* 0x000f601201007387 */ /* 0x008fe80000100a00 */
[----:B------:R0:W-:Y:S04]  /*14770*/  STL.64 [R1+0xf58], R16 ;  /* 0x000f581001007387 */ /* 0x0001e80000100a00 */
[----:B0-----:R-:W3:Y:S04]  /*14780*/  LDL.LU R16, [R1+0x170] ;  /* 0x0001700001107983 */ /* 0x001ee80000300800 */
[----:B------:R-:W3:Y:S04]  /*14790*/  LDL.LU R17, [R1+0x174] ;  /* 0x0001740001117983 */ /* 0x000ee80000300800 */
[----:B------:R-:W2:Y:S04]  /*147a0*/  LDL.LU R18, [R1+0x178] ;  /* 0x0001780001127983 */ /* 0x000ea80000300800 */
[----:B------:R-:W2:Y:S04]  /*147b0*/  LDL.LU R19, [R1+0x17c] ;  /* 0x00017c0001137983 */ /* 0x000ea80000300800 */
[----:B------:R-:W3:Y:S04]  /*147c0*/  LDL.LU R24, [R1+0x1c0] ;  /* 0x0001c00001187983 */ /* 0x000ee80000300800 */
[----:B------:R-:W4:Y:S04]  /*147d0*/  LDL.LU R25, [R1+0x1c4] ;  /* 0x0001c40001197983 */ /* 0x000f280000300800 */
[----:B------:R-:W4:Y:S04]  /*147e0*/  LDL.LU R26, [R1+0x1c8] ;  /* 0x0001c800011a7983 */ /* 0x000f280000300800 */
[----:B------:R-:W4:Y:S04]  /*147f0*/  LDL.LU R27, [R1+0x1cc] ;  /* 0x0001cc00011b7983 */ /* 0x000f280000300800 */
[----:B------:R-:W4:Y:S04]  /*14800*/  LDL.LU R12, [R1+0x1d0] ;  /* 0x0001d000010c7983 */ /* 0x000f280000300800 */
[----:B------:R-:W4:Y:S04]  /*14810*/  LDL.LU R13, [R1+0x1d4] ;  /* 0x0001d400010d7983 */ /* 0x000f280000300800 */
[----:B------:R-:W4:Y:S04]  /*14820*/  LDL.LU R14, [R1+0x1d8] ;  /* 0x0001d800010e7983 */ /* 0x000f280000300800 */
[----:B------:R-:W4:Y:S04]  /*14830*/  LDL.LU R15, [R1+0x1dc] ;  /* 0x0001dc00010f7983 */ /* 0x000f280000300800 */
[----:B--2---:R-:W-:Y:S04]  /*14840*/  STL.64 [R1+0xf70], R18 ;  /* 0x000f701201007387 */ /* 0x004fe80000100a00 */
[----:B---3--:R0:W-:Y:S04]  /*14850*/  STL.64 [R1+0xf68], R16 ;  /* 0x000f681001007387 */ /* 0x0081e80000100a00 */
[----:B0-----:R-:W2:Y:S04]  /*14860*/  LDL.LU R16, [R1+0x180] ;  /* 0x0001800001107983 */ /* 0x001ea80000300800 */
[----:B------:R-:W2:Y:S04]  /*14870*/  LDL.LU R17, [R1+0x184] ;  /* 0x0001840001117983 */ /* 0x000ea80000300800 */
[----:B------:R-:W3:Y:S04]  /*14880*/  LDL.LU R18, [R1+0x188] ;  /* 0x0001880001127983 */ /* 0x000ee80000300800 */
        /* <DEDUP_REMOVED lines=8> */
[----:B------:R-:W-:Y:S01]  /*14910*/  IMAD.MOV.U32 R7, RZ, RZ, R8 ;  /* 0x000000ffff077224 */ /* 0x000fe200078e0008 */
[----:B---3--:R-:W-:Y:S04]  /*14920*/  STL.64 [R1+0xfa0], R18 ;  /* 0x000fa01201007387 */ /* 0x008fe80000100a00 */
[----:B--2---:R0:W-:Y:S04]  /*14930*/  STL.64 [R1+0xf98], R16 ;  /* 0x000f981001007387 */ /* 0x0041e80000100a00 */
[----:B0-----:R-:W2:Y:S04]  /*14940*/  LDL.LU R16, [R1+0x1b0] ;  /* 0x0001b00001107983 */ /* 0x001ea80000300800 */
[----:B------:R-:W2:Y:S04]  /*14950*/  LDL.LU R17, [R1+0x1b4] ;  /* 0x0001b40001117983 */ /* 0x000ea80000300800 */
[----:B------:R-:W3:Y:S04]  /*14960*/  LDL.LU R18, [R1+0x1b8] ;  /* 0x0001b80001127983 */ /* 0x000ee80000300800 */
[----:B------:R-:W3:Y:S01]  /*14970*/  LDL.LU R19, [R1+0x1bc] ;  /* 0x0001bc0001137983 */ /* 0x000ee20000300800 */
[----:B----4-:R-:W-:Y:S03]  /*14980*/  HMMA.16816.F32 R4, R4, R10, R12 ;  /* 0x0000000a0404723c */ /* 0x010fe6000000180c */
[----:B---3--:R-:W-:Y:S04]  /*14990*/  STL.64 [R1+0xfc0], R18 ;  /* 0x000fc01201007387 */ /* 0x008fe80000100a00 */
[----:B--2---:R0:W-:Y:S04]  /*149a0*/  STL.64 [R1+0xfb8], R16 ;  /* 0x000fb81001007387 */ /* 0x0041e80000100a00 */
[----:B0-----:R-:W2:Y:S04]  /*149b0*/  LDL.LU R16, [R1+0x1a0] ;  /* 0x0001a00001107983 */ /* 0x001ea80000300800 */
[----:B------:R-:W2:Y:S04]  /*149c0*/  LDL.LU R17, [R1+0x1a4] ;  /* 0x0001a40001117983 */ /* 0x000ea80000300800 */
[----:B------:R-:W2:Y:S04]  /*149d0*/  LDL.LU R18, [R1+0x1a8] ;  /* 0x0001a80001127983 */ /* 0x000ea80000300800 */
[----:B------:R-:W2:Y:S04]  /*149e0*/  LDL.LU R19, [R1+0x1ac] ;  /* 0x0001ac0001137983 */ /* 0x000ea80000300800 */
[----:B------:R-:W-:Y:S04]  /*149f0*/  STL.64 [R1+0xec0], R22 ;  /* 0x000ec01601007387 */ /* 0x000fe80000100a00 */
[----:B------:R0:W-:Y:S04]  /*14a00*/  STL.64 [R1+0xeb8], R20 ;  /* 0x000eb81401007387 */ /* 0x0001e80000100a00 */
[----:B0-----:R-:W3:Y:S04]  /*14a10*/  LDL.LU R20, [R1+0xf0] ;  /* 0x0000f00001147983 */ /* 0x001ee80000300800 */
[----:B------:R-:W3:Y:S04]  /*14a20*/  LDL.LU R21, [R1+0xf4] ;  /* 0x0000f40001157983 */ /* 0x000ee80000300800 */
[----:B------:R-:W3:Y:S04]  /*14a30*/  LDL.LU R22, [R1+0xf8] ;  /* 0x0000f80001167983 */ /* 0x000ee80000300800 */
[----:B------:R-:W3:Y:S04]  /*14a40*/  LDL.LU R23, [R1+0xfc] ;  /* 0x0000fc0001177983 */ /* 0x000ee80000300800 */
[----:B------:R-:W4:Y:S04]  /*14a50*/  LDL.LU.64 R14, [R1+0xfe0] ;  /* 0x000fe000010e7983 */ /* 0x000f280000300a00 */
[----:B------:R-:W4:Y:S04]  /*14a60*/  LDL.LU.64 R12, [R1+0xfd8] ;  /* 0x000fd800010c7983 */ /* 0x000f280000300a00 */
[----:B------:R-:W-:Y:S04]  /*14a70*/  STL.64 [R1+0x1d0], R4 ;  /* 0x0001d00401007387 */ /* 0x000fe80000100a00 */
[----:B------:R0:W-:Y:S04]  /*14a80*/  STL.64 [R1+0x1d8], R6 ;  /* 0x0001d80601007387 */ /* 0x0001e80000100a00 */
[----:B0-----:R-:W4:Y:S02]  /*14a90*/  LDL.LU.64 R6, [R1+0xfd0] ;  /* 0x000fd00001067983 */ /* 0x001f240000300a00 */
[----:B----4-:R-:W-:-:S15]  /*14aa0*/  HMMA.16816.F32 R24, R12, R6, R24 ;  /* 0x000000060c18723c */ /* 0x010fde0000001818 */
[----:B------:R-:W-:-:S04]  /*14ab0*/  NOP ;  /* 0x0000000000007918 */ /* 0x000fc80000000000 */
[----:B------:R0:W-:Y:S04]  /*14ac0*/  STL.64 [R1+0x1c0], R24 ;  /* 0x0001c01801007387 */ /* 0x0001e80000100a00 */
[----:B------:R1:W-:Y:S04]  /*14ad0*/  STL.64 [R1+0x1c8], R26 ;  /* 0x0001c81a01007387 */ /* 0x0003e80000100a00 */
[----:B0-----:R-:W4:Y:S04]  /*14ae0*/  LDL.LU.64 R24, [R1+0xfc8] ;  /* 0x000fc80001187983 */ /* 0x001f280000300a00 */
[----:B------:R-:W3:Y:S04]  /*14af0*/  LDL.LU.64 R4, [R1+0x2c0] ;  /* 0x0002c00001047983 */ /* 0x000ee80000300a00 */
[----:B-1----:R-:W3:Y:S01]  /*14b00*/  LDL.LU.64 R26, [R1+0x290] ;  /* 0x00029000011a7983 */ /* 0x002ee20000300a00 */
[----:B--2---:R-:W-:Y:S03]  /*14b10*/  HMMA.16816.F32 R12, R12, R10, R16 ;  /* 0x0000000a0c0c723c */ /* 0x004fe60000001810 */
[----:B---3--:R-:W-:Y:S04]  /*14b20*/  STL.64 [R1+0xe90], R26 ;  /* 0x000e901a01007387 */ /* 0x008fe80000100a00 */
[----:B----4-:R0:W-:Y:S04]  /*14b30*/  STL.64 [R1+0xe88], R24 ;  /* 0x000e881801007387 */ /* 0x0101e80000100a00 */
        /* <DEDUP_REMOVED lines=8> */
[----:B------:R-:W2:Y:S04]  /*14bc0*/  LDL.LU R26, [R1+0xd8] ;  /* 0x0000d800011a7983 */ /* 0x000ea80000300800 */
[----:B------:R-:W2:Y:S04]  /*14bd0*/  LDL.LU R27, [R1+0xdc] ;  /* 0x0000dc00011b7983 */ /* 0x000ea80000300800 */
[----:B------:R-:W3:Y:S04]  /*14be0*/  LDL.LU.64 R18, [R1+0xfc0] ;  /* 0x000fc00001127983 */ /* 0x000ee80000300a00 */
[----:B------:R-:W3:Y:S04]  /*14bf0*/  LDL.LU.64 R16, [R1+0xfb8] ;  /* 0x000fb80001107983 */ /* 0x000ee80000300a00 */
        /* <DEDUP_REMOVED lines=9> */
[----:B------:R-:W3:Y:S04]  /*14c90*/  LDL.LU.64 R16, [R1+0xf98] ;  /* 0x000f980001107983 */ /* 0x000ee80000300a00 */
[----:B------:R-:W4:Y:S01]  /*14ca0*/  LDL.LU.64 R28, [R1+0x2a8] ;  /* 0x0002a800011c7983 */ /* 0x000f220000300a00 */
[----:B---3--:R-:W-:Y:S03]  /*14cb0*/  HMMA.16816.F32 R12, R12, R10, R16 ;  /* 0x0000000a0c0c723c */ /* 0x008fe60000001810 */
[----:B------:R-:W3:Y:S04]  /*14cc0*/  LDL.LU.64 R18, [R1+0xf90] ;  /* 0x000f900001127983 */ /* 0x000ee80000300a00 */
[----:B------:R-:W3:-:S12]  /*14cd0*/  LDL.LU.64 R16, [R1+0xf88] ;  /* 0x000f880001107983 */ /* 0x000ed80000300a00 */
        /* <DEDUP_REMOVED lines=54> */
[----:B0-----:R-:W2:Y:S01]  /*15040*/  LDL.LU.64 R14, [R1+0x2b8] ;  /* 0x0002b800010e7983 */ /* 0x001ea20000300a00 */
        /* <DEDUP_REMOVED lines=9> */
[----:B------:R0:W-:Y:S04]  /*150e0*/  STL.64 [R1+0xe0], R16 ;  /* 0x0000e01001007387 */ /* 0x0001e80000100a00 */
[----:B------:R1:W-:Y:S04]  /*150f0*/  STL.64 [R1+0xe8], R18 ;  /* 0x0000e81201007387 */ /* 0x0003e80000100a00 */
[----:B0-----:R-:W3:Y:S04]  /*15100*/  LDL.LU.64 R16, [R1+0x298] ;  /* 0x0002980001107983 */ /* 0x001ee80000300a00 */
[----:B-1----:R-:W3:Y:S01]  /*15110*/  LDL.LU.64 R18, [R1+0x2a0] ;  /* 0x0002a00001127983 */ /* 0x002ee20000300a00 */
[----:B--2---:R-:W-:-:S15]  /*15120*/  HMMA.16816.F32 R24, R20, R6, R24 ;  /* 0x000000061418723c */ /* 0x004fde0000001818 */
[----:B------:R-:W-:-:S04]  /*15130*/  NOP ;  /* 0x0000000000007918 */ /* 0x000fc80000000000 */
[----:B------:R-:W-:Y:S04]  /*15140*/  STL.64 [R1+0xd0], R24 ;  /* 0x0000d01801007387 */ /* 0x000fe80000100a00 */
[----:B------:R0:W-:Y:S04]  /*15150*/  STL.64 [R1+0xd8], R26 ;  /* 0x0000d81a01007387 */ /* 0x0001e80000100a00 */
[----:B0-----:R-:W2:Y:S04]  /*15160*/  LDL.LU.64 R26, [R1+0xea0] ;  /* 0x000ea000011a7983 */ /* 0x001ea80000300a00 */
[----:B------:R-:W2:Y:S02]  /*15170*/  LDL.LU.64 R24, [R1+0xe98] ;  /* 0x000e980001187983 */ /* 0x000ea40000300a00 */
[----:B--2---:R-:W-:-:S15]  /*15180*/  HMMA.16816.F32 R24, R20, R10, R24 ;  /* 0x0000000a1418723c */ /* 0x004fde0000001818 */
[----:B------:R-:W-:-:S04]  /*15190*/  NOP ;  /* 0x0000000000007918 */ /* 0x000fc80000000000 */
[----:B------:R-:W-:Y:S01]  /*151a0*/  STL.64 [R1+0xc0], R24 ;  /* 0x0000c01801007387 */ /* 0x000fe20000100a00 */
[----:B------:R-:W-:-:S03]  /*151b0*/  IMAD.MOV.U32 R21, RZ, RZ, R27 ;  /* 0x000000ffff157224 */ /* 0x000fc600078e001b */
[----:B------:R0:W-:Y:S01]  /*151c0*/  STL.64 [R1+0xc8], R26 ;  /* 0x0000c81a01007387 */ /* 0x0001e20000100a00 */
[----:B------:R-:W-:-:S03]  /*151d0*/  IMAD.MOV.U32 R20, RZ, RZ, R25 ;  /* 0x000000ffff147224 */ /* 0x000fc600078e0019 */
[----:B0-----:R-:W2:Y:S04]  /*151e0*/  LDL.LU.64 R26, [R1+0xe90] ;  /* 0x000e9000011a7983 */ /* 0x001ea80000300a00 */
[----:B------:R-:W2:Y:S04]  /*151f0*/  LDL.LU.64 R24, [R1+0xe88] ;  /* 0x000e880001187983 */ /* 0x000ea80000300a00 */
[----:B------:R-:W2:Y:S04]  /*15200*/  LDL.LU.64 R22, [R1+0x2b0] ;  /* 0x0002b00001167983 */ /* 0x000ea80000300a00 */
[----:B------:R0:W-:Y:S04]  /*15210*/  STL [R1+0xe40], R20 ;  /* 0x000e401401007387 */ /* 0x0001e80000100800 */
[----:B------:R1:W-:Y:S01]  /*15220*/  STL [R1+0xe3c], R21 ;  /* 0x000e3c1501007387 */ /* 0x0003e20000100800 */
[----:B0-----:R-:W-:-:S03]  /*15230*/  IMAD.MOV.U32 R20, RZ, RZ, R0 ;  /* 0x000000ffff147224 */ /* 0x001fc600078e0000 */
[----:B--2---:R0:W-:Y:S04]  /*15240*/  STL.64 [R1+0xe70], R22 ;  /* 0x000e701601007387 */ /* 0x0041e80000100a00 */
[----:B------:R-:W2:Y:S04]  /*15250*/  LDL.LU R0, [R1+0xe80] ;  /* 0x000e800001007983 */ /* 0x000ea80000300800 */
[----:B-1----:R-:W3:Y:S01]  /*15260*/  LDL.LU R21, [R1+0xb4] ;  /* 0x0000b40001157983 */ /* 0x002ee20000300800 */
[----:B0-----:R-:W-:-:S03]  /*15270*/  IMAD.MOV.U32 R23, RZ, RZ, R3 ;  /* 0x000000ffff177224 */ /* 0x001fc600078e0003 */
[----:B------:R-:W3:Y:S01]  /*15280*/  LDL.LU R22, [R1+0xb8] ;  /* 0x0000b80001167983 */ /* 0x000ee20000300800 */
[----:B------:R-:W0:Y:S02]  /*15290*/  LDC R3, c[0x0][0x3a8] ;  /* 0x0000ea00ff037b82 */ /* 0x000e240000000800 */
[----:B0-----:R-:W-:-:S04]  /*152a0*/  IMAD.SHL.U32 R3, R3, 0x20, RZ ;  /* 0x0000002003037824 */ /* 0x001fc800078e00ff */
[----:B------:R-:W-:-:S05]  /*152b0*/  IMAD.SHL.U32 R3, R3, 0x2, RZ ;  /* 0x0000000203037824 */ /* 0x000fca00078e00ff */
[-C--:B------:R-:W-:Y:S02]  /*152c0*/  IADD3 R13, P2, PT, R26, R3.reuse, RZ ;  /* 0x000000031a0d7210 */ /* 0x080fe40007f5e0ff */
[----:B------:R-:W-:-:S03]  /*152d0*/  IADD3 R12, P1, PT, R4, R3, RZ ;  /* 0x00000003040c7210 */ /* 0x000fc60007f3e0ff */
[----:B--2---:R-:W-:Y:S02]  /*152e0*/  IMAD.X R4, R27, 0x1, R0, P2 ;  /* 0x000000011b047824 */ /* 0x004fe400010e0600 */
[----:B------:R-:W3:Y:S02]  /*152f0*/  LDL.LU.64 R26, [R1+0xe78] ;  /* 0x000e7800011a7983 */ /* 0x000ee40000300a00 */
[----:B---3--:R-:W-:-:S15]  /*15300*/  HMMA.16816.F32 R20, R24, R6, R20 ;  /* 0x000000061814723c */ /* 0x008fde0000001814 */
[----:B------:R-:W-:-:S04]  /*15310*/  NOP ;  /* 0x0000000000007918 */ /* 0x000fc80000000000 */
[----:B------:R-:W-:Y:S04]  /*15320*/  STL.64 [R1+0xb0], R20 ;  /* 0x0000b01401007387 */ /* 0x000fe80000100a00 */
[----:B------:R0:W-:Y:S04]  /*15330*/  STL.64 [R1+0xb8], R22 ;  /* 0x0000b81601007387 */ /* 0x0001e80000100a00 */
[----:B0-----:R-:W2:Y:S01]  /*15340*/  LDL.LU.64 R22, [R1+0xe70] ;  /* 0x000e700001167983 */ /* 0x001ea20000300a00 */
[----:B------:R-:W-:-:S05]  /*15350*/  IADD3 R9, P0, PT, R14, R3, RZ ;  /* 0x000000030e097210 */ /* 0x000fca0007f1e0ff */
[--C-:B------:R-:W-:Y:S01]  /*15360*/  IMAD.X R8, R15, 0x1, R0.reuse, P0 ;  /* 0x000000010f087824 */ /* 0x100fe200000e0600 */
[-C--:B------:R-:W-:Y:S01]  /*15370*/  IADD3 R14, P0, PT, R16, R3.reuse, RZ ;  /* 0x00000003100e7210 */ /* 0x080fe20007f1e0ff */
[----:B------:R-:W-:Y:S01]  /*15380*/  IMAD.X R5, R5, 0x1, R0, P1 ;  /* 0x0000000105057824 */ /* 0x000fe200008e0600 */
[----:B------:R-:W-:-:S03]  /*15390*/  IADD3 R6, P1, PT, R18, R3, RZ ;  /* 0x0000000312067210 */ /* 0x000fc60007f3e0ff */
[----:B------:R-:W-:Y:S01]  /*153a0*/  IMAD.X R7, R17, 0x1, R0, P0 ;  /* 0x0000000111077824 */ /* 0x000fe200000e0600 */
[----:B----4-:R-:W-:-:S04]  /*153b0*/  IADD3 R15, P0, PT, R28, R3, RZ ;  /* 0x000000031c0f7210 */ /* 0x010fc80007f1e0ff */
[----:B------:R0:W-:Y:S04]  /*153c0*/  STL.64 [R1+0xe58], R6 ;  /* 0x000e580601007387 */ /* 0x0001e80000100a00 */
[----:B0-----:R-:W3:Y:S04]  /*153d0*/  LDL.LU R7, [R1+0x5a4] ;  /* 0x0005a40001077983 */ /* 0x001ee80000300800 */
[----:B------:R-:W-:Y:S01]  /*153e0*/  STL [R1+0xe44], R15 ;  /* 0x000e440f01007387 */ /* 0x000fe20000100800 */
[----:B--2---:R-:W-:-:S05]  /*153f0*/  IADD3 R16, P2, PT, R22, R3, RZ ;  /* 0x0000000316107210 */ /* 0x004fca0007f5e0ff */
[----:B------:R0:W-:Y:S04]  /*15400*/  STL [R1+0xe48], R16 ;  /* 0x000e481001007387 */ /* 0x0001e80000100800 */
[----:B0-----:R-:W2:Y:S04]  /*15410*/  LDL.LU R16, [R1+0xc38] ;  /* 0x000c380001107983 */ /* 0x001ea80000300800 */
[----:B------:R-:W4:Y:S04]  /*15420*/  LDL.LU R15, [R1+0xc5c] ;  /* 0x000c5c00010f7983 */ /* 0x000f280000300800 */
[----:B----4-:R-:W-:Y:S04]  /*15430*/  STL.64 [R1+0xe68], R14 ;  /* 0x000e680e01007387 */ /* 0x010fe80000100a00 */
[----:B------:R0:W-:Y:S04]  /*15440*/  STL.64 [R1+0xe60], R12 ;  /* 0x000e600c01007387 */ /* 0x0001e80000100a00 */
[----:B0-----:R-:W4:Y:S04]  /*15450*/  LDL.LU R12, [R1+0xa0] ;  /* 0x0000a000010c7983 */ /* 0x001f280000300800 */
[----:B------:R-:W4:Y:S04]  /*15460*/  LDL.LU R13, [R1+0xa4] ;  /* 0x0000a400010d7983 */ /* 0x000f280000300800 */
[----:B------:R-:W4:Y:S01]  /*15470*/  LDL.LU R14, [R1+0xa8] ;  /* 0x0000a800010e7983 */ /* 0x000f220000300800 */
[----:B------:R-:W-:-:S02]  /*15480*/  IMAD.MOV.U32 R15, RZ, RZ, R2 ;  /* 0x000000ffff0f7224 */ /* 0x000fc400078e0002 */
[----:B---3--:R-:W-:Y:S02]  /*15490*/  VIADD R7, R7, 0x1 ;  /* 0x0000000107077836 */ /* 0x008fe40000000000 */
[----:B------:R-:W-:-:S03]  /*154a0*/  IMAD.X R18, R29, 0x1, R0, P0 ;  /* 0x000000011d127824 */ /* 0x000fc600000e0600 */
[----:B------:R-:W-:Y:S04]  /*154b0*/  STL [R1+0x5a4], R7 ;  /* 0x0005a40701007387 */ /* 0x000fe80000100800 */
[----:B------:R-:W3:Y:S04]  /*154c0*/  LDL.LU R21, [R1+0xc30] ;  /* 0x000c300001157983 */ /* 0x000ee80000300800 */
[----:B------:R-:W2:Y:S04]  /*154d0*/  LDL.LU R28, [R1+0xc54] ;  /* 0x000c5400011c7983 */ /* 0x000ea80000300800 */
[----:B------:R-:W2:Y:S01]  /*154e0*/  LDL.LU R29, [R1+0xc28] ;  /* 0x000c2800011d7983 */ /* 0x000ea20000300800 */
[----:B------:R-:W-:-:S03]  /*154f0*/  IMAD.X R17, R19, 0x1, R0, P1 ;  /* 0x0000000113117824 */ /* 0x000fc600008e0600 */
[----:B------:R0:W-:Y:S01]  /*15500*/  STL [R1+0xe4c], R18 ;  /* 0x000e4c1201007387 */ /* 0x0001e20000100800 */
[----:B------:R-:W-:-:S03]  /*15510*/  IMAD.X R19, R23, 0x1, R0, P2 ;  /* 0x0000000117137824 */ /* 0x000fc600010e0600 */
[----:B0-----:R-:W2:Y:S04]  /*15520*/  LDL.LU R18, [R1+0xc64] ;  /* 0x000c640001127983 */ /* 0x001ea80000300800 */
[----:B------:R-:W2:Y:S04]  /*15530*/  LDL.LU R2, [R1+0xc4c] ;  /* 0x000c4c0001027983 */ /* 0x000ea80000300800 */
[----:B------:R-:W2:Y:S04]  /*15540*/  LDL.LU R20, [R1+0xc20] ;  /* 0x000c200001147983 */ /* 0x000ea80000300800 */
[----:B------:R-:W2:Y:S04]  /*15550*/  LDL.LU R22, [R1+0xc44] ;  /* 0x000c440001167983 */ /* 0x000ea80000300800 */
[----:B------:R-:W2:Y:S04]  /*15560*/  LDL.LU R23, [R1+0xc18] ;  /* 0x000c180001177983 */ /* 0x000ea80000300800 */
[----:B------:R0:W-:Y:S04]  /*15570*/  STL [R1+0xe50], R19 ;  /* 0x000e501301007387 */ /* 0x0001e80000100800 */
[----:B0-----:R-:W2:Y:S01]  /*15580*/  LDL.LU R19, [R1+0xc40] ;  /* 0x000c400001137983 */ /* 0x001ea20000300800 */
[----:B----4-:R-:W-:-:S15]  /*15590*/  HMMA.16816.F32 R12, R24, R10, R12 ;  /* 0x0000000a180c723c */ /* 0x010fde000000180c */
[----:B------:R-:W-:-:S04]  /*155a0*/  NOP ;  /* 0x0000000000007918 */ /* 0x000fc80000000000 */
[----:B------:R-:W-:Y:S01]  /*155b0*/  STL.64 [R1+0xa0], R12 ;  /* 0x0000a00c01007387 */ /* 0x000fe20000100a00 */
[----:B------:R-:W-:-:S03]  /*155c0*/  IMAD.MOV.U32 R26, RZ, RZ, R15 ;  /* 0x000000ffff1a7224 */ /* 0x000fc600078e000f */
[----:B------:R0:W-:Y:S01]  /*155d0*/  STL.64 [R1+0xa8], R14 ;  /* 0x0000a80e01007387 */ /* 0x0001e20000100a00 */
[----:B------:R-:W-:-:S03]  /*155e0*/  IMAD.MOV.U32 R11, RZ, RZ, R13 ;  /* 0x000000ffff0b7224 */ /* 0x000fc600078e000d */
[----:B0-----:R-:W4:Y:S04]  /*155f0*/  LDL.LU.64 R14, [R1+0xe68] ;  /* 0x000e6800010e7983 */ /* 0x001f280000300a00 */
[----:B------:R-:W2:Y:S04]  /*15600*/  LDL.LU.64 R12, [R1+0xe60] ;  /* 0x000e6000010c7983 */ /* 0x000ea80000300a00 */
[----:B------:R-:W3:Y:S04]  /*15610*/  LDL.LU R24, [R1+0xc58] ;  /* 0x000c580001187983 */ /* 0x000ee80000300800 */
[----:B------:R-:W3:Y:S04]  /*15620*/  LDL.LU R25, [R1+0xc50] ;  /* 0x000c500001197983 */ /* 0x000ee80000300800 */
[----:B------:R-:W3:Y:S01]  /*15630*/  LDL.LU R27, [R1+0xc48] ;  /* 0x000c4800011b7983 */ /* 0x000ee20000300800 */
[----:B------:R-:W-:-:S03]  /*15640*/  ISETP.NE.U32.AND P0, PT, R7, UR7, PT ;  /* 0x0000000707007c0c */ /* 0x000fc6000bf05070 */
[----:B------:R-:W3:Y:S01]  /*15650*/  LDL.LU R10, [R1+0x5e4] ;  /* 0x0005e400010a7983 */ /* 0x000ee20000300800 */
[----:B------:R-:W-:Y:S02]  /*15660*/  IMAD.MOV.U32 R6, RZ, RZ, R9 ;  /* 0x000000ffff067224 */ /* 0x000fe400078e0009 */
[----:B------:R-:W-:Y:S01]  /*15670*/  IMAD.MOV.U32 R7, RZ, RZ, R8 ;  /* 0x000000ffff077224 */ /* 0x000fe200078e0008 */
[----:B------:R0:W-:Y:S04]  /*15680*/  STL [R1+0xe54], R26 ;  /* 0x000e541a01007387 */ /* 0x0001e80000100800 */
[----:B0-----:R-:W3:Y:S04]  /*15690*/  LDL.LU R26, [R1+0xc60] ;  /* 0x000c6000011a7983 */ /* 0x001ee80000300800 */
[----:B------:R-:W3:Y:S04]  /*156a0*/  LDL.LU R9, [R1+0x5e8] ;  /* 0x0005e80001097983 */ /* 0x000ee80000300800 */
[----:B------:R-:W3:Y:S04]  /*156b0*/  LDL.LU R8, [R1+0xc68] ;  /* 0x000c680001087983 */ /* 0x000ee80000300800 */
[----:B------:R0:W-:Y:S02]  /*156c0*/  STL.64 [R1+0x2b8], R6 ;  /* 0x0002b80601007387 */ /* 0x0001e40000100a00 */
[----:B0-----:R-:W-:-:S02]  /*156d0*/  IMAD.MOV.U32 R7, RZ, RZ, R5 ;  /* 0x000000ffff077224 */ /* 0x001fc400078e0005 */
[----:B--2---:R-:W-:-:S05]  /*156e0*/  IMAD.MOV.U32 R6, RZ, RZ, R12 ;  /* 0x000000ffff067224 */ /* 0x004fca00078e000c */
[----:B------:R0:W-:Y:S04]  /*156f0*/  STL.64 [R1+0x2c0], R6 ;  /* 0x0002c00601007387 */ /* 0x0001e80000100a00 */
[----:B0-----:R-:W2:Y:S01]  /*15700*/  LDL.LU.64 R6, [R1+0xe58] ;  /* 0x000e580001067983 */ /* 0x001ea20000300a00 */
[----:B------:R-:W-:Y:S02]  /*15710*/  IMAD.MOV.U32 R5, RZ, RZ, R4 ;  /* 0x000000ffff057224 */ /* 0x000fe400078e0004 */
[----:B------:R-:W-:Y:S02]  /*15720*/  IMAD.MOV.U32 R4, RZ, RZ, R13 ;  /* 0x000000ffff047224 */ /* 0x000fe400078e000d */
[----:B----4-:R-:W-:Y:S01]  /*15730*/  IMAD.MOV.U32 R12, RZ, RZ, R14 ;  /* 0x000000ffff0c7224 */ /* 0x010fe200078e000e */
[----:B---3--:R-:W-:-:S02]  /*15740*/  IADD3 R9, P5, PT, R9, R3, RZ ;  /* 0x0000000309097210 */ /* 0x008fc40007fbe0ff */
[----:B------:R0:W-:Y:S01]  /*15750*/  STL.64 [R1+0x290], R4 ;  /* 0x0002900401007387 */ /* 0x0001e20000100a00 */
[-C--:B------:R-:W-:Y:S02]  /*15760*/  IADD3 R8, P4, PT, R8, R3.reuse, RZ ;  /* 0x0000000308087210 */ /* 0x080fe40007f9e0ff */
[-C--:B------:R-:W-:Y:S02]  /*15770*/  IADD3 R26, P3, PT, R26, R3.reuse, RZ ;  /* 0x000000031a1a7210 */ /* 0x080fe40007f7e0ff */
[-C--:B------:R-:W-:Y:S02]  /*15780*/  IADD3 R24, P2, PT, R24, R3.reuse, RZ ;  /* 0x0000000318187210 */ /* 0x080fe40007f5e0ff */
[-C--:B------:R-:W-:Y:S02]  /*15790*/  IADD3 R25, P1, PT, R25, R3.reuse, RZ ;  /* 0x0000000319197210 */ /* 0x080fe40007f3e0ff */
[----:B------:R-:W-:Y:S01]  /*157a0*/  IADD3 R27, P6, PT, R27, R3, RZ ;  /* 0x000000031b1b7210 */ /* 0x000fe20007fde0ff */
[----:B0-----:R-:W-:-:S02]  /*157b0*/  IMAD.MOV.U32 R5, RZ, RZ, R17 ;  /* 0x000000ffff057224 */ /* 0x001fc400078e0011 */
[--C-:B------:R-:W-:Y:S01]  /*157c0*/  IMAD.X R10, R10, 0x1, R0.reuse, P5 ;  /* 0x000000010a0a7824 */ /* 0x100fe200028e0600 */
[-C--:B------:R-:W-:Y:S01]  /*157d0*/  IADD3 R19, P5, PT, R19, R3.reuse, RZ ;  /* 0x0000000313137210 */ /* 0x080fe20007fbe0ff */
[--C-:B------:R-:W-:Y:S01]  /*157e0*/  IMAD.X R18, R18, 0x1, R0.reuse, P4 ;  /* 0x0000000112127824 */ /* 0x100fe200020e0600 */
[-C--:B------:R-:W-:Y:S01]  /*157f0*/  IADD3 R16, P4, PT, R16, R3.reuse, RZ ;  /* 0x0000000310107210 */ /* 0x080fe20007f9e0ff */
[--C-:B------:R-:W-:Y:S02]  /*15800*/  IMAD.X R28, R28, 0x1, R0.reuse, P2 ;  /* 0x000000011c1c7824 */ /* 0x100fe400010e0600 */
[--C-:B------:R-:W-:Y:S01]  /*15810*/  IMAD.X R15, R15, 0x1, R0.reuse, P3 ;  /* 0x000000010f0f7824 */ /* 0x100fe200018e0600 */
[-C--:B------:R-:W-:Y:S02]  /*15820*/  IADD3 R21, P3, PT, R21, R3.reuse, RZ ;  /* 0x0000000315157210 */ /* 0x080fe40007f7e0ff */
[-C--:B------:R-:W-:Y:S01]  /*15830*/  IADD3 R29, P2, PT, R29, R3.reuse, RZ ;  /* 0x000000031d1d7210 */ /* 0x080fe20007f5e0ff */
[----:B------:R-:W-:Y:S01]  /*15840*/  IMAD.X R2, R2, 0x1, R0, P1 ;  /* 0x0000000102027824 */ /* 0x000fe200008e0600 */
[----:B------:R-:W-:Y:S01]  /*15850*/  IADD3 R20, P1, PT, R20, R3, RZ ;  /* 0x0000000314147210 */ /* 0x000fe20007f3e0ff */
[----:B--2---:R-:W-:-:S02]  /*15860*/  IMAD.MOV.U32 R13, RZ, RZ, R7 ;  /* 0x000000ffff0d7224 */ /* 0x004fc400078e0007 */
[----:B------:R-:W-:-:S03]  /*15870*/  IMAD.MOV.U32 R4, RZ, RZ, R6 ;  /* 0x000000ffff047224 */ /* 0x000fc600078e0006 */
[----:B------:R-:W-:Y:S04]  /*15880*/  STL.64 [R1+0x298], R12 ;  /* 0x0002980c01007387 */ /* 0x000fe80000100a00 */
[----:B------:R-:W-:Y:S04]  /*15890*/  STL.64 [R1+0x2a0], R4 ;  /* 0x0002a00401007387 */ /* 0x000fe80000100a00 */
        /* <DEDUP_REMOVED lines=12> */
[----:B0-----:R-:W2:Y:S04]  /*15960*/  LDL.LU R28, [R1+0xc3c] ;  /* 0x000c3c00011c7983 */ /* 0x001ea80000300800 */
[----:B------:R-:W-:Y:S04]  /*15970*/  STL [R1+0xc30], R21 ;  /* 0x000c301501007387 */ /* 0x000fe80000100800 */
[----:B------:R0:W-:Y:S04]  /*15980*/  STL [R1+0xc28], R29 ;  /* 0x000c281d01007387 */ /* 0x0001e80000100800 */
[----:B0-----:R-:W3:Y:S04]  /*15990*/  LDL.LU R29, [R1+0xc10] ;  /* 0x000c1000011d7983 */ /* 0x001ee80000300800 */
[----:B------:R0:W-:Y:S04]  /*159a0*/  STL [R1+0xc4c], R2 ;  /* 0x000c4c0201007387 */ /* 0x0001e80000100800 */
[----:B0-----:R-:W4:Y:S04]  /*159b0*/  LDL.LU R2, [R1+0xc34] ;  /* 0x000c340001027983 */ /* 0x001f280000300800 */
[----:B------:R0:W-:Y:S04]  /*159c0*/  STL [R1+0xc20], R20 ;  /* 0x000c201401007387 */ /* 0x0001e80000100800 */
[----:B0-----:R-:W4:Y:S01]  /*159d0*/  LDL.LU R20, [R1+0xc08] ;  /* 0x000c080001147983 */ /* 0x001f220000300800 */
[----:B------:R-:W-:Y:S01]  /*159e0*/  IMAD.X R22, R22, 0x1, R0, P6 ;  /* 0x0000000116167824 */ /* 0x000fe200030e0600 */
[----:B------:R-:W-:-:S04]  /*159f0*/  IADD3 R23, P6, PT, R23, R3, RZ ;  /* 0x0000000317177210 */ /* 0x000fc80007fde0ff */
[----:B------:R0:W-:Y:S04]  /*15a00*/  STL [R1+0xc44], R22 ;  /* 0x000c441601007387 */ /* 0x0001e80000100800 */
[----:B0-----:R-:W4:Y:S04]  /*15a10*/  LDL.LU R22, [R1+0xc2c] ;  /* 0x000c2c0001167983 */ /* 0x001f280000300800 */
[----:B------:R-:W4:Y:S04]  /*15a20*/  LDL.LU R6, [R1+0xc00] ;  /* 0x000c000001067983 */ /* 0x000f280000300800 */
[----:B------:R-:W4:Y:S04]  /*15a30*/  LDL.LU R17, [R1+0xc24] ;  /* 0x000c240001117983 */ /* 0x000f280000300800 */
[----:B------:R-:W4:Y:S04]  /*15a40*/  LDL.LU R14, [R1+0xbf8] ;  /* 0x000bf800010e7983 */ /* 0x000f280000300800 */
[----:B------:R0:W-:Y:S04]  /*15a50*/  STL [R1+0xc18], R23 ;  /* 0x000c181701007387 */ /* 0x0001e80000100800 */
        /* <DEDUP_REMOVED lines=17> */
[----:B0-----:R-:W4:Y:S01]  /*15b70*/  LDL.LU R23, [R1+0xbb0] ;  /* 0x000bb00001177983 */ /* 0x001f220000300800 */
[----:B--2---:R-:W-:-:S05]  /*15b80*/  IMAD.X R28, R28, 0x1, R0, P5 ;  /* 0x000000011c1c7824 */ /* 0x004fca00028e0600 */
[----:B------:R0:W-:Y:S01]  /*15b90*/  STL [R1+0xc3c], R28 ;  /* 0x000c3c1c01007387 */ /* 0x0001e20000100800 */
[----:B---3--:R-:W-:-:S03]  /*15ba0*/  IADD3 R29, P5, PT, R29, R3, RZ ;  /* 0x000000031d1d7210 */ /* 0x008fc60007fbe0ff */
[----:B0-----:R-:W2:Y:S04]  /*15bb0*/  LDL.LU R28, [R1+0xbd4] ;  /* 0x000bd400011c7983 */ /* 0x001ea80000300800 */
[----:B------:R0:W-:Y:S01]  /*15bc0*/  STL [R1+0xc10], R29 ;  /* 0x000c101d01007387 */ /* 0x0001e20000100800 */
[----:B----4-:R-:W-:-:S03]  /*15bd0*/  IMAD.X R2, R2, 0x1, R0, P4 ;  /* 0x0000000102027824 */ /* 0x010fc600020e0600 */
[----:B0-----:R-:W3:Y:S04]  /*15be0*/  LDL.LU R29, [R1+0xba8] ;  /* 0x000ba800011d7983 */ /* 0x001ee80000300800 */
[----:B------:R0:W-:Y:S01]  /*15bf0*/  STL [R1+0xc34], R2 ;  /* 0x000c340201007387 */ /* 0x0001e20000100800 */
[----:B------:R-:W-:-:S03]  /*15c00*/  IADD3 R20, P4, PT, R20, R3, RZ ;  /* 0x0000000314147210 */ /* 0x000fc60007f9e0ff */
[----:B0-----:R-:W4:Y:S04]  /*15c10*/  LDL.LU R2, [R1+0xbcc] ;  /* 0x000bcc0001027983 */ /* 0x001f280000300800 */
[----:B------:R0:W-:Y:S04]  /*15c20*/  STL [R1+0xc08], R20 ;  /* 0x000c081401007387 */ /* 0x0001e80000100800 */
[----:B0-----:R-:W4:Y:S01]  /*15c30*/  LDL.LU R20, [R1+0xba0] ;  /* 0x000ba00001147983 */ /* 0x001f220000300800 */
[--C-:B------:R-:W-:Y:S01]  /*15c40*/  IMAD.X R22, R22, 0x1, R0.reuse, P3 ;  /* 0x0000000116167824 */ /* 0x100fe200018e0600 */
[-C--:B------:R-:W-:Y:S01]  /*15c50*/  IADD3 R6, P3, PT, R6, R3.reuse, RZ ;  /* 0x0000000306067210 */ /* 0x080fe20007f7e0ff */
[----:B------:R-:W-:Y:S01]  /*15c60*/  IMAD.X R17, R17, 0x1, R0, P2 ;  /* 0x0000000111117824 */ /* 0x000fe200010e0600 */
[----:B------:R-:W-:-:S02]  /*15c70*/  IADD3 R14, P2, PT, R14, R3, RZ ;  /* 0x000000030e0e7210 */ /* 0x000fc40007f5e0ff */
[----:B------:R0:W-:Y:S01]  /*15c80*/  STL [R1+0xc2c], R22 ;  /* 0x000c2c1601007387 */ /* 0x0001e20000100800 */
[--C-:B------:R-:W-:Y:S01]  /*15c90*/  IMAD.X R7, R7, 0x1, R0.reuse, P1 ;  /* 0x0000000107077824 */ /* 0x100fe200008e0600 */
[-C--:B------:R-:W-:Y:S01]  /*15ca0*/  IADD3 R13, P1, PT, R13, R3.reuse, RZ ;  /* 0x000000030d0d7210 */ /* 0x080fe20007f3e0ff */
[--C-:B------:R-:W-:Y:S01]  /*15cb0*/  IMAD.X R4, R4, 0x1, R0.reuse, P6 ;  /* 0x0000000104047824 */ /* 0x100fe200030e0600 */
[-C--:B------:R-:W-:Y:S01]  /*15cc0*/  IADD3 R12, P6, PT, R12, R3.reuse, RZ ;  /* 0x000000030c0c7210 */ /* 0x080fe20007fde0ff */
[--C-:B------:R-:W-:Y:S01]  /*15cd0*/  IMAD.X R5, R5, 0x1, R0.reuse, P5 ;  /* 0x0000000105057824 */ /* 0x100fe200028e0600 */
[----:B------:R-:W-:Y:S01]  /*15ce0*/  IADD3 R9, P5, PT, R9, R3, RZ ;  /* 0x0000000309097210 */ /* 0x000fe20007fbe0ff */
[----:B0-----:R-:W4:Y:S04]  /*15cf0*/  LDL.LU R22, [R1+0xbc4] ;  /* 0x000bc40001167983 */ /* 0x001f280000300800 */
[----:B------:R-:W-:Y:S04]  /*15d00*/  STL [R1+0xc00], R6 ;  /* 0x000c000601007387 */ /* 0x000fe80000100800 */
[----:B------:R-:W-:Y:S04]  /*15d10*/  STL [R1+0xc24], R17 ;  /* 0x000c241101007387 */ /* 0x000fe80000100800 */
[----:B------:R-:W-:Y:S04]  /*15d20*/  STL [R1+0xbf8], R14 ;  /* 0x000bf80e01007387 */ /* 0x000fe80000100800 */
[----:B------:R-:W-:Y:S04]  /*15d30*/  STL [R1+0xc1c], R7 ;  /* 0x000c1c0701007387 */ /* 0x000fe80000100800 */
[----:B------:R-:W-:Y:S01]  /*15d40*/  STL [R1+0xbf0], R13 ;  /* 0x000bf00d01007387 */ /* 0x000fe20000100800 */
[----:B------:R-:W-:-:S03]  /*15d50*/  IMAD.X R8, R8, 0x1, R0, P4 ;  /* 0x0000000108087824 */ /* 0x000fc600020e0600 */
[----:B------:R-:W-:Y:S01]  /*15d60*/  STL [R1+0xc14], R4 ;  /* 0x000c140401007387 */ /* 0x000fe20000100800 */
[----:B------:R-:W-:-:S03]  /*15d70*/  IADD3 R26, P4, PT, R26, R3, RZ ;  /* 0x000000031a1a7210 */ /* 0x000fc60007f9e0ff */
        /* <DEDUP_REMOVED lines=13> */
[--C-:B------:R-:W-:Y:S02]  /*15e50*/  IMAD.X R16, R16, 0x1, R0.reuse, P6 ;  /* 0x0000000110107824 */ /* 0x100fe400030e0600 */
[----:B------:R-:W-:Y:S01]  /*15e60*/  IMAD.X R21, R21, 0x1, R0, P5 ;  /* 0x0000000115157824 */ /* 0x000fe200028e0600 */
[----:B------:R-:W-:Y:S01]  /*15e70*/  STL [R1+0xbf4], R27 ;  /* 0x000bf41b01007387 */ /* 0x000fe20000100800 */
[----:B------:R-:W-:-:S03]  /*15e80*/  IADD3 R23, P5, PT, R23, R3, RZ ;  /* 0x0000000317177210 */ /* 0x000fc60007fbe0ff */
[----:B------:R-:W-:Y:S01]  /*15e90*/  STL [R1+0xbc8], R10 ;  /* 0x000bc80a01007387 */ /* 0x000fe20000100800 */
[----:B------:R-:W-:-:S03]  /*15ea0*/  IADD3 R15, P6, PT, R15, R3, RZ ;  /* 0x000000030f0f7210 */ /* 0x000fc60007fde0ff */
[----:B------:R-:W-:Y:S04]  /*15eb0*/  STL [R1+0xbec], R19 ;  /* 0x000bec1301007387 */ /* 0x000fe80000100800 */
[----:B------:R-:W-:Y:S04]  /*15ec0*/  STL [R1+0xbc0], R18 ;  /* 0x000bc01201007387 */ /* 0x000fe80000100800 */
[----:B------:R-:W-:Y:S04]  /*15ed0*/  STL [R1+0xbe4], R16 ;  /* 0x000be41001007387 */ /* 0x000fe80000100800 */
[----:B------:R0:W-:Y:S04]  /*15ee0*/  STL [R1+0xbb0], R23 ;  /* 0x000bb01701007387 */ /* 0x0001e80000100800 */
[----:B------:R-:W-:Y:S04]  /*15ef0*/  STL [R1+0xbb8], R15 ;  /* 0x000bb80f01007387 */ /* 0x000fe80000100800 */
[----:B0-----:R-:W4:Y:S04]  /*15f00*/  LDL.LU R23, [R1+0xb98] ;  /* 0x000b980001177983 */ /* 0x001f280000300800 */
[----:B------:R-:W-:Y:S01]  /*15f10*/  STL [R1+0xbdc], R21 ;  /* 0x000bdc1501007387 */ /* 0x000fe20000100800 */
        /* <DEDUP_REMOVED lines=11> */
[----:B0-----:R-:W4:Y:S04]  /*15fd0*/  LDL.LU R20, [R1+0xb88] ;  /* 0x000b880001147983 */ /* 0x001f280000300800 */
[----:B------:R-:W4:Y:S01]  /*15fe0*/  LDL.LU R6, [R1+0xbac] ;  /* 0x000bac0001067983 */ /* 0x000f220000300800 */
[----:B------:R-:W-:-:S03]  /*15ff0*/  IMAD.X R22, R22, 0x1, R0, P2 ;  /* 0x0000000116167824 */ /* 0x000fc600010e0600 */
        /* <DEDUP_REMOVED lines=21> */
[----:B------:R-:W-:-:S05]  /*16150*/  IADD3 R23, P2, PT, R23, R3, RZ ;  /* 0x0000000317177210 */ /* 0x000fca0007f5e0ff */
[----:B------:R0:W-:Y:S04]  /*16160*/  STL [R1+0xb98], R23 ;  /* 0x000b981701007387 */ /* 0x0001e80000100800 */
        /* <DEDUP_REMOVED lines=15> */
[--C-:B------:R-:W-:Y:S01]  /*16260*/  IMAD.X R14, R14, 0x1, R0.reuse, P4 ;  /* 0x000000010e0e7824 */ /* 0x100fe200020e0600 */
[-C--:B------:R-:W-:Y:S01]  /*16270*/  IADD3 R7, P4, PT, R7, R3.reuse, RZ ;  /* 0x0000000307077210 */ /* 0x080fe20007f9e0ff */
[----:B------:R-:W-:Y:S01]  /*16280*/  IMAD.X R13, R13, 0x1, R0, P3 ;  /* 0x000000010d0d7824 */ /* 0x000fe200018e0600 */
        /* <DEDUP_REMOVED lines=29> */
[----:B------:R-:W-:-:S03]  /*16460*/  IMAD.X R15, R15, 0x1, R0, P2 ;  /* 0x000000010f0f7824 */ /* 0x000fc600010e0600 */
[----:B------:R-:W-:Y:S01]  /*16470*/  STL [R1+0xb48], R19 ;  /* 0x000b481301007387 */ /* 0x000fe20000100800 */
[----:B------:R-:W-:-:S03]  /*16480*/  IADD3 R21, P2, PT, R21, R3, RZ ;  /* 0x0000000315157210 */ /* 0x000fc60007f5e0ff */
[----:B------:R-:W-:Y:S04]  /*16490*/  STL [R1+0xb6c], R18 ;  /* 0x000b6c1201007387 */ /* 0x000fe80000100800 */
[----:B------:R-:W-:Y:S04]  /*164a0*/  STL [R1+0xb40], R16 ;  /* 0x000b401001007387 */ /* 0x000fe80000100800 */
[----:B------:R0:W-:Y:S04]  /*164b0*/  STL [R1+0xb5c], R22 ;  /* 0x000b5c1601007387 */ /* 0x0001e80000100800 */
[----:B------:R-:W-:Y:S01]  /*164c0*/  STL [R1+0xb64], R15 ;  /* 0x000b640f01007387 */ /* 0x000fe20000100800 */
[----:B------:R-:W-:-:S03]  /*164d0*/  IADD3 R23, P1, PT, R23, R3, RZ ;  /* 0x0000000317177210 */ /* 0x000fc60007f3e0ff */
[----:B0-----:R-:W4:Y:S04]  /*164e0*/  LDL.LU R22, [R1+0xb44] ;  /* 0x000b440001167983 */ /* 0x001f280000300800 */
[----:B------:R-:W-:Y:S04]  /*164f0*/  STL [R1+0xb38], R21 ;  /* 0x000b381501007387 */ /* 0x000fe80000100800 */
        /* <DEDUP_REMOVED lines=34> */
[----:B------:R-:W-:-:S05]  /*16720*/  IMAD.X R22, R22, 0x1, R0, P4 ;  /* 0x0000000116167824 */ /* 0x000fca00020e0600 */
[----:B------:R0:W-:Y:S01]  /*16730*/  STL [R1+0xb44], R22 ;  /* 0x000b441601007387 */ /* 0x0001e20000100800 */
[----:B------:R-:W-:-:S03]  /*16740*/  IADD3 R23, P4, PT, R23, R3, RZ ;  /* 0x0000000317177210 */ /* 0x000fc60007f9e0ff */
[----:B0-----:R-:W4:Y:S04]  /*16750*/  LDL.LU R22, [R1+0xadc] ;  /* 0x000adc0001167983 */ /* 0x001f280000300800 */
[----:B------:R0:W-:Y:S04]  /*16760*/  STL [R1+0xb18], R23 ;  /* 0x000b181701007387 */ /* 0x0001e80000100800 */
[----:B0-----:R-:W4:Y:S01]  /*16770*/  LDL.LU R23, [R1+0xab0] ;  /* 0x000ab00001177983 */ /* 0x001f220000300800 */
[----:B--2---:R-:W-:-:S05]  /*16780*/  IMAD.X R28, R28, 0x1, R0, P3 ;  /* 0x000000011c1c7824 */ /* 0x004fca00018e0600 */
[----:B------:R0:W-:Y:S01]  /*16790*/  STL [R1+0xb3c], R28 ;  /* 0x000b3c1c01007387 */ /* 0x0001e20000100800 */
[----:B---3--:R-:W-:-:S03]  /*167a0*/  IADD3 R29, P3, PT, R29, R3, RZ ;  /* 0x000000031d1d7210 */ /* 0x008fc60007f7e0ff */
[----:B0-----:R-:W2:Y:S04]  /*167b0*/  LDL.LU R28, [R1+0xad4] ;  /* 0x000ad400011c7983 */ /* 0x001ea80000300800 */
[----:B------:R0:W-:Y:S01]  /*167c0*/  STL [R1+0xb10], R29 ;  /* 0x000b101d01007387 */ /* 0x0001e20000100800 */
[--C-:B----4-:R-:W-:Y:S01]  /*167d0*/  IMAD.X R2, R2, 0x1, R0.reuse, P2 ;  /* 0x0000000102027824 */ /* 0x110fe200010e0600 */
[-C--:B------:R-:W-:Y:S02]  /*167e0*/  IADD3 R6, P2, PT, R6, R3.reuse, RZ ;  /* 0x0000000306067210 */ /* 0x080fe40007f5e0ff */
[----:B0-----:R-:W3:Y:S04]  /*167f0*/  LDL.LU R29, [R1+0xaa8] ;  /* 0x000aa800011d7983 */ /* 0x001ee80000300800 */
        /* <DEDUP_REMOVED lines=42> */
[----:B0-----:R-:W4:Y:S01]  /*16aa0*/  LDL.LU R20, [R1+0xaa0] ;  /* 0x000aa00001147983 */ /* 0x001f220000300800 */
[----:B------:R-:W-:-:S03]  /*16ab0*/  IMAD.X R22, R22, 0x1, R0, P3 ;  /* 0x0000000116167824 */ /* 0x000fc600018e0600 */
[----:B------:R-:W-:Y:S04]  /*16ac0*/  STL [R1+0xae4], R21 ;  /* 0x000ae41501007387 */ /* 0x000fe80000100800 */
        /* <DEDUP_REMOVED lines=45> */
[-C--:B---3--:R-:W-:Y:S01]  /*16da0*/  IADD3 R29, P5, PT, R29, R3.reuse, RZ ;  /* 0x000000031d1d7210 */ /* 0x088fe20007fbe0ff */
[--C-:B----4-:R-:W-:Y:S02]  /*16db0*/  IMAD.X R6, R6, 0x1, R0.reuse, P4 ;  /* 0x0000000106067824 */ /* 0x110fe400020e0600 */
[----:B0-----:R-:W2:Y:S04]  /*16dc0*/  LDL.LU R28, [R1+0xa54] ;  /* 0x000a5400011c7983 */ /* 0x001ea80000300800 */
[----:B------:R0:W-:Y:S01]  /*16dd0*/  STL [R1+0xa90], R29 ;  /* 0x000a901d01007387 */ /* 0x0001e20000100800 */
[-C--:B------:R-:W-:Y:S01]  /*16de0*/  IADD3 R17, P4, PT, R17, R3.reuse, RZ ;  /* 0x0000000311117210 */ /* 0x080fe20007f9e0ff */
[--C-:B------:R-:W-:Y:S01]  /*16df0*/  IMAD.X R14, R14, 0x1, R0.reuse, P3 ;  /* 0x000000010e0e7824 */ /* 0x100fe200018e0600 */
[-C--:B------:R-:W-:Y:S01]  /*16e00*/  IADD3 R7, P3, PT, R7, R3.reuse, RZ ;  /* 0x0000000307077210 */ /* 0x080fe20007f7e0ff */
[--C-:B------:R-:W-:Y:S01]  /*16e10*/  IMAD.X R13, R13, 0x1, R0.reuse, P2 ;  /* 0x000000010d0d7824 */ /* 0x100fe200010e0600 */
[-C--:B------:R-:W-:Y:S01]  /*16e20*/  IADD3 R4, P2, PT, R4, R3.reuse, RZ ;  /* 0x0000000304047210 */ /* 0x080fe20007f5e0ff */
[----:B------:R-:W-:Y:S01]  /*16e30*/  IMAD.X R12, R12, 0x1, R0, P1 ;  /* 0x000000010c0c7824 */ /* 0x000fe200008e0600 */
[----:B0-----:R-:W3:Y:S04]  /*16e40*/  LDL.LU R29, [R1+0xa28] ;  /* 0x000a2800011d7983 */ /* 0x001ee80000300800 */
[----:B------:R-:W-:Y:S04]  /*16e50*/  STL [R1+0xab4], R6 ;  /* 0x000ab40601007387 */ /* 0x000fe80000100800 */
[----:B------:R-:W-:Y:S04]  /*16e60*/  STL [R1+0xa88], R17 ;  /* 0x000a881101007387 */ /* 0x000fe80000100800 */
        /* <DEDUP_REMOVED lines=26> */
[----:B------:R-:W-:Y:S04]  /*17010*/  STL [R1+0xa50], R19 ;  /* 0x000a501301007387 */ /* 0x000fe80000100800 */
[----:B------:R-:W-:Y:S04]  /*17020*/  STL [R1+0xa74], R18 ;  /* 0x000a741201007387 */ /* 0x000fe80000100800 */
[----:B------:R-:W-:Y:S01]  /*17030*/  STL [R1+0xa48], R16 ;  /* 0x000a481001007387 */ /* 0x000fe20000100800 */
[----:B------:R-:W-:-:S03]  /*17040*/  IADD3 R21, P1, PT, R21, R3, RZ ;  /* 0x0000000315157210 */ /* 0x000fc60007f3e0ff */
[----:B------:R0:W-:Y:S04]  /*17050*/  STL [R1+0xa64], R2 ;  /* 0x000a640201007387 */ /* 0x0001e80000100800 */
[----:B------:R-:W-:Y:S01]  /*17060*/  STL [R1+0xa6c], R15 ;  /* 0x000a6c0f01007387 */ /* 0x000fe20000100800 */
[----:B------:R-:W-:-:S03]  /*17070*/  IADD3 R20, P6, PT, R20, R3, RZ ;  /* 0x0000000314147210 */ /* 0x000fc60007fde0ff */
[----:B0-----:R-:W4:Y:S04]  /*17080*/  LDL.LU R2, [R1+0xa4c] ;  /* 0x000a4c0001027983 */ /* 0x001f280000300800 */
[----:B------:R-:W-:Y:S04]  /*17090*/  STL [R1+0xa40], R21 ;  /* 0x000a401501007387 */ /* 0x000fe80000100800 */
        /* <DEDUP_REMOVED lines=12> */
[----:B------:R-:W3:Y:S04]  /*17160*/  LDL.LU R6, [R1+0xa10] ;  /* 0x000a100001067983 */ /* 0x000ee80000300800 */
[----:B------:R-:W3:Y:S04]  /*17170*/  LDL.LU R17, [R1+0xa34] ;  /* 0x000a340001117983 */ /* 0x000ee80000300800 */
[----:B------:R-:W3:Y:S04]  /*17180*/  LDL.LU R14, [R1+0xa08] ;  /* 0x000a0800010e7983 */ /* 0x000ee80000300800 */
[----:B------:R0:W-:Y:S04]  /*17190*/  STL [R1+0xa28], R29 ;  /* 0x000a281d01007387 */ /* 0x0001e80000100800 */
        /* <DEDUP_REMOVED lines=17> */
[----:B0-----:R-:W3:Y:S01]  /*172b0*/  LDL.LU R29, [R1+0x9c0] ;  /* 0x0009c000011d7983 */ /* 0x001ee20000300800 */
[----:B----4-:R-:W-:-:S05]  /*172c0*/  IMAD.X R2, R2, 0x1, R0, P3 ;  /* 0x0000000102027824 */ /* 0x010fca00018e0600 */
[----:B------:R0:W-:Y:S01]  /*172d0*/  STL [R1+0xa4c], R2 ;  /* 0x000a4c0201007387 */ /* 0x0001e20000100800 */
[----:B------:R-:W-:-:S03]  /*172e0*/  IADD3 R20, P3, PT, R20, R3, RZ ;  /* 0x0000000314147210 */ /* 0x000fc60007f7e0ff */
[----:B0-----:R-:W4:Y:S04]  /*172f0*/  LDL.LU R2, [R1+0x9e4] ;  /* 0x0009e40001027983 */ /* 0x001f280000300800 */
        /* <DEDUP_REMOVED lines=8> */
[--C-:B--2---:R-:W-:Y:S01]  /*17380*/  IMAD.X R28, R28, 0x1, R0.reuse, P1 ;  /* 0x000000011c1c7824 */ /* 0x104fe200008e0600 */
[-C--:B---3--:R-:W-:Y:S01]  /*17390*/  IADD3 R6, P1, PT, R6, R3.reuse, RZ ;  /* 0x0000000306067210 */ /* 0x088fe20007f3e0ff */
        /* <DEDUP_REMOVED lines=9> */
[----:B0-----:R-:W2:Y:S04]  /*17430*/  LDL.LU R28, [R1+0x9d4] ;  /* 0x0009d400011c7983 */ /* 0x001ea80000300800 */
        /* <DEDUP_REMOVED lines=31> */
[----:B------:R-:W-:Y:S01]  /*17630*/  STL [R1+0x9c8], R15 ;  /* 0x0009c80f01007387 */ /* 0x000fe20000100800 */
[----:B----4-:R-:W-:-:S03]  /*17640*/  IMAD.X R2, R2, 0x1, R0, P2 ;  /* 0x0000000102027824 */ /* 0x010fc600010e0600 */
[----:B0-----:R-:W3:Y:S04]  /*17650*/  LDL.LU R29, [R1+0x9a8] ;  /* 0x0009a800011d7983 */ /* 0x001ee80000300800 */
[----:B------:R-:W-:Y:S04]  /*17660*/  STL [R1+0x9ec], R21 ;  /* 0x0009ec1501007387 */ /* 0x000fe80000100800 */
        /* <DEDUP_REMOVED lines=10> */
[----:B0-----:R-:W4:Y:S04]  /*17710*/  LDL.LU R23, [R1+0x998] ;  /* 0x0009980001177983 */ /* 0x001f280000300800 */
[----:B------:R-:W4:Y:S04]  /*17720*/  LDL.LU R6, [R1+0x9bc] ;  /* 0x0009bc0001067983 */ /* 0x000f280000300800 */
[----:B------:R-:W4:Y:S04]  /*17730*/  LDL.LU R17, [R1+0x990] ;  /* 0x0009900001117983 */ /* 0x000f280000300800 */
[----:B------:R-:W4:Y:S01]  /*17740*/  LDL.LU R14, [R1+0x9b4] ;  /* 0x0009b400010e7983 */ /* 0x000f220000300800 */
[----:B--2---:R-:W-:-:S05]  /*17750*/  IMAD.X R28, R28, 0x1, R0, P6 ;  /* 0x000000011c1c7824 */ /* 0x004fca00030e0600 */
[----:B------:R0:W-:Y:S04]  /*17760*/  STL [R1+0x9d4], R28 ;  /* 0x0009d41c01007387 */ /* 0x0001e80000100800 */
        /* <DEDUP_REMOVED lines=17> */
[----:B0-----:R-:W2:Y:S01]  /*17880*/  LDL.LU R28, [R1+0x96c] ;  /* 0x00096c00011c7983 */ /* 0x001ea20000300800 */
[----:B---3--:R-:W-:-:S05]  /*17890*/  IADD3 R29, P6, PT, R29, R3, RZ ;  /* 0x000000031d1d7210 */ /* 0x008fca0007fde0ff */
        /* <DEDUP_REMOVED lines=8> */
[----:B------:R-:W-:-:S05]  /*17920*/  IMAD.X R22, R22, 0x1, R0, P4 ;  /* 0x0000000116167824 */ /* 0x000fca00020e0600 */
[----:B------:R0:W-:Y:S01]  /*17930*/  STL [R1+0x9c4], R22 ;  /* 0x0009c41601007387 */ /* 0x0001e20000100800 */
[-C--:B------:R-:W-:Y:S01]  /*17940*/  IADD3 R23, P4, PT, R23, R3.reuse, RZ ;  /* 0x0000000317177210 */ /* 0x080fe20007f9e0ff */
[--C-:B------:R-:W-:Y:S01]  /*17950*/  IMAD.X R6, R6, 0x1, R0.reuse, P3 ;  /* 0x0000000106067824 */ /* 0x100fe200018e0600 */
[----:B------:R-:W-:Y:S01]  /*17960*/  IADD3 R17, P3, PT, R17, R3, RZ ;  /* 0x0000000311117210 */ /* 0x000fe20007f7e0ff */
[----:B0-----:R-:W4:Y:S01]  /*17970*/  LDL.LU R22, [R1+0x95c] ;  /* 0x00095c0001167983 */ /* 0x001f220000300800 */
[----:B------:R-:W-:-:S03]  /*17980*/  IMAD.X R14, R14, 0x1, R0, P2 ;  /* 0x000000010e0e7824 */ /* 0x000fc600010e0600 */
[----:B------:R0:W-:Y:S04]  /*17990*/  STL [R1+0x998], R23 ;  /* 0x0009981701007387 */ /* 0x0001e80000100800 */
[----:B0-----:R-:W4:Y:S04]  /*179a0*/  LDL.LU R23, [R1+0x930] ;  /* 0x0009300001177983 */ /* 0x001f280000300800 */
[----:B------:R-:W-:Y:S04]  /*179b0*/  STL [R1+0x9bc], R6 ;  /* 0x0009bc0601007387 */ /* 0x000fe80000100800 */
[----:B------:R-:W-:Y:S04]  /*179c0*/  STL [R1+0x990], R17 ;  /* 0x0009901101007387 */ /* 0x000fe80000100800 */
[----:B------:R-:W-:Y:S01]  /*179d0*/  STL [R1+0x9b4], R14 ;  /* 0x0009b40e01007387 */ /* 0x000fe20000100800 */
[-C--:B--2---:R-:W-:Y:S01]  /*179e0*/  IADD3 R7, P2, PT, R7, R3.reuse, RZ ;  /* 0x0000000307077210 */ /* 0x084fe20007f5e0ff */
[--C-:B------:R-:W-:Y:S01]  /*179f0*/  IMAD.X R13, R13, 0x1, R0.reuse, P1 ;  /* 0x000000010d0d7824 */ /* 0x100fe200008e0600 */
[-C--:B------:R-:W-:Y:S01]  /*17a00*/  IADD3 R4, P1, PT, R4, R3.reuse, RZ ;  /* 0x0000000304047210 */ /* 0x080fe20007f3e0ff */
[--C-:B------:R-:W-:Y:S01]  /*17a10*/  IMAD.X R12, R12, 0x1, R0.reuse, P6 ;  /* 0x000000010c0c7824 */ /* 0x100fe200030e0600 */
[----:B------:R-:W-:Y:S01]  /*17a20*/  IADD3 R5, P6, PT, R5, R3, RZ ;  /* 0x0000000305057210 */ /* 0x000fe20007fde0ff */
        /* <DEDUP_REMOVED lines=29> */
[----:B------:R-:W-:Y:S04]  /*17c00*/  STL [R1+0x974], R15 ;  /* 0x0009740f01007387 */ /* 0x000fe80000100800 */
[----:B0-----:R-:W2:Y:S04]  /*17c10*/  LDL.LU R28, [R1+0x954] ;  /* 0x00095400011c7983 */ /* 0x001ea80000300800 */
[----:B------:R-:W-:Y:S01]  /*17c20*/  STL [R1+0x948], R21 ;  /* 0x0009481501007387 */ /* 0x000fe20000100800 */
        /* <DEDUP_REMOVED lines=36> */
[----:B------:R0:W-:Y:S04]  /*17e70*/  STL [R1+0x954], R28 ;  /* 0x0009541c01007387 */ /* 0x0001e80000100800 */
        /* <DEDUP_REMOVED lines=68> */
[----:B------:R-:W4:Y:S04]  /*182c0*/  LDL.LU R6, [R1+0x8c4] ;  /* 0x0008c40001067983 */ /* 0x000f280000300800 */
[----:B------:R-:W4:Y:S01]  /*182d0*/  LDL.LU R17, [R1+0x898] ;  /* 0x0008980001117983 */ /* 0x000f220000300800 */
[----:B------:R-:W-:-:S03]  /*182e0*/  IMAD.X R22, R22, 0x1, R0, P5 ;  /* 0x0000000116167824 */ /* 0x000fc600028e0600 */
        /* <DEDUP_REMOVED lines=120> */
[----:B------:R0:W-:Y:S04]  /*18a70*/  STL [R1+0x854], R28 ;  /* 0x0008541c01007387 */ /* 0x0001e80000100800 */
[----:B0-----:R-:W2:Y:S01]  /*18a80*/  LDL.LU R28, [R1+0x7ec] ;  /* 0x0007ec00011c7983 */ /* 0x001ea20000300800 */
[----:B---3--:R-:W-:-:S05]  /*18a90*/  IADD3 R29, P6, PT, R29, R3, RZ ;  /* 0x000000031d1d7210 */ /* 0x008fca0007fde0ff */
        /* <DEDUP_REMOVED lines=95> */
[-C--:B---3--:R-:W-:Y:S01]  /*19090*/  IADD3 R29, P2, PT, R29, R3.reuse, RZ ;  /* 0x000000031d1d7210 */ /* 0x088fe20007f5e0ff */
[--C-:B----4-:R-:W-:Y:S01]  /*190a0*/  IMAD.X R6, R6, 0x1, R0.reuse, P1 ;  /* 0x0000000106067824 */ /* 0x110fe200008e0600 */
[-C--:B------:R-:W-:Y:S01]  /*190b0*/  IADD3 R17, P1, PT, R17, R3.reuse, RZ ;  /* 0x0000000311117210 */ /* 0x080fe20007f3e0ff */
[--C-:B------:R-:W-:Y:S02]  /*190c0*/  IMAD.X R14, R14, 0x1, R0.reuse, P6 ;  /* 0x000000010e0e7824 */ /* 0x100fe400030e0600 */
        /* <DEDUP_REMOVED lines=53> */
[----:B0-----:R-:W2:Y:S04]  /*19420*/  LDL.LU R28, [R1+0x754] ;  /* 0x00075400011c7983 */ /* 0x001ea80000300800 */
[----:B------:R-:W2:Y:S04]  /*19430*/  LDL.LU R6, [R1+0x728] ;  /* 0x0007280001067983 */ /* 0x000ea80000300800 */
[----:B------:R-:W2:Y:S04]  /*19440*/  LDL.LU R17, [R1+0x74c] ;  /* 0x00074c0001117983 */ /* 0x000ea80000300800 */
[----:B------:R-:W2:Y:S01]  /*19450*/  LDL.LU R14, [R1+0x720] ;  /* 0x00072000010e7983 */ /* 0x000ea20000300800 */
[----:B---3--:R-:W-:-:S05]  /*19460*/  IADD3 R29, P1, PT, R29, R3, RZ ;  /* 0x000000031d1d7210 */ /* 0x008fca0007f3e0ff */
        /* <DEDUP_REMOVED lines=32> */
[-C--:B------:R-:W-:Y:S01]  /*19670*/  IADD3 R6, P4, PT, R6, R3.reuse, RZ ;  /* 0x0000000306067210 */ /* 0x080fe20007f9e0ff */
[----:B------:R-:W-:Y:S01]  /*19680*/  IMAD.X R17, R17, 0x1, R0, P3 ;  /* 0x0000000111117824 */ /* 0x000fe200018e0600 */
[----:B------:R-:W-:-:S02]  /*19690*/  IADD3 R14, P3, PT, R14, R3, RZ ;  /* 0x000000030e0e7210 */ /* 0x000fc40007f7e0ff */
[----:B------:R0:W-:Y:S01]  /*196a0*/  STL [R1+0x754], R28 ;  /* 0x0007541c01007387 */ /* 0x0001e20000100800 */
[--C-:B---3--:R-:W-:Y:S01]  /*196b0*/  IMAD.X R7, R7, 0x1, R0.reuse, P2 ;  /* 0x0000000107077824 */ /* 0x108fe200010e0600 */
[----:B------:R-:W-:Y:S02]  /*196c0*/  IADD3 R13, P2, PT, R13, R3, RZ ;  /* 0x000000030d0d7210 */ /* 0x000fe40007f5e0ff */
[----:B0-----:R-:W2:Y:S04]  /*196d0*/  LDL.LU R28, [R1+0x6ec] ;  /* 0x0006ec00011c7983 */ /* 0x001ea80000300800 */
        /* <DEDUP_REMOVED lines=36> */
[----:B0-----:R-:W3:Y:S01]  /*19920*/  LDL.LU R29, [R1+0x6c0] ;  /* 0x0006c000011d7983 */ /* 0x001ee20000300800 */
[----:B----4-:R-:W-:-:S03]  /*19930*/  IMAD.X R2, R2, 0x1, R0, P5 ;  /* 0x0000000102027824 */ /* 0x010fc600028e0600 */
        /* <DEDUP_REMOVED lines=36> */
[----:B------:R0:W-:Y:S04]  /*19b80*/  STL [R1+0x6c0], R29 ;  /* 0x0006c01d01007387 */ /* 0x0001e80000100800 */
        /* <DEDUP_REMOVED lines=289> */
[--C-:B----4-:R-:W-:Y:S01]  /*1ada0*/  IMAD.X R2, R2, 0x1, R0.reuse, P2 ;  /* 0x0000000102027824 */ /* 0x110fe200010e0600 */
[-C--:B------:R-:W-:Y:S01]  /*1adb0*/  IADD3 R6, P2, PT, R6, R3.reuse, RZ ;  /* 0x0000000306067210 */ /* 0x080fe20007f5e0ff */
[--C-:B------:R-:W-:Y:S01]  /*1adc0*/  IMAD.X R17, R17, 0x1, R0.reuse, P1 ;  /* 0x0000000111117824 */ /* 0x100fe200008e0600 */
[-C--:B------:R-:W-:Y:S02]  /*1add0*/  IADD3 R14, P1, PT, R14, R3.reuse, RZ ;  /* 0x000000030e0e7210 */ /* 0x080fe40007f3e0ff */
        /* <DEDUP_REMOVED lines=24> */
[----:B------:R0:W-:Y:S01]  /*1af60*/  STL [R1+0xd54], R26 ;  /* 0x000d541a01007387 */ /* 0x0001e20000100800 */
[----:B------:R-:W-:-:S03]  /*1af70*/  IMAD.X R19, R19, 0x1, R0, P6 ;  /* 0x0000000113137824 */ /* 0x000fc600030e0600 */
[----:B------:R-:W-:Y:S01]  /*1af80*/  STL [R1+0xd1c], R24 ;  /* 0x000d1c1801007387 */ /* 0x000fe20000100800 */
[----:B------:R-:W-:-:S03]  /*1af90*/  IADD3 R18, P6, PT, R18, R3, RZ ;  /* 0x0000000312127210 */ /* 0x000fc60007fde0ff */
[----:B------:R-:W-:Y:S01]  /*1afa0*/  STL [R1+0xd58], R25 ;  /* 0x000d581901007387 */ /* 0x000fe20000100800 */
[----:B------:R-:W-:-:S03]  /*1afb0*/  IMAD.X R16, R16, 0x1, R0, P5 ;  /* 0x0000000110107824 */ /* 0x000fc600028e0600 */
[----:B------:R-:W-:Y:S04]  /*1afc0*/  STL [R1+0xd28], R27 ;  /* 0x000d281b01007387 */ /* 0x000fe80000100800 */
[----:B------:R-:W-:Y:S04]  /*1afd0*/  STL [R1+0xd60], R10 ;  /* 0x000d600a01007387 */ /* 0x000fe80000100800 */
[----:B------:R1:W-:Y:S04]  /*1afe0*/  STL [R1+0xd30], R19 ;  /* 0x000d301301007387 */ /* 0x0003e80000100800 */
[----:B------:R1:W-:Y:S04]  /*1aff0*/  STL [R1+0xd6c], R18 ;  /* 0x000d6c1201007387 */ /* 0x0003e80000100800 */
[----:B------:R1:W-:Y:S04]  /*1b000*/  STL [R1+0xd24], R16 ;  /* 0x000d241001007387 */ /* 0x0003e80000100800 */
[----:B0-----:R-:W4:Y:S01]  /*1b010*/  LDL.LU R26, [R1+0xd9c] ;  /* 0x000d9c00011a7983 */ /* 0x001f220000300800 */
[-C--:B------:R-:W-:Y:S01]  /*1b020*/  IADD3 R15, P5, PT, R15, R3.reuse, RZ ;  /* 0x000000030f0f7210 */ /* 0x080fe20007fbe0ff */
[----:B------:R-:W-:Y:S01]  /*1b030*/  IMAD.X R21, R21, 0x1, R0, P4 ;  /* 0x0000000115157824 */ /* 0x000fe200020e0600 */
[----:B------:R-:W-:-:S03]  /*1b040*/  IADD3 R20, P4, PT, R20, R3, RZ ;  /* 0x0000000314147210 */ /* 0x000fc60007f9e0ff */
[----:B------:R0:W-:Y:S04]  /*1b050*/  STL [R1+0xd74], R15 ;  /* 0x000d740f01007387 */ /* 0x0001e80000100800 */
[----:B------:R-:W-:Y:S04]  /*1b060*/  STL [R1+0xd3c], R21 ;  /* 0x000d3c1501007387 */ /* 0x000fe80000100800 */
[----:B-1----:R-:W4:Y:S04]  /*1b070*/  LDL.LU R19, [R1+0xdb0] ;  /* 0x000db00001137983 */ /* 0x002f280000300800 */
[----:B------:R1:W-:Y:S04]  /*1b080*/  STL [R1+0xd78], R20 ;  /* 0x000d781401007387 */ /* 0x0003e80000100800 */
[----:B------:R-:W4:Y:S01]  /*1b090*/  LDL.LU R18, [R1+0xdb4] ;  /* 0x000db40001127983 */ /* 0x000f220000300800 */
[----:B------:R-:W-:-:S05]  /*1b0a0*/  IMAD.X R22, R22, 0x1, R0, P3 ;  /* 0x0000000116167824 */ /* 0x000fca00018e0600 */
[----:B------:R-:W-:Y:S04]  /*1b0b0*/  STL [R1+0xd48], R22 ;  /* 0x000d481601007387 */ /* 0x000fe80000100800 */
[----:B------:R-:W4:Y:S01]  /*1b0c0*/  LDL.LU R16, [R1+0xdbc] ;  /* 0x000dbc0001107983 */ /* 0x000f220000300800 */
[----:B------:R-:W-:-:S05]  /*1b0d0*/  IADD3 R23, P3, PT, R23, R3, RZ ;  /* 0x0000000317177210 */ /* 0x000fca0007f7e0ff */
[----:B------:R-:W-:Y:S04]  /*1b0e0*/  STL [R1+0xd80], R23 ;  /* 0x000d801701007387 */ /* 0x000fe80000100800 */
[----:B0-----:R-:W4:Y:S01]  /*1b0f0*/  LDL.LU R15, [R1+0xddc] ;  /* 0x000ddc00010f7983 */ /* 0x001f220000300800 */
[----:B--2---:R-:W-:-:S05]  /*1b100*/  IMAD.X R28, R28, 0x1, R0, P2 ;  /* 0x000000011c1c7824 */ /* 0x004fca00010e0600 */
[----:B------:R0:W-:Y:S04]  /*1b110*/  STL [R1+0xd50], R28 ;  /* 0x000d501c01007387 */ /* 0x0001e80000100800 */
[----:B-1----:R-:W2:Y:S01]  /*1b120*/  LDL.LU R20, [R1+0xd7c] ;  /* 0x000d7c0001147983 */ /* 0x002ea20000300800 */
[----:B---3--:R-:W-:-:S05]  /*1b130*/  IADD3 R29, P2, PT, R29, R3, RZ ;  /* 0x000000031d1d7210 */ /* 0x008fca0007f5e0ff */
[----:B------:R1:W-:Y:S04]  /*1b140*/  STL [R1+0xd94], R29 ;  /* 0x000d941d01007387 */ /* 0x0003e80000100800 */
[----:B------:R-:W3:Y:S04]  /*1b150*/  LDL.LU R21, [R1+0xde4] ;  /* 0x000de40001157983 */ /* 0x000ee80000300800 */
[----:B0-----:R-:W2:Y:S01]  /*1b160*/  LDL.LU R28, [R1+0xd90] ;  /* 0x000d9000011c7983 */ /* 0x001ea20000300800 */
[----:B----4-:R-:W-:-:S05]  /*1b170*/  IMAD.X R2, R2, 0x1, R0, P1 ;  /* 0x0000000102027824 */ /* 0x010fca00008e0600 */
[----:B------:R0:W-:Y:S04]  /*1b180*/  STL [R1+0xd44], R2 ;  /* 0x000d440201007387 */ /* 0x0001e80000100800 */
[----:B-1----:R-:W4:Y:S04]  /*1b190*/  LDL.LU R29, [R1+0xde8] ;  /* 0x000de800011d7983 */ /* 0x002f280000300800 */
        /* <DEDUP_REMOVED lines=13> */
[----:B------:R-:W-:-:S03]  /*1b270*/  IADD3 R26, P1, PT, R26, R3, RZ ;  /* 0x000000031a1a7210 */ /* 0x000fc60007f3e0ff */
[----:B------:R-:W2:Y:S04]  /*1b280*/  LDL.LU R27, [R1+0xdc0] ;  /* 0x000dc000011b7983 */ /* 0x000ea80000300800 */
[----:B------:R-:W2:Y:S04]  /*1b290*/  LDL.LU R10, [R1+0xda0] ;  /* 0x000da000010a7983 */ /* 0x000ea80000300800 */
[----:B------:R-:W2:Y:S04]  /*1b2a0*/  LDL.LU R22, [R1+0xd88] ;  /* 0x000d880001167983 */ /* 0x000ea80000300800 */
[----:B------:R-:W2:Y:S04]  /*1b2b0*/  LDL.LU R23, [R1+0x5ec] ;  /* 0x0005ec0001177983 */ /* 0x000ea80000300800 */
[----:B------:R0:W-:Y:S04]  /*1b2c0*/  STL [R1+0xd9c], R26 ;  /* 0x000d9c1a01007387 */ /* 0x0001e80000100800 */
[----:B0-----:R0:W5:Y:S04]  /*1b2d0*/  LDL.LU R26, [R1+0xe54] ;  /* 0x000e5400011a7983 */ /* 0x0011680000300800 */
[----:B------:R-:W2:Y:S02]  /*1b2e0*/  LDL.LU R3, [R1+0xd5c] ;  /* 0x000d5c0001037983 */ /* 0x000ea40000300800 */
[----:B--2---:R-:W-:-:S05]  /*1b2f0*/  IMAD.X R3, R3, 0x1, R0, P6 ;  /* 0x0000000103037824 */ /* 0x004fca00030e0600 */
[----:B------:R1:W-:Y:S02]  /*1b300*/  STL [R1+0xd5c], R3 ;  /* 0x000d5c0301007387 */ /* 0x0003e40000100800 */
[----:B-1----:R-:W1:Y:S02]  /*1b310*/  LDC R3, c[0x0][0x3a8] ;  /* 0x0000ea00ff037b82 */ /* 0x002e640000000800 */
[----:B-1----:R-:W-:-:S04]  /*1b320*/  IMAD.SHL.U32 R3, R3, 0x20, RZ ;  /* 0x0000002003037824 */ /* 0x002fc800078e00ff */
[----:B------:R-:W-:-:S05]  /*1b330*/  IMAD.SHL.U32 R3, R3, 0x2, RZ ;  /* 0x0000000203037824 */ /* 0x000fca00078e00ff */
[----:B------:R-:W-:-:S05]  /*1b340*/  IADD3 R19, P6, PT, R19, R3, RZ ;  /* 0x0000000313137210 */ /* 0x000fca0007fde0ff */
[----:B------:R1:W-:Y:S04]  /*1b350*/  STL [R1+0xdb0], R19 ;  /* 0x000db01301007387 */ /* 0x0003e80000100800 */
[----:B-1----:R-:W2:Y:S04]  /*1b360*/  LDL.LU R19, [R1+0xe50] ;  /* 0x000e500001137983 */ /* 0x002ea80000300800 */
        /* <DEDUP_REMOVED lines=27> */
[----:B------:R-:W2:Y:S01]  /*1b520*/  LDL.LU R3, [R1+0xd98] ;  /* 0x000d980001037983 */ /* 0x000ea20000300800 */
[--C-:B------:R-:W-:Y:S01]  /*1b530*/  IMAD.X R20, R20, 0x1, R0.reuse, P2 ;  /* 0x0000000114147824 */ /* 0x100fe200010e0600 */
[----:B---3--:R-:W-:Y:S01]  /*1b540*/  IADD3 R21, P2, PT, R21, UR8, RZ ;  /* 0x0000000815157c10 */ /* 0x008fe2000ff5e0ff */
[----:B------:R-:W-:Y:S01]  /*1b550*/  IMAD.X R28, R28, 0x1, R0, P1 ;  /* 0x000000011c1c7824 */ /* 0x000fe200008e0600 */
[----:B----4-:R-:W-:-:S02]  /*1b560*/  IADD3 R29, P1, PT, R29, UR8, RZ ;  /* 0x000000081d1d7c10 */ /* 0x010fc4000ff3e0ff */
[----:B------:R1:W-:Y:S01]  /*1b570*/  STL [R1+0xd7c], R20 ;  /* 0x000d7c1401007387 */ /* 0x0003e20000100800 */
[--C-:B------:R-:W-:Y:S01]  /*1b580*/  IMAD.X R6, R6, 0x1, R0.reuse, P5 ;  /* 0x0000000106067824 */ /* 0x100fe200028e0600 */
[----:B------:R-:W-:Y:S01]  /*1b590*/  IADD3 R17, P5, PT, R17, UR8, RZ ;  /* 0x0000000811117c10 */ /* 0x000fe2000ffbe0ff */
[--C-:B------:R-:W-:Y:S01]  /*1b5a0*/  IMAD.X R14, R14, 0x1, R0.reuse, P4 ;  /* 0x000000010e0e7824 */ /* 0x100fe200020e0600 */
[----:B-1----:R0:W5:Y:S04]  /*1b5b0*/  LDL.LU R20, [R1+0xe40] ;  /* 0x000e400001147983 */ /* 0x0021680000300800 */
[----:B------:R1:W-:Y:S01]  /*1b5c0*/  STL [R1+0xde4], R21 ;  /* 0x000de41501007387 */ /* 0x0003e20000100800 */
[----:B------:R-:W-:Y:S01]  /*1b5d0*/  IADD3 R7, P4, PT, R7, UR8, RZ ;  /* 0x0000000807077c10 */ /* 0x000fe2000ff9e0ff */
[----:B------:R-:W-:Y:S01]  /*1b5e0*/  IMAD.X R13, R13, 0x1, R0, P3 ;  /* 0x000000010d0d7824 */ /* 0x000fe200018e0600 */
[----:B------:R-:W-:Y:S01]  /*1b5f0*/  IADD3 R4, P3, PT, R4, UR8, RZ ;  /* 0x0000000804047c10 */ /* 0x000fe2000ff7e0ff */
[----:B-1----:R0:W5:Y:S04]  /*1b600*/  LDL.LU R21, [R1+0xe3c] ;  /* 0x000e3c0001157983 */ /* 0x0021680000300800 */
[----:B------:R1:W-:Y:S01]  /*1b610*/  STL [R1+0xd90], R28 ;  /* 0x000d901c01007387 */ /* 0x0003e20000100800 */
[----:B------:R-:W-:-:S02]  /*1b620*/  IADD3.X R12, PT, PT, R12, UR4, RZ, P2, !PT ;  /* 0x000000040c0c7c10 */ /* 0x000fc400097fe4ff */
[----:B------:R-:W-:Y:S01]  /*1b630*/  IADD3 R5, P2, PT, R5, UR8, RZ ;  /* 0x0000000805057c10 */ /* 0x000fe2000ff5e0ff */
[----:B-1----:R0:W5:Y:S04]  /*1b640*/  LDL.LU R28, [R1+0xe38] ;  /* 0x000e3800011c7983 */ /* 0x0021680000300800 */
[----:B------:R1:W-:Y:S01]  /*1b650*/  STL [R1+0xde8], R29 ;  /* 0x000de81d01007387 */ /* 0x0003e20000100800 */
[----:B------:R-:W-:Y:S02]  /*1b660*/  IADD3.X R9, PT, PT, R9, UR4, RZ, P1, !PT ;  /* 0x0000000409097c10 */ /* 0x000fe40008ffe4ff */
[----:B------:R-:W-:Y:S01]  /*1b670*/  IADD3 R8, P1, PT, R8, UR8, RZ ;  /* 0x0000000808087c10 */ /* 0x000fe2000ff3e0ff */
[----:B-1----:R0:W5:Y:S01]  /*1b680*/  LDL.LU R29, [R1+0xe34] ;  /* 0x000e3400011d7983 */ /* 0x0021620000300800 */
[----:B------:R-:W-:-:S02]  /*1b690*/  IADD3.X R25, PT, PT, R25, UR4, RZ, P5, !PT ;  /* 0x0000000419197c10 */ /* 0x000fc4000affe4ff */
[----:B------:R-:W-:Y:S02]  /*1b6a0*/  IADD3.X R27, PT, PT, R27, UR4, RZ, P4, !PT ;  /* 0x000000041b1b7c10 */ /* 0x000fe4000a7fe4ff */
[----:B------:R-:W-:Y:S02]  /*1b6b0*/  IADD3.X R10, PT, PT, R10, UR4, RZ, P3, !PT ;  /* 0x000000040a0a7c10 */ /* 0x000fe40009ffe4ff */
[----:B------:R-:W-:Y:S02]  /*1b6c0*/  IADD3.X R22, PT, PT, R22, UR4, RZ, P2, !PT ;  /* 0x0000000416167c10 */ /* 0x000fe400097fe4ff */
[----:B------:R-:W-:Y:S01]  /*1b6d0*/  IADD3.X R23, PT, PT, R23, UR4, RZ, P1, !PT ;  /* 0x0000000417177c10 */ /* 0x000fe20008ffe4ff */
[----:B--2---:R-:W-:Y:S01]  /*1b6e0*/  IMAD.X R3, R3, 0x1, R0, P6 ;  /* 0x0000000103037824 */ /* 0x004fe200030e0600 */
[----:B------:R-:W-:-:S04]  /*1b6f0*/  IADD3 R2, P6, PT, R2, UR8, RZ ;  /* 0x0000000802027c10 */ /* 0x000fc8000ffde0ff */
[----:B------:R1:W-:Y:S04]  /*1b700*/  STL [R1+0xd98], R3 ;  /* 0x000d980301007387 */ /* 0x0003e80000100800 */
[----:B------:R2:W-:Y:S04]  /*1b710*/  STL [R1+0xdd4], R2 ;  /* 0x000dd40201007387 */ /* 0x0005e80000100800 */
[----:B------:R-:W-:Y:S04]  /*1b720*/  STL [R1+0xdac], R6 ;  /* 0x000dac0601007387 */ /* 0x000fe80000100800 */
[----:B------:R-:W-:Y:S04]  /*1b730*/  STL [R1+0xdcc], R17 ;  /* 0x000dcc1101007387 */ /* 0x000fe80000100800 */
[----:B------:R-:W-:Y:S04]  /*1b740*/  STL [R1+0xda8], R14 ;  /* 0x000da80e01007387 */ /* 0x000fe80000100800 */
[----:B------:R-:W-:Y:S04]  /*1b750*/  STL [R1+0xdc4], R7 ;  /* 0x000dc40701007387 */ /* 0x000fe80000100800 */
[----:B------:R-:W-:Y:S01]  /*1b760*/  STL [R1+0xdb8], R13 ;  /* 0x000db80d01007387 */ /* 0x000fe20000100800 */
[----:B------:R-:W-:Y:S01]  /*1b770*/  IADD3.X R24, PT, PT, R24, UR4, RZ, P6, !PT ;  /* 0x0000000418187c10 */ /* 0x000fe2000b7fe4ff */
[----:B-1----:R-:W1:Y:S01]  /*1b780*/  LDC R3, c[0x0][0x3a8] ;  /* 0x0000ea00ff037b82 */ /* 0x002e620000000800 */
[----:B--2---:R-:W2:Y:S01]  /*1b790*/  S2R R2, SR_TID.X ;  /* 0x0000000000027919 */ /* 0x004ea20000002100 */
[----:B------:R3:W-:Y:S04]  /*1b7a0*/  STL [R1+0xda4], R4 ;  /* 0x000da40401007387 */ /* 0x0007e80000100800 */
[----:B------:R-:W-:Y:S04]  /*1b7b0*/  STL [R1+0xde0], R12 ;  /* 0x000de00c01007387 */ /* 0x000fe80000100800 */
[----:B------:R4:W-:Y:S04]  /*1b7c0*/  STL [R1+0xd8c], R5 ;  /* 0x000d8c0501007387 */ /* 0x0009e80000100800 */
[----:B------:R0:W-:Y:S04]  /*1b7d0*/  STL [R1+0xdd8], R9 ;  /* 0x000dd80901007387 */ /* 0x0001e80000100800 */
[----:B------:R0:W-:Y:S04]  /*1b7e0*/  STL [R1+0xd84], R8 ;  /* 0x000d840801007387 */ /* 0x0001e80000100800 */
[----:B------:R0:W-:Y:S04]  /*1b7f0*/  STL [R1+0xdd0], R24 ;  /* 0x000dd01801007387 */ /* 0x0001e80000100800 */
[----:B------:R0:W-:Y:S04]  /*1b800*/  STL [R1+0xdc8], R25 ;  /* 0x000dc81901007387 */ /* 0x0001e80000100800 */
[----:B------:R0:W-:Y:S01]  /*1b810*/  STL [R1+0xdc0], R27 ;  /* 0x000dc01b01007387 */ /* 0x0001e20000100800 */
[----:B---3--:R-:W-:-:S02]  /*1b820*/  IMAD.MOV.U32 R4, RZ, RZ, R16 ;  /* 0x000000ffff047224 */ /* 0x008fc400078e0010 */
[----:B------:R-:W-:Y:S02]  /*1b830*/  IMAD.MOV.U32 R6, RZ, RZ, R15 ;  /* 0x000000ffff067224 */ /* 0x000fe400078e000f */
[----:B------:R-:W-:Y:S02]  /*1b840*/  IMAD.MOV.U32 R7, RZ, RZ, R18 ;  /* 0x000000ffff077224 */ /* 0x000fe400078e0012 */
[----:B----4-:R-:W-:Y:S01]  /*1b850*/  IMAD.MOV.U32 R5, RZ, RZ, R19 ;  /* 0x000000ffff057224 */ /* 0x010fe200078e0013 */
[----:B------:R0:W-:Y:S04]  /*1b860*/  STL [R1+0xda0], R10 ;  /* 0x000da00a01007387 */ /* 0x0001e80000100800 */
[----:B------:R0:W-:Y:S04]  /*1b870*/  STL [R1+0xd88], R22 ;  /* 0x000d881601007387 */ /* 0x0001e80000100800 */
[----:B------:R0:W-:Y:S04]  /*1b880*/  STL.64 [R1+0x2b0], R4 ;  /* 0x0002b00401007387 */ /* 0x0001e80000100a00 */
[----:B------:R0:W-:Y:S04]  /*1b890*/  STL [R1+0x5ec], R23 ;  /* 0x0005ec1701007387 */ /* 0x0001e80000100800 */
[----:B------:R0:W-:Y:S01]  /*1b8a0*/  STL.64 [R1+0x2a8], R6 ;  /* 0x0002a80601007387 */ /* 0x0001e20000100a00 */
[----:B-1----:R-:W-:-:S04]  /*1b8b0*/  IMAD.SHL.U32 R3, R3, 0x20, RZ ;  /* 0x0000002003037824 */ /* 0x002fc800078e00ff */
[----:B------:R-:W-:Y:S01]  /*1b8c0*/  IMAD.SHL.U32 R3, R3, 0x2, RZ ;  /* 0x0000000203037824 */ /* 0x000fe200078e00ff */
[----:B--2---:R-:W-:-:S05]  /*1b8d0*/  LOP3.LUT R2, R2, 0x3f, RZ, 0xc0, !PT ;  /* 0x0000003f02027812 */ /* 0x004fca00078ec0ff */
[----:B------:R-:W-:Y:S01]  /*1b8e0*/  IMAD.SHL.U32 R2, R2, 0x2, RZ ;  /* 0x0000000202027824 */ /* 0x000fe200078e00ff */
[----:B0-----:R-:W-:Y:S06]  /*1b8f0*/  @P0 BRA `(.L_x_1) ;  /* 0xfffffe9c00d40947 */ /* 0x001fec000383ffff */
[----:B------:R-:W2:Y:S01]  /*1b900*/  LDL.LU R12, [R1+0x1ac] ;  /* 0x0001ac00010c7983 */ /* 0x000ea20000300800 */
[----:B-----5:R-:W-:-:S03]  /*1b910*/  IMAD.MOV.U32 R27, RZ, RZ, R21 ;  /* 0x000000ffff1b7224 */ /* 0x020fc600078e0015 */
[----:B------:R-:W2:Y:S04]  /*1b920*/  LDL.LU R25, [R1+0x1dc] ;  /* 0x0001dc0001197983 */ /* 0x000ea80000300800 */
[----:B------:R-:W3:Y:S04]  /*1b930*/  LDL.LU R5, [R1+0x1a4] ;  /* 0x0001a40001057983 */ /* 0x000ee80000300800 */
[----:B------:R-:W3:Y:S04]  /*1b940*/  LDL.LU R24, [R1+0x1d4] ;  /* 0x0001d40001187983 */ /* 0x000ee80000300800 */
[----:B------:R-:W4:Y:S04]  /*1b950*/  LDL.LU R9, [R1+0xec] ;  /* 0x0000ec0001097983 */ /* 0x000f280000300800 */
[----:B------:R-:W4:Y:S04]  /*1b960*/  LDL.LU R23, [R1+0x10c] ;  /* 0x00010c0001177983 */ /* 0x000f280000300800 */
[----:B------:R-:W2:Y:S04]  /*1b970*/  LDL.LU R8, [R1+0xe4] ;  /* 0x0000e40001087983 */ /* 0x000ea80000300800 */
[----:B------:R-:W2:Y:S04]  /*1b980*/  LDL.LU R22, [R1+0x104] ;  /* 0x0001040001167983 */ /* 0x000ea80000300800 */
[----:B------:R-:W2:Y:S04]  /*1b990*/  LDL.LU R10, [R1+0x20c] ;  /* 0x00020c00010a7983 */ /* 0x000ea80000300800 */
[----:B------:R-:W2:Y:S04]  /*1b9a0*/  LDL.LU R21, [R1+0x22c] ;  /* 0x00022c0001157983 */ /* 0x000ea80000300800 */
[----:B------:R-:W2:Y:S04]  /*1b9b0*/  LDL.LU R4, [R1+0x220] ;  /* 0x0002200001047983 */ /* 0x000ea80000300800 */
[----:B--2---:R-:W-:Y:S04]  /*1b9c0*/  STL [R1+0xf20], R4 ;  /* 0x000f200401007387 */ /* 0x004fe80000100800 */
[----:B------:R-:W2:Y:S04]  /*1b9d0*/  LDL.LU R28, [R1+0x268] ;  /* 0x00026800011c7983 */ /* 0x000ea80000300800 */
[----:B--2---:R-:W-:Y:S04]  /*1b9e0*/  STL [R1+0xf24], R28 ;  /* 0x000f241c01007387 */ /* 0x004fe80000100800 */
[----:B------:R-:W2:Y:S04]  /*1b9f0*/  LDL.LU R2, [R1+0x158] ;  /* 0x0001580001027983 */ /* 0x000ea80000300800 */
[----:B--2---:R-:W-:Y:S04]  /*1ba00*/  STL [R1+0xf28], R2 ;  /* 0x000f280201007387 */ /* 0x004fe80000100800 */
[----:B------:R-:W2:Y:S04]  /*1ba10*/  LDL.LU R0, [R1+0x260] ;  /* 0x0002600001007983 */ /* 0x000ea80000300800 */
[----:B--2---:R-:W-:Y:S04]  /*1ba20*/  STL [R1+0xf2c], R0 ;  /* 0x000f2c0001007387 */ /* 0x004fe80000100800 */
[----:B------:R-:W2:Y:S01]  /*1ba30*/  LDL.LU R3, [R1+0x150] ;  /* 0x0001500001037983 */ /* 0x000ea20000300800 */
[----:B------:R-:W-:-:S03]  /*1ba40*/  F2FP.F16.F32.PACK_AB R27, R26, R27 ;  /* 0x0000001b1a1b723e */ /* 0x000fc600000000ff */
[----:B--2---:R-:W-:Y:S04]  /*1ba50*/  STL [R1+0xf30], R3 ;  /* 0x000f300301007387 */ /* 0x004fe80000100800 */
[----:B------:R0:W-:Y:S04]  /*1ba60*/  STL [R1+0xe34], R29 ;  /* 0x000e341d01007387 */ /* 0x0001e80000100800 */
[----:B0-----:R-:W2:Y:S04]  /*1ba70*/  LDL.LU R29, [R1+0x190] ;  /* 0x00019000011d7983 */ /* 0x001ea80000300800 */
[----:B--2---:R-:W-:Y:S04]  /*1ba80*/  STL [R1+0xf34], R29 ;  /* 0x000f341d01007387 */ /* 0x004fe80000100800 */
[----:B------:R0:W-:Y:S04]  /*1ba90*/  STL [R1+0xe38], R27 ;  /* 0x000e381b01007387 */ /* 0x0001e80000100800 */
[----:B0-----:R-:W2:Y:S01]  /*1baa0*/  LDL.LU R27, [R1+0x170] ;  /* 0x00017000011b7983 */ /* 0x001ea20000300800 */
[----:B------:R-:W-:-:S03]  /*1bab0*/  F2FP.F16.F32.PACK_AB R26, R11, R20 ;  /* 0x000000140b1a723e */ /* 0x000fc600000000ff */
[----:B--2---:R-:W-:Y:S04]  /*1bac0*/  STL [R1+0xf38], R27 ;  /* 0x000f381b01007387 */ /* 0x004fe80000100800 */
[----:B------:R-:W2:Y:S04]  /*1bad0*/  LDL.LU R11, [R1+0x204] ;  /* 0x00020400010b7983 */ /* 0x000ea80000300800 */
[----:B------:R-:W2:Y:S04]  /*1bae0*/  LDL.LU R20, [R1+0x224] ;  /* 0x0002240001147983 */ /* 0x000ea80000300800 */
[----:B------:R0:W-:Y:S04]  /*1baf0*/  STL [R1+0xe3c], R26 ;  /* 0x000e3c1a01007387 */ /* 0x0001e80000100800 */
[----:B0-----:R-:W2:Y:S01]  /*1bb00*/  LDL.LU R26, [R1+0x198] ;  /* 0x00019800011a7983 */ /* 0x001ea20000300800 */
[----:B------:R-:W-:-:S03]  /*1bb10*/  F2FP.F16.F32.PACK_AB R25, R12, R25 ;  /* 0x000000190c19723e */ /* 0x000fc600000000ff */
[----:B--2---:R-:W-:Y:S04]  /*1bb20*/  STL [R1+0xf3c], R26 ;  /* 0x000f3c1a01007387 */ /* 0x004fe80000100800 */
[----:B------:R0:W-:Y:S04]  /*1bb30*/  STL [R1+0xe40], R25 ;  /* 0x000e401901007387 */ /* 0x0001e80000100800 */
[----:B0-----:R-:W2:Y:S01]  /*1bb40*/  LDL.LU R25, [R1+0x178] ;  /* 0x0001780001197983 */ /* 0x001ea20000300800 */
[----:B---3--:R-:W-:-:S03]  /*1bb50*/  F2FP.F16.F32.PACK_AB R24, R5, R24 ;  /* 0x000000180518723e */ /* 0x008fc600000000ff */
[----:B--2---:R-:W-:Y:S04]  /*1bb60*/  STL [R1+0xf40], R25 ;  /* 0x000f401901007387 */ /* 0x004fe80000100800 */
[----:B------:R0:W-:Y:S04]  /*1bb70*/  STL [R1+0xe44], R24 ;  /* 0x000e441801007387 */ /* 0x0001e80000100800 */
[----:B0-----:R-:W2:Y:S01]  /*1bb80*/  LDL.LU R24, [R1+0x250] ;  /* 0x0002500001187983 */ /* 0x001ea20000300800 */
[----:B----4-:R-:W-:Y:S02]  /*1bb90*/  F2FP.F16.F32.PACK_AB R23, R9, R23 ;  /* 0x000000170917723e */ /* 0x010fe400000000ff */
[----:B------:R-:W-:-:S02]  /*1bba0*/  F2FP.F16.F32.PACK_AB R22, R8, R22 ;  /* 0x000000160816723e */ /* 0x000fc400000000ff */
[----:B------:R-:W-:Y:S02]  /*1bbb0*/  F2FP.F16.F32.PACK_AB R21, R10, R21 ;  /* 0x000000150a15723e */ /* 0x000fe400000000ff */
[----:B------:R-:W-:Y:S01]  /*1bbc0*/  F2FP.F16.F32.PACK_AB R20, R11, R20 ;  /* 0x000000140b14723e */ /* 0x000fe200000000ff */
[----:B--2---:R-:W-:Y:S04]  /*1bbd0*/  STL [R1+0xf44], R24 ;  /* 0x000f441801007387 */ /* 0x004fe80000100800 */
[----:B------:R0:W-:Y:S04]  /*1bbe0*/  STL [R1+0xe48], R23 ;  /* 0x000e481701007387 */ /* 0x0001e80000100800 */
[----:B0-----:R-:W2:Y:S04]  /*1bbf0*/  LDL.LU R23, [R1+0x240] ;  /* 0x0002400001177983 */ /* 0x001ea80000300800 */
        /* <DEDUP_REMOVED lines=9> */
[----:B------:R-:W2:Y:S04]  /*1bc90*/  LDL.LU R15, [R1+0x19c] ;  /* 0x00019c00010f7983 */ /* 0x000ea80000300800 */
[----:B------:R0:W-:Y:S04]  /*1bca0*/  STL [R1+0xe4c], R22 ;  /* 0x000e4c1601007387 */ /* 0x0001e80000100800 */
[----:B0-----:R-:W2:Y:S04]  /*1bcb0*/  LDL.LU R22, [R1+0x258] ;  /* 0x0002580001167983 */ /* 0x001ea80000300800 */
[----:B------:R0:W-:Y:S04]  /*1bcc0*/  STL [R1+0xe50], R21 ;  /* 0x000e501501007387 */ /* 0x0001e80000100800 */
        /* <DEDUP_REMOVED lines=16> */
[----:B------:R0:W-:Y:S04]  /*1bdd0*/  STL [R1+0xe54], R20 ;  /* 0x000e541401007387 */ /* 0x0001e80000100800 */
[----:B0-----:R-:W2:Y:S01]  /*1bde0*/  LDL.LU R20, [R1+0x140] ;  /* 0x0001400001147983 */ /* 0x001ea20000300800 */
[----:B---3--:R-:W-:-:S03]  /*1bdf0*/  F2FP.F16.F32.PACK_AB R19, R24, R19 ;  /* 0x000000131813723e */ /* 0x008fc600000000ff */
[----:B------:R-:W3:Y:S04]  /*1be00*/  LDL.LU R24, [R1+0xf44] ;  /* 0x000f440001187983 */ /* 0x000ee80000300800 */
[----:B------:R0:W-:Y:S01]  /*1be10*/  STL [R1+0xe58], R19 ;  /* 0x000e581301007387 */ /* 0x0001e20000100800 */
[----:B----4-:R-:W-:-:S03]  /*1be20*/  F2FP.F16.F32.PACK_AB R18, R25, R18 ;  /* 0x000000121912723e */ /* 0x010fc600000000ff */
[----:B0-----:R-:W4:Y:S01]  /*1be30*/  LDL.LU R19, [R1+0x120] ;  /* 0x0001200001137983 */ /* 0x001f220000300800 */
[----:B--2---:R-:W-:-:S03]  /*1be40*/  F2FP.F16.F32.PACK_AB R17, R26, R17 ;  /* 0x000000111a11723e */ /* 0x004fc600000000ff */
[----:B------:R-:W2:Y:S04]  /*1be50*/  LDL.LU R25, [R1+0xf40] ;  /* 0x000f400001197983 */ /* 0x000ea80000300800 */
[----:B------:R0:W-:Y:S01]  /*1be60*/  STL [R1+0xe5c], R18 ;  /* 0x000e5c1201007387 */ /* 0x0001e20000100800 */
[----:B------:R-:W-:-:S03]  /*1be70*/  F2FP.F16.F32.PACK_AB R16, R27, R16 ;  /* 0x000000101b10723e */ /* 0x000fc600000000ff */
[----:B0-----:R-:W2:Y:S01]  /*1be80*/  LDL.LU R18, [R1+0x148] ;  /* 0x0001480001127983 */ /* 0x001ea20000300800 */
[----:B------:R-:W-:-:S03]  /*1be90*/  F2FP.F16.F32.PACK_AB R15, R29, R15 ;  /* 0x0000000f1d0f723e */ /* 0x000fc600000000ff */
[----:B------:R-:W2:Y:S04]  /*1bea0*/  LDL.LU R26, [R1+0xf3c] ;  /* 0x000f3c00011a7983 */ /* 0x000ea80000300800 */
[----:B------:R0:W-:Y:S04]  /*1beb0*/  STL [R1+0xe60], R17 ;  /* 0x000e601101007387 */ /* 0x0001e80000100800 */
[----:B0-----:R-:W2:Y:S04]  /*1bec0*/  LDL.LU R17, [R1+0x128] ;  /* 0x0001280001117983 */ /* 0x001ea80000300800 */
[----:B------:R-:W2:Y:S04]  /*1bed0*/  LDL.LU R27, [R1+0xf38] ;  /* 0x000f3800011b7983 */ /* 0x000ea80000300800 */
[----:B------:R0:W-:Y:S01]  /*1bee0*/  STL [R1+0xe64], R16 ;  /* 0x000e641001007387 */ /* 0x0001e20000100800 */
[----:B------:R-:W-:-:S03]  /*1bef0*/  F2FP.F16.F32.PACK_AB R14, R3, R14 ;  /* 0x0000000e030e723e */ /* 0x000fc600000000ff */
[----:B0-----:R-:W2:Y:S04]  /*1bf00*/  LDL.LU R16, [R1+0x200] ;  /* 0x0002000001107983 */ /* 0x001ea80000300800 */
[----:B------:R-:W2:Y:S01]  /*1bf10*/  LDL.LU R29, [R1+0xf34] ;  /* 0x000f3400011d7983 */ /* 0x000ea20000300800 */
[----:B------:R-:W-:-:S03]  /*1bf20*/  F2FP.F16.F32.PACK_AB R13, R0, R13 ;  /* 0x0000000d000d723e */ /* 0x000fc600000000ff */
[----:B------:R0:W-:Y:S01]  /*1bf30*/  STL [R1+0xe68], R15 ;  /* 0x000e680f01007387 */ /* 0x0001e20000100800 */
[----:B------:R-:W-:-:S03]  /*1bf40*/  F2FP.F16.F32.PACK_AB R12, R2, R12 ;  /* 0x0000000c020c723e */ /* 0x000fc600000000ff */
[----:B0-----:R-:W2:Y:S04]  /*1bf50*/  LDL.LU R15, [R1+0x208] ;  /* 0x00020800010f7983 */ /* 0x001ea80000300800 */
[----:B------:R-:W3:Y:S04]  /*1bf60*/  LDL.LU R3, [R1+0xf30] ;  /* 0x000f300001037983 */ /* 0x000ee80000300800 */
[----:B------:R0:W-:Y:S01]  /*1bf70*/  STL [R1+0xe6c], R14 ;  /* 0x000e6c0e01007387 */ /* 0x0001e20000100800 */
[----:B------:R-:W-:-:S03]  /*1bf80*/  F2FP.F16.F32.PACK_AB R11, R28, R11 ;  /* 0x0000000b1c0b723e */ /* 0x000fc600000000ff */
[----:B0-----:R-:W3:Y:S04]  /*1bf90*/  LDL.LU R14, [R1+0xe0] ;  /* 0x0000e000010e7983 */ /* 0x001ee80000300800 */
[----:B------:R-:W4:Y:S04]  /*1bfa0*/  LDL.LU R0, [R1+0xf2c] ;  /* 0x000f2c0001007983 */ /* 0x000f280000300800 */
[----:B------:R0:W-:Y:S04]  /*1bfb0*/  STL [R1+0xe70], R13 ;  /* 0x000e700d01007387 */ /* 0x0001e80000100800 */
[----:B0-----:R-:W4:Y:S04]  /*1bfc0*/  LDL.LU R13, [R1+0xe8] ;  /* 0x0000e800010d7983 */ /* 0x001f280000300800 */
[----:B------:R-:W4:Y:S04]  /*1bfd0*/  LDL.LU R2, [R1+0xf28] ;  /* 0x000f280001027983 */ /* 0x000f280000300800 */
[----:B------:R0:W-:Y:S01]  /*1bfe0*/  STL [R1+0xe74], R12 ;  /* 0x000e740c01007387 */ /* 0x0001e20000100800 */
[----:B------:R-:W-:-:S03]  /*1bff0*/  F2FP.F16.F32.PACK_AB R10, R4, R10 ;  /* 0x0000000a040a723e */ /* 0x000fc600000000ff */
[----:B0-----:R-:W4:Y:S04]  /*1c000*/  LDL.LU R12, [R1+0x1a0] ;  /* 0x0001a000010c7983 */ /* 0x001f280000300800 */
[----:B------:R-:W4:Y:S04]  /*1c010*/  LDL.LU R28, [R1+0xf24] ;  /* 0x000f2400011c7983 */ /* 0x000f280000300800 */
[----:B------:R0:W-:Y:S04]  /*1c020*/  STL [R1+0xe78], R11 ;  /* 0x000e780b01007387 */ /* 0x0001e80000100800 */
[----:B0-----:R-:W4:Y:S04]  /*1c030*/  LDL.LU R11, [R1+0x1a8] ;  /* 0x0001a800010b7983 */ /* 0x001f280000300800 */
[----:B------:R-:W4:Y:S04]  /*1c040*/  LDL.LU R4, [R1+0xf20] ;  /* 0x000f200001047983 */ /* 0x000f280000300800 */
[----:B------:R-:W-:Y:S01]  /*1c050*/  STL [R1+0xe7c], R10 ;  /* 0x000e7c0a01007387 */ /* 0x000fe20000100800 */
[----:B--2---:R-:W-:-:S02]  /*1c060*/  F2FP.F16.F32.PACK_AB R5, R15, R5 ;  /* 0x000000050f05723e */ /* 0x004fc400000000ff */
[----:B---3--:R-:W-:Y:S02]  /*1c070*/  F2FP.F16.F32.PACK_AB R6, R14, R6 ;  /* 0x000000060e06723e */ /* 0x008fe400000000ff */
[----:B----4-:R-:W-:Y:S02]  /*1c080*/  F2FP.F16.F32.PACK_AB R7, R13, R7 ;  /* 0x000000070d07723e */ /* 0x010fe400000000ff */
[----:B------:R-:W-:Y:S02]  /*1c090*/  F2FP.F16.F32.PACK_AB R8, R12, R8 ;  /* 0x000000080c08723e */ /* 0x000fe400000000ff */
[----:B------:R-:W-:Y:S02]  /*1c0a0*/  F2FP.F16.F32.PACK_AB R9, R11, R9 ;  /* 0x000000090b09723e */ /* 0x000fe400000000ff */
[----:B------:R-:W-:-:S03]  /*1c0b0*/  F2FP.F16.F32.PACK_AB R4, R16, R4 ;  /* 0x000000041004723e */ /* 0x000fc600000000ff */
[----:B------:R-:W-:Y:S04]  /*1c0c0*/  STL [R1+0xe80], R9 ;  /* 0x000e800901007387 */ /* 0x000fe80000100800 */
[----:B------:R-:W-:Y:S04]  /*1c0d0*/  STL [R1+0xe84], R8 ;  /* 0x000e840801007387 */ /* 0x000fe80000100800 */
[----:B------:R-:W-:Y:S04]  /*1c0e0*/  STL [R1+0xe88], R7 ;  /* 0x000e880701007387 */ /* 0x000fe80000100800 */
[----:B------:R0:W-:Y:S04]  /*1c0f0*/  STL [R1+0xe8c], R6 ;  /* 0x000e8c0601007387 */ /* 0x0001e80000100800 */
[----:B------:R1:W-:Y:S04]  /*1c100*/  STL [R1+0xe90], R5 ;  /* 0x000e900501007387 */ /* 0x0003e80000100800 */
[----:B------:R2:W-:Y:S01]  /*1c110*/  STL [R1+0xe94], R4 ;  /* 0x000e940401007387 */ /* 0x0005e20000100800 */
[----:B0-----:R-:W-:-:S02]  /*1c120*/  F2FP.F16.F32.PACK_AB R6, R17, R18 ;  /* 0x000000121106723e */ /* 0x001fc400000000ff */
[----:B-1----:R-:W-:-:S03]  /*1c130*/  F2FP.F16.F32.PACK_AB R5, R19, R20 ;  /* 0x000000141305723e */ /* 0x002fc600000000ff */
[----:B------:R0:W-:Y:S01]  /*1c140*/  STL [R1+0xc], R6 ;  /* 0x00000c0601007387 */ /* 0x0001e20000100800 */
[----:B--2---:R-:W-:-:S03]  /*1c150*/  F2FP.F16.F32.PACK_AB R4, R21, R22 ;  /* 0x000000161504723e */ /* 0x004fc600000000ff */
[----:B------:R1:W-:Y:S04]  /*1c160*/  STL [R1+0x8], R5 ;  /* 0x0000080501007387 */ /* 0x0003e80000100800 */
[----:B------:R2:W-:Y:S01]  /*1c170*/  STL [R1+0x4], R4 ;  /* 0x0000040401007387 */ /* 0x0005e20000100800 */
[----:B0-----:R-:W-:Y:S02]  /*1c180*/  F2FP.F16.F32.PACK_AB R6, R23, R24 ;  /* 0x000000181706723e */ /* 0x001fe400000000ff */
[----:B-1----:R-:W-:-:S03]  /*1c190*/  F2FP.F16.F32.PACK_AB R5, R25, R26 ;  /* 0x0000001a1905723e */ /* 0x002fc600000000ff */
[----:B------:R-:W-:Y:S01]  /*1c1a0*/  STL [R1], R6 ;  /* 0x0000000601007387 */ /* 0x000fe20000100800 */
[----:B--2---:R-:W-:-:S03]  /*1c1b0*/  F2FP.F16.F32.PACK_AB R4, R27, R29 ;  /* 0x0000001d1b04723e */ /* 0x004fc600000000ff */
[----:B------:R-:W-:Y:S04]  /*1c1c0*/  STL [R1+0x1c], R5 ;  /* 0x00001c0501007387 */ /* 0x000fe80000100800 */
[----:B------:R0:W-:Y:S04]  /*1c1d0*/  STL [R1+0x18], R4 ;  /* 0x0000180401007387 */ /* 0x0001e80000100800 */
[----:B0-----:R-:W2:Y:S01]  /*1c1e0*/  LDL.LU R4, [R1+0xb0] ;  /* 0x0000b00001047983 */ /* 0x001ea20000300800 */
[----:B------:R-:W-:Y:S02]  /*1c1f0*/  F2FP.F16.F32.PACK_AB R2, R28, R2 ;  /* 0x000000021c02723e */ /* 0x000fe400000000ff */
[----:B------:R-:W-:-:S03]  /*1c200*/  F2FP.F16.F32.PACK_AB R0, R0, R3 ;  /* 0x000000030000723e */ /* 0x000fc600000000ff */
[----:B------:R-:W-:Y:S04]  /*1c210*/  STL [R1+0x14], R2 ;  /* 0x0000140201007387 */ /* 0x000fe80000100800 */
[----:B--2---:R0:W-:Y:S04]  /*1c220*/  STL [R1+0xe98], R4 ;  /* 0x000e980401007387 */ /* 0x0041e80000100800 */
[----:B------:R-:W-:Y:S04]  /*1c230*/  STL [R1+0x10], R0 ;  /* 0x0000100001007387 */ /* 0x000fe80000100800 */
[----:B0-----:R-:W2:Y:S04]  /*1c240*/  LDL.LU R4, [R1+0xd8] ;  /* 0x0000d80001047983 */ /* 0x001ea80000300800 */
[----:B--2---:R0:W-:Y:S04]  /*1c250*/  STL [R1+0xea0], R4 ;  /* 0x000ea00401007387 */ /* 0x0041e80000100800 */
        /* <DEDUP_REMOVED lines=31> */
[----:B------:R-:W3:Y:S04]  /*1c450*/  LDL.LU R5, [R1+0xd0] ;  /* 0x0000d00001057983 */ /* 0x000ee80000300800 */
[----:B---3--:R0:W-:Y:S04]  /*1c460*/  STL [R1+0xe9c], R5 ;  /* 0x000e9c0501007387 */ /* 0x0081e80000100800 */
[----:B0-----:R-:W3:Y:S04]  /*1c470*/  LDL.LU R5, [R1+0xb8] ;  /* 0x0000b80001057983 */ /* 0x001ee80000300800 */
        /* <DEDUP_REMOVED lines=31> */
[----:B0-----:R-:W2:Y:S04]  /*1c670*/  LDL.LU R5, [R1+0xbc] ;  /* 0x0000bc0001057983 */ /* 0x001ea80000300800 */
[----:B------:R-:W3:Y:S04]  /*1c680*/  LDL.LU R6, [R1+0x1c8] ;  /* 0x0001c80001067983 */ /* 0x000ee80000300800 */
[----:B------:R-:W3:Y:S04]  /*1c690*/  LDL.LU R7, [R1+0x1f8] ;  /* 0x0001f80001077983 */ /* 0x000ee80000300800 */
[----:B------:R-:W4:Y:S04]  /*1c6a0*/  LDL.LU R8, [R1+0x1c0] ;  /* 0x0001c00001087983 */ /* 0x000f280000300800 */
[----:B------:R-:W4:Y:S04]  /*1c6b0*/  LDL.LU R9, [R1+0x1f0] ;  /* 0x0001f00001097983 */ /* 0x000f280000300800 */
        /* <DEDUP_REMOVED lines=22> */
[----:B------:R-:W3:Y:S01]  /*1c820*/  LDL.LU R3, [R1+0x1e0] ;  /* 0x0001e00001037983 */ /* 0x000ee20000300800 */
[----:B--2---:R-:W-:-:S03]  /*1c830*/  F2FP.F16.F32.PACK_AB R4, R5, R4 ;  /* 0x000000040504723e */ /* 0x004fc600000000ff */
[----:B------:R-:W2:Y:S04]  /*1c840*/  LDL.LU R5, [R1+0xf1c] ;  /* 0x000f1c0001057983 */ /* 0x000ea80000300800 */
[----:B------:R0:W-:Y:S04]  /*1c850*/  STL [R1+0x2c], R4 ;  /* 0x00002c0401007387 */ /* 0x0001e80000100800 */
[----:B0-----:R-:W2:Y:S02]  /*1c860*/  LDL.LU R4, [R1+0xf18] ;  /* 0x000f180001047983 */ /* 0x001ea40000300800 */
[----:B--2---:R-:W-:-:S02]  /*1c870*/  F2FP.F16.F32.PACK_AB R4, R5, R4 ;  /* 0x000000040504723e */ /* 0x004fc400000000ff */
        /* <DEDUP_REMOVED lines=62> */
[----:B0-----:R-:W2:Y:S01]  /*1cc60*/  LDL.LU R4, [R1+0xe98] ;  /* 0x000e980001047983 */ /* 0x001ea20000300800 */
[----:B---3--:R-:W-:Y:S02]  /*1cc70*/  F2FP.F16.F32.PACK_AB R7, R6, R7 ;  /* 0x000000070607723e */ /* 0x008fe400000000ff */
[----:B----4-:R-:W-:-:S02]  /*1cc80*/  F2FP.F16.F32.PACK_AB R9, R8, R9 ;  /* 0x000000090809723e */ /* 0x010fc400000000ff */
[----:B------:R-:W-:Y:S02]  /*1cc90*/  F2FP.F16.F32.PACK_AB R11, R10, R11 ;  /* 0x0000000b0a0b723e */ /* 0x000fe400000000ff */
[----:B------:R-:W-:Y:S02]  /*1cca0*/  F2FP.F16.F32.PACK_AB R13, R12, R13 ;  /* 0x0000000d0c0d723e */ /* 0x000fe400000000ff */
[----:B------:R-:W-:Y:S02]  /*1ccb0*/  F2FP.F16.F32.PACK_AB R15, R14, R15 ;  /* 0x0000000f0e0f723e */ /* 0x000fe400000000ff */
[----:B------:R-:W-:Y:S02]  /*1ccc0*/  F2FP.F16.F32.PACK_AB R17, R16, R17 ;  /* 0x000000111011723e */ /* 0x000fe400000000ff */
[----:B------:R-:W-:Y:S02]  /*1ccd0*/  F2FP.F16.F32.PACK_AB R19, R18, R19 ;  /* 0x000000131213723e */ /* 0x000fe400000000ff */
[----:B------:R-:W-:-:S02]  /*1cce0*/  F2FP.F16.F32.PACK_AB R21, R20, R21 ;  /* 0x000000151415723e */ /* 0x000fc400000000ff */
[----:B------:R-:W-:Y:S02]  /*1ccf0*/  F2FP.F16.F32.PACK_AB R23, R22, R23 ;  /* 0x000000171617723e */ /* 0x000fe400000000ff */
[----:B------:R-:W-:Y:S02]  /*1cd00*/  F2FP.F16.F32.PACK_AB R25, R24, R25 ;  /* 0x000000191819723e */ /* 0x000fe400000000ff */
[----:B------:R-:W-:Y:S02]  /*1cd10*/  F2FP.F16.F32.PACK_AB R27, R26, R27 ;  /* 0x0000001b1a1b723e */ /* 0x000fe400000000ff */
[----:B------:R-:W-:Y:S02]  /*1cd20*/  F2FP.F16.F32.PACK_AB R28, R29, R28 ;  /* 0x0000001c1d1c723e */ /* 0x000fe400000000ff */
[----:B--2---:R-:W-:Y:S02]  /*1cd30*/  F2FP.F16.F32.PACK_AB R5, R4, R5 ;  /* 0x000000050405723e */ /* 0x004fe400000000ff */
[----:B------:R1:W5:Y:S04]  /*1cd40*/  LDL.LU R4, [R1+0xe94] ;  /* 0x000e940001047983 */ /* 0x0003680000300800 */
[----:B------:R0:W-:Y:S04]  /*1cd50*/  STL [R1+0x68], R5 ;  /* 0x0000680501007387 */ /* 0x0001e80000100800 */
[----:B0-----:R1:W5:Y:S04]  /*1cd60*/  LDL.LU R5, [R1+0xe90] ;  /* 0x000e900001057983 */ /* 0x0013680000300800 */
        /* <DEDUP_REMOVED lines=33> */
[----:B------:R-:W2:Y:S01]  /*1cf80*/  LDL.LU R29, [R1+0xe34] ;  /* 0x000e3400011d7983 */ /* 0x000ea20000300800 */
[----:B------:R-:W-:-:S03]  /*1cf90*/  F2FP.F16.F32.PACK_AB R2, R2, R0 ;  /* 0x000000000202723e */ /* 0x000fc600000000ff */
[----:B------:R1:W-:Y:S01]  /*1cfa0*/  STL [R1+0x98], R28 ;  /* 0x0000981c01007387 */ /* 0x0003e20000100800 */
[----:B--2---:R-:W-:-:S05]  /*1cfb0*/  F2FP.F16.F32.PACK_AB R0, R3, R29 ;  /* 0x0000001d0300723e */ /* 0x004fca00000000ff */
[----:B------:R1:W-:Y:S04]  /*1cfc0*/  STL [R1+0x90], R0 ;  /* 0x0000900001007387 */ /* 0x0003e80000100800 */
[----:B------:R1:W-:Y:S02]  /*1cfd0*/  STL [R1+0x94], R2 ;  /* 0x0000940201007387 */ /* 0x0003e40000100800 */
.L_x_0:
[----:B-----5:R-:W-:Y:S01]  /*1cfe0*/  STL.64 [R1+0xf48], R6 ;  /* 0x000f480601007387 */ /* 0x020fe20000100a00 */
[----:B------:R-:W2:Y:S01]  /*1cff0*/  S2R R3, SR_TID.X ;  /* 0x0000000000037919 */ /* 0x000ea20000002100 */
[----:B------:R-:W3:Y:S01]  /*1d000*/  S2UR UR5, SR_CgaCtaId ;  /* 0x00000000000579c3 */ /* 0x000ee20000008800 */
[----:B------:R-:W-:Y:S01]  /*1d010*/  UMOV UR4, 0x400 ;  /* 0x0000040000047882 */ /* 0x000fe20000000000 */
[----:B------:R-:W4:Y:S01]  /*1d020*/  LDCU.128 UR8, c[0x0][0x390] ;  /* 0x00007200ff0877ac */ /* 0x000f220008000c00 */
[----:B------:R0:W-:Y:S01]  /*1d030*/  STL.64 [R1+0xf40], R4 ;  /* 0x000f400401007387 */ /* 0x0001e20000100a00 */
[----:B------:R-:W1:Y:S01]  /*1d040*/  LDCU UR6, c[0x0][0x398] ;  /* 0x00007300ff0677ac */ /* 0x000e620008000800 */
[----:B------:R-:W1:Y:S01]  /*1d050*/  LDCU UR7, c[0x0][0x398] ;  /* 0x00007300ff0777ac */ /* 0x000e620008000800 */
[----:B------:R-:W1:Y:S01]  /*1d060*/  LDCU UR14, c[0x0][0x398] ;  /* 0x00007300ff0e77ac */ /* 0x000e620008000800 */
[----:B0-----:R-:W4:Y:S01]  /*1d070*/  LDL.LU R4, [R1+0x80] ;  /* 0x0000800001047983 */ /* 0x001f220000300800 */
[----:B------:R-:W0:Y:S03]  /*1d080*/  LDCU UR15, c[0x0][0x398] ;  /* 0x00007300ff0f77ac */ /* 0x000e260008000800 */
[----:B------:R-:W4:Y:S01]  /*1d090*/  LDL.LU R5, [R1+0x84] ;  /* 0x0000840001057983 */ /* 0x000f220000300800 */
[----:B------:R-:W0:Y:S03]  /*1d0a0*/  LDCU UR16, c[0x0][0x398] ;  /* 0x00007300ff1077ac */ /* 0x000e260008000800 */
[----:B------:R-:W4:Y:S01]  /*1d0b0*/  LDL.LU R6, [R1+0x88] ;  /* 0x0000880001067983 */ /* 0x000f220000300800 */
[----:B------:R-:W0:Y:S03]  /*1d0c0*/  LDCU UR17, c[0x0][0x398] ;  /* 0x00007300ff1177ac */ /* 0x000e260008000800 */
[----:B------:R-:W4:Y:S01]  /*1d0d0*/  LDL.LU R7, [R1+0x8c] ;  /* 0x00008c0001077983 */ /* 0x000f220000300800 */
[----:B------:R-:W0:Y:S03]  /*1d0e0*/  LDCU UR18, c[0x0][0x398] ;  /* 0x00007300ff1277ac */ /* 0x000e260008000800 */
[----:B------:R-:W-:Y:S01]  /*1d0f0*/  STL.64 [R1+0xf38], R10 ;  /* 0x000f380a01007387 */ /* 0x000fe20000100a00 */
[----:B------:R-:W0:Y:S03]  /*1d100*/  LDCU UR19, c[0x0][0x398] ;  /* 0x00007300ff1377ac */ /* 0x000e260008000800 */
[----:B------:R1:W-:Y:S01]  /*1d110*/  STL.64 [R1+0xf30], R8 ;  /* 0x000f300801007387 */ /* 0x0003e20000100a00 */
[----:B------:R-:W0:Y:S01]  /*1d120*/  LDCU UR20, c[0x0][0x398] ;  /* 0x00007300ff1477ac */ /* 0x000e220008000800 */
[----:B------:R-:W0:Y:S01]  /*1d130*/  LDCU UR21, c[0x0][0x398] ;  /* 0x00007300ff1577ac */ /* 0x000e220008000800 */
[----:B------:R-:W0:Y:S01]  /*1d140*/  LDCU UR22, c[0x0][0x398] ;  /* 0x00007300ff1677ac */ /* 0x000e220008000800 */
[----:B-1----:R-:W4:Y:S01]  /*1d150*/  LDL.LU R8, [R1+0x90] ;  /* 0x0000900001087983 */ /* 0x002f220000300800 */
[----:B------:R-:W1:Y:S03]  /*1d160*/  LDCU UR23, c[0x0][0x398] ;  /* 0x00007300ff1777ac */ /* 0x000e660008000800 */
[----:B------:R-:W4:Y:S01]  /*1d170*/  LDL.LU R9, [R1+0x94] ;  /* 0x0000940001097983 */ /* 0x000f220000300800 */
[----:B------:R-:W0:Y:S03]  /*1d180*/  LDCU UR24, c[0x0][0x398] ;  /* 0x00007300ff1877ac */ /* 0x000e260008000800 */
[----:B------:R-:W4:Y:S01]  /*1d190*/  LDL.LU R10, [R1+0x98] ;  /* 0x00009800010a7983 */ /* 0x000f220000300800 */
[----:B------:R-:W0:Y:S03]  /*1d1a0*/  LDCU UR25, c[0x0][0x398] ;  /* 0x00007300ff1977ac */ /* 0x000e260008000800 */
[----:B------:R-:W4:Y:S01]  /*1d1b0*/  LDL.LU R11, [R1+0x9c] ;  /* 0x00009c00010b7983 */ /* 0x000f220000300800 */
[----:B------:R-:W0:Y:S03]  /*1d1c0*/  LDCU UR26, c[0x0][0x398] ;  /* 0x00007300ff1a77ac */ /* 0x000e260008000800 */
[----:B------:R1:W-:Y:S01]  /*1d1d0*/  STL.64 [R1+0xf28], R14 ;  /* 0x000f280e01007387 */ /* 0x0003e20000100a00 */
[----:B------:R-:W0:Y:S01]  /*1d1e0*/  LDCU UR27, c[0x0][0x398] ;  /* 0x00007300ff1b77ac */ /* 0x000e220008000800 */
[----:B------:R-:W0:Y:S01]  /*1d1f0*/  LDCU UR28, c[0x0][0x398] ;  /* 0x00007300ff1c77ac */ /* 0x000e220008000800 */
[----:B------:R-:W0:Y:S01]  /*1d200*/  LDCU UR29, c[0x0][0x398] ;  /* 0x00007300ff1d77ac */ /* 0x000e220008000800 */
[----:B-1----:R-:W4:Y:S01]  /*1d210*/  LDL R15, [R1+0xe10] ;  /* 0x000e1000010f7983 */ /* 0x002f220000100800 */
[C---:B--2---:R-:W-:Y:S01]  /*1d220*/  IMAD.SHL.U32 R0, R3.reuse, 0x10, RZ ;  /* 0x0000001003007824 */ /* 0x044fe200078e00ff */
[C---:B------:R-:W-:Y:S01]  /*1d230*/  LOP3.LUT R29, R3.reuse, 0x20, RZ, 0xc0, !PT ;  /* 0x00000020031d7812 */ /* 0x040fe200078ec0ff */
[C---:B------:R-:W-:Y:S01]  /*1d240*/  IMAD.SHL.U32 R2, R3.reuse, 0x20, RZ ;  /* 0x0000002003027824 */ /* 0x040fe200078e00ff */
[----:B---3--:R-:W-:Y:S01]  /*1d250*/  ULEA UR4, UR5, UR4, 0x18 ;  /* 0x0000000405047291 */ /* 0x008fe2000f8ec0ff */
[----:B------:R-:W-:Y:S01]  /*1d260*/  LOP3.LUT R28, R3, 0x3f, RZ, 0xc0, !PT ;  /* 0x0000003f031c7812 */ /* 0x000fe200078ec0ff */
[----:B------:R-:W-:Y:S01]  /*1d270*/  STL.64 [R1+0xf20], R12 ;  /* 0x000f200c01007387 */ /* 0x000fe20000100a00 */
[----:B------:R-:W-:Y:S01]  /*1d280*/  LOP3.LUT R0, R0, 0xf0, RZ, 0xc0, !PT ;  /* 0x000000f000007812 */ /* 0x000fe200078ec0ff */
[----:B------:R-:W1:Y:S01]  /*1d290*/  LDCU UR5, c[0x0][0x398] ;  /* 0x00007300ff0577ac */ /* 0x000e620008000800 */
[----:B------:R-:W-:Y:S01]  /*1d2a0*/  LOP3.LUT R2, R2, 0x200, RZ, 0xc0, !PT ;  /* 0x0000020002027812 */ /* 0x000fe200078ec0ff */
[----:B------:R-:W-:Y:S03]  /*1d2b0*/  STL.64 [R1+0xf18], R18 ;  /* 0x000f181201007387 */ /* 0x000fe60000100a00 */
[----:B------:R-:W-:Y:S01]  /*1d2c0*/  IADD3 R2, PT, PT, R2, UR4, R0 ;  /* 0x0000000402027c10 */ /* 0x000fe2000fffe000 */
[----:B------:R-:W-:Y:S04]  /*1d2d0*/  STL.64 [R1+0xf10], R16 ;  /* 0x000f101001007387 */ /* 0x000fe80000100a00 */
[----:B------:R-:W-:Y:S01]  /*1d2e0*/  IMAD R2, R29, 0x8, R2 ;  /* 0x000000081d027824 */ /* 0x000fe200078e0202 */
[----:B------:R-:W-:Y:S08]  /*1d2f0*/  BAR.SYNC.DEFER_BLOCKING 0x0 ;  /* 0x0000000000007b1d */ /* 0x000ff00000010000 */
[----:B------:R-:W2:Y:S01]  /*1d300*/  LDC R29, c[0x0][0x3b4] ;  /* 0x0000ed00ff1d7b82 */ /* 0x000ea20000000800 */
[----:B------:R-:W-:Y:S04]  /*1d310*/  STL.64 [R1+0xf08], R22 ;  /* 0x000f081601007387 */ /* 0x000fe80000100a00 */
[----:B------:R-:W-:Y:S04]  /*1d320*/  STL.64 [R1+0xf00], R20 ;  /* 0x000f001401007387 */ /* 0x000fe80000100a00 */
[----:B------:R-:W-:Y:S04]  /*1d330*/  STL.64 [R1+0xef8], R26 ;  /* 0x000ef81a01007387 */ /* 0x000fe80000100a00 */
[----:B------:R-:W-:Y:S04]  /*1d340*/  STL.64 [R1+0xef0], R24 ;  /* 0x000ef01801007387 */ /* 0x000fe80000100a00 */
[----:B----4-:R-:W-:Y:S01]  /*1d350*/  STSM.16.M88.4 [R2], R8 ;  /* 0x0000000802007844 */ /* 0x010fe20000000200 */
[----:B------:R-:W-:-:S02]  /*1d360*/  VIADD R0, R15, 0x1 ;  /* 0x000000010f007836 */ /* 0x000fc40000000000 */
[----:B------:R-:W-:Y:S01]  /*1d370*/  VIADD R3, R15, 0x2 ;  /* 0x000000020f037836 */ /* 0x000fe20000000000 */
[----:B------:R-:W-:Y:S02]  /*1d380*/  BAR.SYNC.DEFER_BLOCKING 0x0 ;  /* 0x0000000000007b1d */ /* 0x000fe40000010000 */
[----:B------:R-:W-:Y:S02]  /*1d390*/  ISETP.GE.AND P4, PT, R0, UR11, PT ;  /* 0x0000000b00007c0c */ /* 0x000fe4000bf86270 */
[----:B------:R-:W-:Y:S02]  /*1d3a0*/  LEA R0, R28, UR4, 0x4 ;  /* 0x000000041c007c11 */ /* 0x000fe4000f8e20ff */
[----:B------:R-:W-:Y:S01]  /*1d3b0*/  ISETP.GE.AND P2, PT, R3, UR11, PT ;  /* 0x0000000b03007c0c */ /* 0x000fe2000bf46270 */
[----:B------:R-:W3:Y:S02]  /*1d3c0*/  LDCU UR4, c[0x0][0x3b8] ;  /* 0x00007700ff0477ac */ /* 0x000ee40008000800 */
[----:B------:R-:W4:Y:S01]  /*1d3d0*/  LDS.128 R8, [R0] ;  /* 0x0000000000087984 */ /* 0x000f220000000c00 */
[----:B------:R-:W-:Y:S06]  /*1d3e0*/  BAR.SYNC.DEFER_BLOCKING 0x0 ;  /* 0x0000000000007b1d */ /* 0x000fec0000010000 */
[----:B------:R0:W-:Y:S02]  /*1d3f0*/  STSM.16.M88.4 [R2], R4 ;  /* 0x0000000402007844 */ /* 0x0001e40000000200 */
[----:B------:R-:W-:Y:S06]  /*1d400*/  BAR.SYNC.DEFER_BLOCKING 0x0 ;  /* 0x0000000000007b1d */ /* 0x000fec0000010000 */
[----:B----4-:R-:W-:Y:S04]  /*1d410*/  STL.64 [R1+0x90], R8 ;  /* 0x0000900801007387 */ /* 0x010fe80000100a00 */
[----:B------:R-:W-:Y:S04]  /*1d420*/  STL.64 [R1+0x98], R10 ;  /* 0x0000980a01007387 */ /* 0x000fe80000100a00 */
[----:B0-----:R-:W4:Y:S04]  /*1d430*/  LDL.LU R4, [R1+0x50] ;  /* 0x0000500001047983 */ /* 0x001f280000300800 */
[----:B------:R-:W4:Y:S04]  /*1d440*/  LDL.LU R5, [R1+0x54] ;  /* 0x0000540001057983 */ /* 0x000f280000300800 */
[----:B------:R-:W2:Y:S04]  /*1d450*/  LDL.LU R6, [R1+0x58] ;  /* 0x0000580001067983 */ /* 0x000ea80000300800 */
[----:B------:R-:W2:Y:S04]  /*1d460*/  LDL.LU R7, [R1+0x5c] ;  /* 0x00005c0001077983 */ /* 0x000ea80000300800 */
[----:B------:R-:W0:Y:S01]  /*1d470*/  LDS.128 R16, [R0] ;  /* 0x0000000000107984 */ /* 0x000e220000000c00 */
[----:B------:R-:W-:Y:S06]  /*1d480*/  BAR.SYNC.DEFER_BLOCKING 0x0 ;  /* 0x0000000000007b1d */ /* 0x000fec0000010000 */
[----:B--2---:R-:W-:Y:S04]  /*1d490*/  STL.64 [R1+0xf58], R6 ;  /* 0x000f580601007387 */ /* 0x004fe80000100a00 */
[----:B----4-:R2:W-:Y:S04]  /*1d4a0*/  STL.64 [R1+0xf50], R4 ;  /* 0x000f500401007387 */ /* 0x0105e80000100a00 */
[----:B--2---:R-:W2:Y:S04]  /*1d4b0*/  LDL.LU R4, [R1+0x60] ;  /* 0x0000600001047983 */ /* 0x004ea80000300800 */
[----:B------:R-:W2:Y:S04]  /*1d4c0*/  LDL.LU R5, [R1+0x64] ;  /* 0x0000640001057983 */ /* 0x000ea80000300800 */
[----:B------:R-:W4:Y:S04]  /*1d4d0*/  LDL.LU R6, [R1+0x68] ;  /* 0x0000680001067983 */ /* 0x000f280000300800 */
[----:B------:R-:W4:Y:S04]  /*1d4e0*/  LDL.LU R7, [R1+0x6c] ;  /* 0x00006c0001077983 */ /* 0x000f280000300800 */
[----:B----4-:R-:W-:Y:S04]  /*1d4f0*/  STL.64 [R1+0xf68], R6 ;  /* 0x000f680601007387 */ /* 0x010fe80000100a00 */
[----:B--2---:R2:W-:Y:S04]  /*1d500*/  STL.64 [R1+0xf60], R4 ;  /* 0x000f600401007387 */ /* 0x0045e80000100a00 */
[----:B--2---:R-:W2:Y:S04]  /*1d510*/  LDL.LU R4, [R1+0x70] ;  /* 0x0000700001047983 */ /* 0x004ea80000300800 */
[----:B------:R-:W2:Y:S04]  /*1d520*/  LDL.LU R5, [R1+0x74] ;  /* 0x0000740001057983 */ /* 0x000ea80000300800 */
[----:B------:R-:W2:Y:S04]  /*1d530*/  LDL.LU R6, [R1+0x78] ;  /* 0x0000780001067983 */ /* 0x000ea80000300800 */
[----:B------:R-:W2:Y:S04]  /*1d540*/  LDL.LU R7, [R1+0x7c] ;  /* 0x00007c0001077983 */ /* 0x000ea80000300800 */
[----:B------:R-:W4:Y:S04]  /*1d550*/  LDL.LU R8, [R1+0x40] ;  /* 0x0000400001087983 */ /* 0x000f280000300800 */
[----:B------:R-:W4:Y:S04]  /*1d560*/  LDL.LU R9, [R1+0x44] ;  /* 0x0000440001097983 */ /* 0x000f280000300800 */
[----:B------:R-:W4:Y:S04]  /*1d570*/  LDL.LU R10, [R1+0x48] ;  /* 0x00004800010a7983 */ /* 0x000f280000300800 */
[----:B------:R-:W4:Y:S04]  /*1d580*/  LDL.LU R11, [R1+0x4c] ;  /* 0x00004c00010b7983 */ /* 0x000f280000300800 */
[----:B------:R-:W3:Y:S04]  /*1d590*/  LDL.LU R12, [R1+0x30] ;  /* 0x00003000010c7983 */ /* 0x000ee80000300800 */
[----:B0-----:R0:W-:Y:S04]  /*1d5a0*/  STL.64 [R1+0x80], R16 ;  /* 0x0000801001007387 */ /* 0x0011e80000100a00 */
[----:B------:R0:W-:Y:S04]  /*1d5b0*/  STL.64 [R1+0x88], R18 ;  /* 0x0000881201007387 */ /* 0x0001e80000100a00 */
[----:B------:R-:W3:Y:S04]  /*1d5c0*/  LDL.LU R13, [R1+0x34] ;  /* 0x00003400010d7983 */ /* 0x000ee80000300800 */
[----:B------:R-:W3:Y:S04]  /*1d5d0*/  LDL.LU R14, [R1+0x38] ;  /* 0x00003800010e7983 */ /* 0x000ee80000300800 */
[----:B------:R-:W3:Y:S04]  /*1d5e0*/  LDL.LU R15, [R1+0x3c] ;  /* 0x00003c00010f7983 */ /* 0x000ee80000300800 */
[----:B------:R-:W3:Y:S04]  /*1d5f0*/  LDL.LU R24, [R1+0x20] ;  /* 0x0000200001187983 */ /* 0x000ee80000300800 */
[----:B------:R-:W3:Y:S04]  /*1d600*/  LDL.LU R25, [R1+0x24] ;  /* 0x0000240001197983 */ /* 0x000ee80000300800 */
[----:B------:R-:W3:Y:S04]  /*1d610*/  LDL.LU R26, [R1+0x28] ;  /* 0x00002800011a7983 */ /* 0x000ee80000300800 */
[----:B------:R-:W3:Y:S04]  /*1d620*/  LDL.LU R27, [R1+0x2c] ;  /* 0x00002c00011b7983 */ /* 0x000ee80000300800 */
[----:B0-----:R-:W3:Y:S04]  /*1d630*/  LDL.LU R16, [R1+0x10] ;  /* 0x0000100001107983 */ /* 0x001ee80000300800 */
[----:B------:R-:W3:Y:S04]  /*1d640*/  LDL.LU R17, [R1+0x14] ;  /* 0x0000140001117983 */ /* 0x000ee80000300800 */
[----:B------:R-:W3:Y:S04]  /*1d650*/  LDL.LU R18, [R1+0x18] ;  /* 0x0000180001127983 */ /* 0x000ee80000300800 */
[----:B------:R-:W3:Y:S04]  /*1d660*/  LDL.LU R19, [R1+0x1c] ;  /* 0x00001c0001137983 */ /* 0x000ee80000300800 */
[----:B------:R-:W3:Y:S04]  /*1d670*/  LDL.LU R20, [R1] ;  /* 0x0000000001147983 */ /* 0x000ee80000300800 */
[----:B------:R-:W3:Y:S04]  /*1d680*/  LDL.LU R21, [R1+0x4] ;  /* 0x0000040001157983 */ /* 0x000ee80000300800 */
[----:B------:R-:W3:Y:S04]  /*1d690*/  LDL.LU R22, [R1+0x8] ;  /* 0x0000080001167983 */ /* 0x000ee80000300800 */
[----:B------:R-:W3:Y:S04]  /*1d6a0*/  LDL.LU R23, [R1+0xc] ;  /* 0x00000c0001177983 */ /* 0x000ee80000300800 */
[----:B--2---:R-:W-:Y:S01]  /*1d6b0*/  STSM.16.M88.4 [R2], R4 ;  /* 0x0000000402007844 */ /* 0x004fe20000000200 */
[----:B------:R-:W-:Y:S06]  /*1d6c0*/  BAR.SYNC.DEFER_BLOCKING 0x0 ;  /* 0x0000000000007b1d */ /* 0x000fec0000010000 */
[----:B------:R-:W0:Y:S04]  /*1d6d0*/  LDS.128 R4, [R0] ;  /* 0x0000000000047984 */ /* 0x000e280000000c00 */
[----:B0-----:R-:W-:Y:S04]  /*1d6e0*/  STL.64 [R1+0x70], R4 ;  /* 0x0000700401007387 */ /* 0x001fe80000100a00 */
[----:B------:R0:W-:Y:S04]  /*1d6f0*/  STL.64 [R1+0x78], R6 ;  /* 0x0000780601007387 */ /* 0x0001e80000100a00 */
[----:B0-----:R-:W2:Y:S04]  /*1d700*/  LDL.LU.64 R6, [R1+0xf68] ;  /* 0x000f680001067983 */ /* 0x001ea80000300a00 */
[----:B------:R-:W2:Y:S01]  /*1d710*/  LDL.LU.64 R4, [R1+0xf60] ;  /* 0x000f600001047983 */ /* 0x000ea20000300a00 */
[----:B------:R-:W-:Y:S06]  /*1d720*/  BAR.SYNC.DEFER_BLOCKING 0x0 ;  /* 0x0000000000007b1d */ /* 0x000fec0000010000 */
[----:B--2---:R-:W-:Y:S02]  /*1d730*/  STSM.16.M88.4 [R2], R4 ;  /* 0x0000000402007844 */ /* 0x004fe40000000200 */
        /* <DEDUP_REMOVED lines=9> */
[----:B------:R-:W0:Y:S02]  /*1d7d0*/  LDS.128 R4, [R0] ;  /* 0x0000000000047984 */ /* 0x000e240000000c00 */
[----:B------:R-:W-:Y:S06]  /*1d7e0*/  BAR.SYNC.DEFER_BLOCKING 0x0 ;  /* 0x0000000000007b1d */ /* 0x000fec0000010000 */
[----:B----4-:R-:W-:Y:S02]  /*1d7f0*/  STSM.16.M88.4 [R2], R8 ;  /* 0x0000000802007844 */ /* 0x010fe40000000200 */
[----:B------:R-:W-:Y:S06]  /*1d800*/  BAR.SYNC.DEFER_BLOCKING 0x0 ;  /* 0x0000000000007b1d */ /* 0x000fec0000010000 */
[----:B0-----:R-:W-:Y:S04]  /*1d810*/  STL.64 [R1+0x50], R4 ;  /* 0x0000500401007387 */ /* 0x001fe80000100a00 */
[----:B------:R0:W-:Y:S04]  /*1d820*/  STL.64 [R1+0x58], R6 ;  /* 0x0000580601007387 */ /* 0x0001e80000100a00 */
[----:B------:R-:W2:Y:S01]  /*1d830*/  LDS.128 R8, [R0] ;  /* 0x0000000000087984 */ /* 0x000ea20000000c00 */
[----:B------:R-:W-:Y:S06]  /*1d840*/  BAR.SYNC.DEFER_BLOCKING 0x0 ;  /* 0x0000000000007b1d */ /* 0x000fec0000010000 */
[----:B0-----:R-:W4:Y:S04]  /*1d850*/  LDL.LU.64 R6, [R1+0xf48] ;  /* 0x000f480001067983 */ /* 0x001f280000300a00 */
[----:B------:R-:W4:Y:S04]  /*1d860*/  LDL.LU.64 R4, [R1+0xf40] ;  /* 0x000f400001047983 */ /* 0x000f280000300a00 */
[----:B---3--:R-:W-:Y:S01]  /*1d870*/  STSM.16.M88.4 [R2], R12 ;  /* 0x0000000c02007844 */ /* 0x008fe20000000200 */
[----:B------:R-:W-:Y:S06]  /*1d880*/  BAR.SYNC.DEFER_BLOCKING 0x0 ;  /* 0x0000000000007b1d */ /* 0x000fec0000010000 */
[----:B--2---:R-:W-:Y:S04]  /*1d890*/  STL.64 [R1+0x40], R8 ;  /* 0x0000400801007387 */ /* 0x004fe80000100a00 */
[----:B------:R0:W-:Y:S04]  /*1d8a0*/  STL.64 [R1+0x48], R10 ;  /* 0x0000480a01007387 */ /* 0x0001e80000100a00 */
[----:B------:R-:W2:Y:S01]  /*1d8b0*/  LDS.128 R12, [R0] ;  /* 0x00000000000c7984 */ /* 0x000ea20000000c00 */
[----:B------:R-:W-:Y:S06]  /*1d8c0*/  BAR.SYNC.DEFER_BLOCKING 0x0 ;  /* 0x0000000000007b1d */ /* 0x000fec0000010000 */
[----:B0-----:R-:W3:Y:S04]  /*1d8d0*/  LDL.LU.64 R10, [R1+0xf38] ;  /* 0x000f3800010a7983 */ /* 0x001ee80000300a00 */
[----:B------:R-:W3:Y:S04]  /*1d8e0*/  LDL.LU.64 R8, [R1+0xf30] ;  /* 0x000f300001087983 */ /* 0x000ee80000300a00 */
[----:B------:R-:W-:Y:S01]  /*1d8f0*/  STSM.16.M88.4 [R2], R24 ;  /* 0x0000001802007844 */ /* 0x000fe20000000200 */
        /* <DEDUP_REMOVED lines=9> */
[----:B--2---:R0:W-:Y:S04]  /*1d990*/  STL.64 [R1+0x20], R24 ;  /* 0x0000201801007387 */ /* 0x0041e80000100a00 */
[----:B------:R-:W-:Y:S04]  /*1d9a0*/  STL.64 [R1+0x28], R26 ;  /* 0x0000281a01007387 */ /* 0x000fe80000100a00 */
[----:B0-----:R-:W2:Y:S04]  /*1d9b0*/  LDL R24, [R1+0xdf0] ;  /* 0x000df00001187983 */ /* 0x001ea80000100800 */
[----:B------:R-:W0:Y:S01]  /*1d9c0*/  LDS.128 R16, [R0] ;  /* 0x0000000000107984 */ /* 0x000e220000000c00 */
[----:B------:R-:W-:Y:S06]  /*1d9d0*/  BAR.SYNC.DEFER_BLOCKING 0x0 ;  /* 0x0000000000007b1d */ /* 0x000fec0000010000 */
[----:B0-----:R-:W-:Y:S04]  /*1d9e0*/  STL.64 [R1+0xc0], R16 ;  /* 0x0000c01001007387 */ /* 0x001fe80000100a00 */
[----:B------:R0:W-:Y:S04]  /*1d9f0*/  STL.64 [R1+0xc8], R18 ;  /* 0x0000c81201007387 */ /* 0x0001e80000100a00 */
[----:B0-----:R-:W2:Y:S04]  /*1da00*/  LDL.LU.64 R18, [R1+0xf18] ;  /* 0x000f180001127983 */ /* 0x001ea80000300a00 */
[----:B------:R-:W2:Y:S04]  /*1da10*/  LDL.LU.64 R16, [R1+0xf10] ;  /* 0x000f100001107983 */ /* 0x000ea80000300a00 */
[----:B------:R-:W-:Y:S01]  /*1da20*/  STSM.16.M88.4 [R2], R20 ;  /* 0x0000001402007844 */ /* 0x000fe20000000200 */
[----:B------:R-:W-:Y:S06]  /*1da30*/  BAR.SYNC.DEFER_BLOCKING 0x0 ;  /* 0x0000000000007b1d */ /* 0x000fec0000010000 */
[----:B------:R-:W0:Y:S02]  /*1da40*/  LDS.128 R20, [R0] ;  /* 0x0000000000147984 */ /* 0x000e240000000c00 */
[----:B------:R-:W-:Y:S06]  /*1da50*/  BAR.SYNC.DEFER_BLOCKING 0x0 ;  /* 0x0000000000007b1d */ /* 0x000fec0000010000 */
[----:B0-----:R-:W-:Y:S04]  /*1da60*/  STL.64 [R1+0xd0], R20 ;  /* 0x0000d01401007387 */ /* 0x001fe80000100a00 */
[----:B------:R0:W-:Y:S04]  /*1da70*/  STL.64 [R1+0xd8], R22 ;  /* 0x0000d81601007387 */ /* 0x0001e80000100a00 */
[----:B----4-:R-:W-:Y:S01]  /*1da80*/  STSM.16.M88.4 [R2], R4 ;  /* 0x0000000402007844 */ /* 0x010fe20000000200 */
[----:B------:R-:W-:Y:S06]  /*1da90*/  BAR.SYNC.DEFER_BLOCKING 0x0 ;  /* 0x0000000000007b1d */ /* 0x000fec0000010000 */
[----:B0-----:R-:W4:Y:S04]  /*1daa0*/  LDL.LU.64 R22, [R1+0xf08] ;  /* 0x000f080001167983 */ /* 0x001f280000300a00 */
[----:B------:R-:W4:Y:S04]  /*1dab0*/  LDL.LU.64 R20, [R1+0xf00] ;  /* 0x000f000001147983 */ /* 0x000f280000300a00 */
[----:B------:R-:W0:Y:S01]  /*1dac0*/  LDS.128 R4, [R0] ;  /* 0x0000000000047984 */ /* 0x000e220000000c00 */
[----:B------:R-:W-:Y:S06]  /*1dad0*/  BAR.SYNC.DEFER_BLOCKING 0x0 ;  /* 0x0000000000007b1d */ /* 0x000fec0000010000 */
[----:B---3--:R3:W-:Y:S04]  /*1dae0*/  STSM.16.M88.4 [R2], R8 ;  /* 0x0000000802007844 */ /* 0x0087e80000000200 */
[----:B0-----:R-:W-:Y:S04]  /*1daf0*/  STL.64 [R1+0xe0], R4 ;  /* 0x0000e00401007387 */ /* 0x001fe80000100a00 */
[----:B------:R-:W-:Y:S01]  /*1db00*/  STL.64 [R1+0xe8], R6 ;  /* 0x0000e80601007387 */ /* 0x000fe20000100a00 */
[----:B------:R-:W-:Y:S06]  /*1db10*/  BAR.SYNC.DEFER_BLOCKING 0x0 ;  /* 0x0000000000007b1d */ /* 0x000fec0000010000 */
[----:B---3--:R-:W3:Y:S04]  /*1db20*/  LDL.LU R8, [R1+0x90] ;  /* 0x0000900001087983 */ /* 0x008ee80000300800 */
[----:B------:R-:W0:Y:S01]  /*1db30*/  LDS.128 R4, [R0] ;  /* 0x0000000000047984 */ /* 0x000e220000000c00 */
[----:B------:R-:W-:Y:S06]  /*1db40*/  BAR.SYNC.DEFER_BLOCKING 0x0 ;  /* 0x0000000000007b1d */ /* 0x000fec0000010000 */
[----:B------:R1:W-:Y:S04]  /*1db50*/  STSM.16.M88.4 [R2], R12 ;  /* 0x0000000c02007844 */ /* 0x0003e80000000200 */
[----:B0-----:R0:W-:Y:S04]  /*1db60*/  STL.64 [R1+0xf0], R4 ;  /* 0x0000f00401007387 */ /* 0x0011e80000100a00 */
[----:B------:R-:W-:Y:S01]  /*1db70*/  STL.64 [R1+0xf8], R6 ;  /* 0x0000f80601007387 */ /* 0x000fe20000100a00 */
[C---:B--2---:R-:W-:Y:S01]  /*1db80*/  IMAD R3, R24.reuse, R29, RZ ;  /* 0x0000001d18037224 */ /* 0x044fe200078e02ff */
[----:B------:R-:W-:Y:S01]  /*1db90*/  BAR.SYNC.DEFER_BLOCKING 0x0 ;  /* 0x0000000000007b1d */ /* 0x000fe20000010000 */
[----:B------:R-:W-:-:S05]  /*1dba0*/  ISETP.GE.AND P0, PT, R24, UR10, PT ;  /* 0x0000000a18007c0c */ /* 0x000fca000bf06270 */
[----:B-1----:R-:W2:Y:S01]  /*1dbb0*/  LDL R15, [R1+0xe10] ;  /* 0x000e1000010f7983 */ /* 0x002ea20000100800 */
[----:B0-----:R-:W-:-:S04]  /*1dbc0*/  LEA R4, P1, R3, UR8, 0x1 ;  /* 0x0000000803047c11 */ /* 0x001fc8000f8208ff */
[----:B------:R-:W-:Y:S01]  /*1dbd0*/  LEA.HI.X.SX32 R5, R3, UR9, 0x1, P1 ;  /* 0x0000000903057c11 */ /* 0x000fe200088f0eff */
[----:B------:R-:W0:Y:S01]  /*1dbe0*/  LDS.128 R24, [R0] ;  /* 0x0000000000187984 */ /* 0x000e220000000c00 */
[----:B------:R-:W-:Y:S06]  /*1dbf0*/  BAR.SYNC.DEFER_BLOCKING 0x0 ;  /* 0x0000000000007b1d */ /* 0x000fec0000010000 */
[----:B------:R-:W-:Y:S04]  /*1dc00*/  STSM.16.M88.4 [R2], R16 ;  /* 0x0000001002007844 */ /* 0x000fe80000000200 */
[----:B0-----:R-:W-:Y:S04]  /*1dc10*/  STL.64 [R1+0xb0], R24 ;  /* 0x0000b01801007387 */ /* 0x001fe80000100a00 */
[----:B------:R-:W-:Y:S01]  /*1dc20*/  STL.64 [R1+0xb8], R26 ;  /* 0x0000b81a01007387 */ /* 0x000fe20000100a00 */
[----:B------:R-:W-:Y:S06]  /*1dc30*/  BAR.SYNC.DEFER_BLOCKING 0x0 ;  /* 0x0000000000007b1d */ /* 0x000fec0000010000 */
[----:B------:R-:W0:Y:S02]  /*1dc40*/  LDS.128 R24, [R0] ;  /* 0x0000000000187984 */ /* 0x000e240000000c00 */
[----:B------:R-:W-:Y:S06]  /*1dc50*/  BAR.SYNC.DEFER_BLOCKING 0x0 ;  /* 0x0000000000007b1d */ /* 0x000fec0000010000 */
[----:B0-----:R-:W-:Y:S04]  /*1dc60*/  STL.64 [R1+0xa0], R24 ;  /* 0x0000a01801007387 */ /* 0x001fe80000100a00 */
[----:B------:R0:W-:Y:S04]  /*1dc70*/  STL.64 [R1+0xa8], R26 ;  /* 0x0000a81a01007387 */ /* 0x0001e80000100a00 */
[----:B0-----:R-:W2:Y:S04]  /*1dc80*/  LDL.LU.64 R26, [R1+0xef8] ;  /* 0x000ef800011a7983 */ /* 0x001ea80000300a00 */
[----:B------:R-:W2:Y:S04]  /*1dc90*/  LDL.LU.64 R24, [R1+0xef0] ;  /* 0x000ef00001187983 */ /* 0x000ea80000300a00 */
[----:B------:R-:W2:Y:S04]  /*1dca0*/  LDL R11, [R1+0xe14] ;  /* 0x000e1400010b7983 */ /* 0x000ea80000100800 */
[----:B------:R-:W2:Y:S04]  /*1dcb0*/  LDL R10, [R1+0xe1c] ;  /* 0x000e1c00010a7983 */ /* 0x000ea80000100800 */
[----:B----4-:R-:W-:Y:S01]  /*1dcc0*/  STSM.16.M88.4 [R2], R20 ;  /* 0x0000001402007844 */ /* 0x010fe20000000200 */
[----:B------:R-:W-:Y:S06]  /*1dcd0*/  BAR.SYNC.DEFER_BLOCKING 0x0 ;  /* 0x0000000000007b1d */ /* 0x000fec0000010000 */
[----:B------:R-:W4:Y:S04]  /*1dce0*/  LDL R12, [R1+0xe18] ;  /* 0x000e1800010c7983 */ /* 0x000f280000100800 */
[----:B------:R-:W0:Y:S01]  /*1dcf0*/  LDS.128 R20, [R0] ;  /* 0x0000000000147984 */ /* 0x000e220000000c00 */
[----:B------:R-:W-:Y:S06]  /*1dd00*/  BAR.SYNC.DEFER_BLOCKING 0x0 ;  /* 0x0000000000007b1d */ /* 0x000fec0000010000 */
[----:B------:R-:W-:Y:S04]  /*1dd10*/  STL [R1+0xee8], R5 ;  /* 0x000ee80501007387 */ /* 0x000fe80000100800 */
[----:B------:R-:W4:Y:S04]  /*1dd20*/  LDL.LU R19, [R1+0x80] ;  /* 0x0000800001137983 */ /* 0x000f280000300800 */
[----:B------:R1:W-:Y:S01]  /*1dd30*/  STL [R1+0xe88], R0 ;  /* 0x000e880001007387 */ /* 0x0003e20000100800 */
[----:B------:R-:W-:-:S03]  /*1dd40*/  IMAD R3, R29, 0x40, R3 ;  /* 0x000000401d037824 */ /* 0x000fc600078e0203 */
[----:B0-----:R-:W-:Y:S04]  /*1dd50*/  STL.64 [R1+0x10], R20 ;  /* 0x0000101401007387 */ /* 0x001fe80000100a00 */
[----:B------:R0:W-:Y:S04]  /*1dd60*/  STL.64 [R1+0x18], R22 ;  /* 0x0000181601007387 */ /* 0x0001e80000100a00 */
[----:B------:R-:W4:Y:S04]  /*1dd70*/  LDL R17, [R1+0xe24] ;  /* 0x000e240001117983 */ /* 0x000f280000100800 */
[----:B-1----:R-:W4:Y:S01]  /*1dd80*/  LDL R0, [R1+0xe2c] ;  /* 0x000e2c0001007983 */ /* 0x002f220000100800 */
[----:B---3--:R-:W-:-:S03]  /*1dd90*/  PRMT R16, R8, 0x7632, R16 ;  /* 0x0000763208107816 */ /* 0x008fc60000000010 */
[----:B0-----:R-:W3:Y:S04]  /*1dda0*/  LDL R23, [R1+0xdf0] ;  /* 0x000df00001177983 */ /* 0x001ee80000100800 */
[----:B------:R-:W3:Y:S01]  /*1ddb0*/  LDL R22, [R1+0xe28] ;  /* 0x000e280001167983 */ /* 0x000ee20000100800 */
[C---:B--2---:R-:W-:Y:S01]  /*1ddc0*/  ISETP.LT.AND P0, PT, R15.reuse, UR11, !P0 ;  /* 0x0000000b0f007c0c */ /* 0x044fe2000c701270 */
[----:B------:R-:W-:-:S04]  /*1ddd0*/  IMAD R28, R15, UR4, RZ ;  /* 0x000000040f1c7c24 */ /* 0x000fc8000f8e02ff */
[----:B------:R-:W-:Y:S01]  /*1dde0*/  IMAD.WIDE R6, R28, 0x2, R4 ;  /* 0x000000021c067825 */ /* 0x000fe200078e0204 */
[----:B------:R0:W-:Y:S01]  /*1ddf0*/  STSM.16.M88.4 [R2], R24 ;  /* 0x0000001802007844 */ /* 0x0001e20000000200 */
[----:B------:R-:W-:Y:S06]  /*1de00*/  BAR.SYNC.DEFER_BLOCKING 0x0 ;  /* 0x0000000000007b1d */ /* 0x000fec0000010000 */
[----:B0-----:R-:W2:Y:S01]  /*1de10*/  LDL R24, [R1+0xe20] ;  /* 0x000e200001187983 */ /* 0x001ea20000100800 */
[----:B------:R-:W-:-:S03]  /*1de20*/  LEA R2, P1, R3, UR8, 0x1 ;  /* 0x0000000803027c11 */ /* 0x000fc6000f8208ff */
[----:B------:R-:W2:Y:S04]  /*1de30*/  LDL.LU R5, [R1+0x70] ;  /* 0x0000700001057983 */ /* 0x000ea80000300800 */
[----:B------:R0:W-:Y:S01]  /*1de40*/  @P0 STG.E.U16 desc[UR12][R6.64], R8 ;  /* 0x0000000806000986 */ /* 0x0001e2000c10150c */
[----:B------:R-:W-:Y:S01]  /*1de50*/  ISETP.GE.AND P0, PT, R15, UR11, PT ;  /* 0x0000000b0f007c0c */ /* 0x000fe2000bf06270 */
[----:B0-----:R-:W-:Y:S01]  /*1de60*/  IMAD R7, R29, 0x40, R3 ;  /* 0x000000401d077824 */ /* 0x001fe200078e0203 */
[----:B------:R-:W-:-:S04]  /*1de70*/  LEA.HI.X.SX32 R3, R3, UR9, 0x1, P1 ;  /* 0x0000000903037c11 */ /* 0x000fc800088f0eff */
[----:B------:R-:W-:Y:S01]  /*1de80*/  LEA R6, P6, R7, UR8, 0x1 ;  /* 0x0000000807067c11 */ /* 0x000fe2000f8c08ff */
[----:B------:R-:W-:Y:S01]  /*1de90*/  IMAD R8, R29, 0x40, R7 ;  /* 0x000000401d087824 */ /* 0x000fe200078e0207 */
[----:B------:R-:W-:Y:S02]  /*1dea0*/  ISETP.LT.AND P1, PT, R11, UR10, !P0 ;  /* 0x0000000a0b007c0c */ /* 0x000fe4000c721270 */
[----:B------:R-:W-:Y:S01]  /*1deb0*/  LEA.HI.X.SX32 R7, R7, UR9, 0x1, P6 ;  /* 0x0000000907077c11 */ /* 0x000fe2000b0f0eff */
[----:B------:R0:W-:Y:S01]  /*1dec0*/  STL [R1+0xee4], R3 ;  /* 0x000ee40301007387 */ /* 0x0001e20000100800 */
[----:B------:R-:W-:Y:S01]  /*1ded0*/  ISETP.LT.AND P6, PT, R10, UR10, !P0 ;  /* 0x0000000a0a007c0c */ /* 0x000fe2000c7c1270 */
[----:B------:R-:W-:Y:S02]  /*1dee0*/  IMAD.WIDE R10, R28, 0x2, R2 ;  /* 0x000000021c0a7825 */ /* 0x000fe400078e0202 */
[----:B0-----:R-:W2:Y:S01]  /*1def0*/  LDL.LU R3, [R1+0x60] ;  /* 0x0000600001037983 */ /* 0x001ea20000300800 */
[----:B----4-:R-:W-:-:S02]  /*1df00*/  ISETP.LT.AND P3, PT, R12, UR10, !P0 ;  /* 0x0000000a0c007c0c */ /* 0x010fc4000c761270 */
[----:B------:R-:W-:-:S04]  /*1df10*/  LEA R20, P5, R8, UR8, 0x1 ;  /* 0x0000000808147c11 */ /* 0x000fc8000f8a08ff */
[----:B------:R-:W-:Y:S01]  /*1df20*/  LEA.HI.X.SX32 R21, R8, UR9, 0x1, P5 ;  /* 0x0000000908157c11 */ /* 0x000fe2000a8f0eff */
[----:B------:R-:W-:Y:S01]  /*1df30*/  IMAD R8, R29, 0x40, R8 ;  /* 0x000000401d087824 */ /* 0x000fe200078e0208 */
[----:B------:R-:W-:Y:S01]  /*1df40*/  PRMT R9, R19, 0x7632, R9 ;  /* 0x0000763213097816 */ /* 0x000fe20000000009 */
[----:B------:R-:W-:-:S04]  /*1df50*/  IMAD.WIDE R14, R28, 0x2, R6 ;  /* 0x000000021c0e7825 */ /* 0x000fc800078e0206 */
[----:B------:R-:W-:Y:S01]  /*1df60*/  IMAD.WIDE R12, R28, 0x2, R20 ;  /* 0x000000021c0c7825 */ /* 0x000fe200078e0214 */
[----:B------:R0:W-:Y:S04]  /*1df70*/  @P3 STG.E.U16 desc[UR12][R10.64], R16 ;  /* 0x000000100a003986 */ /* 0x0001e8000c10150c */
[----:B------:R1:W-:Y:S01]  /*1df80*/  @P1 STG.E.U16 desc[UR12][R14.64], R19 ;  /* 0x000000130e001986 */ /* 0x0003e2000c10150c */
[----:B------:R-:W-:-:S03]  /*1df90*/  LEA R18, P1, R8, UR8, 0x1 ;  /* 0x0000000808127c11 */ /* 0x000fc6000f8208ff */
[----:B------:R4:W-:Y:S01]  /*1dfa0*/  @P6 STG.E.U16 desc[UR12][R12.64], R9 ;  /* 0x000000090c006986 */ /* 0x0009e2000c10150c */
[----:B0-----:R-:W-:Y:S01]  /*1dfb0*/  IMAD R11, R29, 0x40, R8 ;  /* 0x000000401d0b7824 */ /* 0x001fe200078e0208 */
[----:B-1----:R-:W-:-:S03]  /*1dfc0*/  LEA.HI.X.SX32 R19, R8, UR9, 0x1, P1 ;  /* 0x0000000908137c11 */ /* 0x002fc600088f0eff */
[----:B----4-:R-:W-:Y:S01]  /*1dfd0*/  IMAD R9, R29, 0x40, R11 ;  /* 0x000000401d097824 */ /* 0x010fe200078e020b */
[----:B------:R-:W-:-:S03]  /*1dfe0*/  LEA R10, P1, R11, UR8, 0x1 ;  /* 0x000000080b0a7c11 */ /* 0x000fc6000f8208ff */
[----:B------:R-:W-:Y:S01]  /*1dff0*/  IMAD R12, R29, 0x40, R9 ;  /* 0x000000401d0c7824 */ /* 0x000fe200078e0209 */
[----:B------:R-:W-:Y:S02]  /*1e000*/  LEA R8, P6, R9, UR8, 0x1 ;  /* 0x0000000809087c11 */ /* 0x000fe4000f8c08ff */
[----:B------:R-:W-:Y:S02]  /*1e010*/  LEA.HI.X.SX32 R11, R11, UR9, 0x1, P1 ;  /* 0x000000090b0b7c11 */ /* 0x000fe400088f0eff */
[----:B------:R-:W-:Y:S01]  /*1e020*/  LEA R16, P1, R12, UR8, 0x1 ;  /* 0x000000080c107c11 */ /* 0x000fe2000f8208ff */
[----:B------:R0:W-:Y:S01]  /*1e030*/  STL [R1+0xeb8], R29 ;  /* 0x000eb81d01007387 */ /* 0x0001e20000100800 */
[----:B------:R-:W-:Y:S02]  /*1e040*/  ISETP.LT.AND P5, PT, R17, UR10, !P0 ;  /* 0x0000000a11007c0c */ /* 0x000fe4000c7a1270 */
[----:B------:R-:W-:Y:S01]  /*1e050*/  LEA.HI.X.SX32 R9, R9, UR9, 0x1, P6 ;  /* 0x0000000909097c11 */ /* 0x000fe2000b0f0eff */
[----:B------:R-:W-:Y:S01]  /*1e060*/  IMAD.WIDE R14, R28, 0x2, R10 ;  /* 0x000000021c0e7825 */ /* 0x000fe200078e020a */
[----:B------:R-:W-:Y:S01]  /*1e070*/  ISETP.LT.AND P6, PT, R0, UR10, !P0 ;  /* 0x0000000a00007c0c */ /* 0x000fe2000c7c1270 */
[----:B------:R-:W1:Y:S01]  /*1e080*/  LDCU UR8, c[0x0][0x398] ;  /* 0x00007300ff0877ac */ /* 0x000e620008000800 */
[----:B------:R-:W-:Y:S01]  /*1e090*/  LEA.HI.X.SX32 R17, R12, UR9, 0x1, P1 ;  /* 0x000000090c117c11 */ /* 0x000fe200088f0eff */
[C---:B------:R-:W-:Y:S01]  /*1e0a0*/  IMAD.WIDE R12, R28.reuse, 0x2, R18 ;  /* 0x000000021c0c7825 */ /* 0x040fe200078e0212 */
[----:B---3--:R-:W-:Y:S01]  /*1e0b0*/  ISETP.LT.AND P1, PT, R23, UR10, !P4 ;  /* 0x0000000a17007c0c */ /* 0x008fe2000e721270 */
[----:B0-----:R-:W3:Y:S01]  /*1e0c0*/  LDL R29, [R1+0xe18] ;  /* 0x000e1800011d7983 */ /* 0x001ee20000100800 */
[----:B------:R-:W0:Y:S01]  /*1e0d0*/  LDCU UR9, c[0x0][0x398] ;  /* 0x00007300ff0977ac */ /* 0x000e220008000800 */
[----:B------:R-:W-:Y:S01]  /*1e0e0*/  VIADD R26, R28, UR4 ;  /* 0x000000041c1a7c36 */ /* 0x000fe20008000000 */
[----:B--2---:R-:W-:-:S02]  /*1e0f0*/  ISETP.LT.AND P3, PT, R24, UR10, !P0 ;  /* 0x0000000a18007c0c */ /* 0x004fc4000c761270 */
[----:B------:R-:W-:Y:S02]  /*1e100*/  ISETP.LT.AND P0, PT, R22, UR10, !P0 ;  /* 0x0000000a16007c0c */ /* 0x000fe4000c701270 */
[----:B------:R-:W-:Y:S01]  /*1e110*/  PRMT R27, R5, 0x7632, R27 ;  /* 0x00007632051b7816 */ /* 0x000fe2000000001b */
[----:B------:R-:W-:-:S08]  /*1e120*/  IMAD.WIDE R22, R28, 0x2, R8 ;  /* 0x000000021c167825 */ /* 0x000fd000078e0208 */
[----:B------:R2:W-:Y:S01]  /*1e130*/  @P3 STG.E.U16 desc[UR12][R12.64], R5 ;  /* 0x000000050c003986 */ /* 0x0005e2000c10150c */
[----:B------:R-:W-:-:S03]  /*1e140*/  IMAD.WIDE R24, R28, 0x2, R16 ;  /* 0x000000021c187825 */ /* 0x000fc600078e0210 */
[----:B------:R4:W-:Y:S04]  /*1e150*/  @P5 STG.E.U16 desc[UR12][R14.64], R27 ;  /* 0x0000001b0e005986 */ /* 0x0009e8000c10150c */
[----:B--2---:R-:W2:Y:S04]  /*1e160*/  LDL.LU R5, [R1+0xee8] ;  /* 0x000ee80001057983 */ /* 0x004ea80000300800 */
[----:B----4-:R-:W4:Y:S04]  /*1e170*/  LDL.LU R14, [R1+0x50] ;  /* 0x00005000010e7983 */ /* 0x010f280000300800 */
[----:B------:R-:W3:Y:S01]  /*1e180*/  LDL R15, [R1+0xe10] ;  /* 0x000e1000010f7983 */ /* 0x000ee20000100800 */
[----:B------:R-:W-:-:S03]  /*1e190*/  PRMT R28, R3, 0x7632, R28 ;  /* 0x00007632031c7816 */ /* 0x000fc6000000001c */
[----:B------:R0:W-:Y:S04]  /*1e1a0*/  @P6 STG.E.U16 desc[UR12][R22.64], R3 ;  /* 0x0000000316006986 */ /* 0x0001e8000c10150c */
[----:B0-----:R-:W3:Y:S04]  /*1e1b0*/  LDL.LU R3, [R1+0xee4] ;  /* 0x000ee40001037983 */ /* 0x001ee80000300800 */
[----:B------:R-:W3:Y:S04]  /*1e1c0*/  LDL R22, [R1+0xe1c] ;  /* 0x000e1c0001167983 */ /* 0x000ee80000100800 */
[----:B------:R-:W3:Y:S04]  /*1e1d0*/  LDL R23, [R1+0xe20] ;  /* 0x000e200001177983 */ /* 0x000ee80000100800 */
[----:B------:R0:W-:Y:S04]  /*1e1e0*/  @P0 STG.E.U16 desc[UR12][R24.64], R28 ;  /* 0x0000001c18000986 */ /* 0x0001e8000c10150c */
[----:B0-----:R-:W3:Y:S04]  /*1e1f0*/  LDL R25, [R1+0xe14] ;  /* 0x000e140001197983 */ /* 0x001ee80000100800 */
[----:B------:R-:W-:Y:S01]  /*1e200*/  STL [R1+0xee0], R2 ;  /* 0x000ee00201007387 */ /* 0x000fe20000100800 */
[----:B--2---:R-:W-:-:S05]  /*1e210*/  IMAD.WIDE R12, R26, 0x2, R4 ;  /* 0x000000021a0c7825 */ /* 0x004fca00078e0204 */
[----:B----4-:R3:W-:Y:S02]  /*1e220*/  @P1 STG.E.U16 desc[UR12][R12.64], R14 ;  /* 0x0000000e0c001986 */ /* 0x0107e4000c10150c */
[----:B---3--:R-:W-:Y:S02]  /*1e230*/  IMAD.WIDE R12, R26, 0x2, R2 ;  /* 0x000000021a0c7825 */ /* 0x008fe400078e0202 */
[----:B------:R-:W2:Y:S01]  /*1e240*/  LDL R2, [R1+0xe14] ;  /* 0x000e140001027983 */ /* 0x000ea20000100800 */
[----:B------:R-:W-:-:S03]  /*1e250*/  ISETP.LT.AND P6, PT, R22, UR10, !P4 ;  /* 0x0000000a16007c0c */ /* 0x000fc6000e7c1270 */
[----:B------:R0:W-:Y:S01]  /*1e260*/  STL [R1+0xedc], R3 ;  /* 0x000edc0301007387 */ /* 0x0001e20000100800 */
[----:B------:R-:W-:Y:S01]  /*1e270*/  ISETP.LT.AND P0, PT, R23, UR10, !P4 ;  /* 0x0000000a17007c0c */ /* 0x000fe2000e701270 */
[----:B------:R-:W-:Y:S02]  /*1e280*/  IMAD.WIDE R22, R26, 0x2, R20 ;  /* 0x000000021a167825 */ /* 0x000fe400078e0214 */
[----:B0-----:R-:W3:Y:S04]  /*1e290*/  LDL.LU R3, [R1+0x20] ;  /* 0x0000200001037983 */ /* 0x001ee80000300800 */
[----:B------:R0:W-:Y:S04]  /*1e2a0*/  STL [R1+0xed8], R20 ;  /* 0x000ed81401007387 */ /* 0x0001e80000100800 */
[----:B0-----:R-:W4:Y:S01]  /*1e2b0*/  LDL.LU R20, [R1+0x40] ;  /* 0x0000400001147983 */ /* 0x001f220000300800 */
[----:B------:R-:W-:-:S02]  /*1e2c0*/  ISETP.LT.AND P3, PT, R29, UR10, !P4 ;  /* 0x0000000a1d007c0c */ /* 0x000fc4000e761270 */
[----:B------:R-:W-:Y:S01]  /*1e2d0*/  ISETP.LT.AND P5, PT, R25, UR10, !P4 ;  /* 0x0000000a19007c0c */ /* 0x000fe2000e7a1270 */
[----:B------:R0:W-:Y:S01]  /*1e2e0*/  STL [R1+0xed4], R21 ;  /* 0x000ed41501007387 */ /* 0x0001e20000100800 */
[----:B------:R-:W-:Y:S01]  /*1e2f0*/  PRMT R28, R14, 0x7632, R28 ;  /* 0x000076320e1c7816 */ /* 0x000fe2000000001c */
[----:B------:R-:W-:Y:S02]  /*1e300*/  VIADD R24, R15, 0x3 ;  /* 0x000000030f187836 */ /* 0x000fe40000000000 */
[----:B------:R-:W-:Y:S01]  /*1e310*/  IMAD.WIDE R14, R26, 0x2, R6 ;  /* 0x000000021a0e7825 */ /* 0x000fe200078e0206 */
[----:B0-----:R-:W2:Y:S05]  /*1e320*/  LDL R21, [R1+0xe24] ;  /* 0x000e240001157983 */ /* 0x001eaa0000100800 */
[----:B------:R0:W-:Y:S04]  /*1e330*/  @P3 STG.E.U16 desc[UR12][R12.64], R28 ;  /* 0x0000001c0c003986 */ /* 0x0001e8000c10150c */
[----:B0-----:R-:W3:Y:S04]  /*1e340*/  LDL.LU R12, [R1+0x30] ;  /* 0x00003000010c7983 */ /* 0x001ee80000300800 */
[----:B----4-:R0:W-:Y:S04]  /*1e350*/  @P5 STG.E.U16 desc[UR12][R14.64], R20 ;  /* 0x000000140e005986 */ /* 0x0101e8000c10150c */
[----:B0-----:R-:W4:Y:S04]  /*1e360*/  LDL R14, [R1+0xe28] ;  /* 0x000e2800010e7983 */ /* 0x001f280000100800 */
[----:B------:R-:W4:Y:S01]  /*1e370*/  LDL R15, [R1+0xdf0] ;  /* 0x000df000010f7983 */ /* 0x000f220000100800 */
[----:B--2---:R-:W-:-:S02]  /*1e380*/  ISETP.LT.AND P3, PT, R21, UR10, !P4 ;  /* 0x0000000a15007c0c */ /* 0x004fc4000e761270 */
[----:B------:R-:W-:Y:S02]  /*1e390*/  PRMT R27, R20, 0x7632, R27 ;  /* 0x00007632141b7816 */ /* 0x000fe4000000001b */
[----:B------:R-:W-:Y:S01]  /*1e3a0*/  ISETP.GE.AND P1, PT, R24, UR11, PT ;  /* 0x0000000b18007c0c */ /* 0x000fe2000bf26270 */
[----:B------:R-:W-:Y:S01]  /*1e3b0*/  IMAD.WIDE R24, R26, 0x2, R18 ;  /* 0x000000021a187825 */ /* 0x000fe200078e0212 */
[----:B------:R-:W-:Y:S01]  /*1e3c0*/  ISETP.LT.AND P5, PT, R0, UR10, !P4 ;  /* 0x0000000a00007c0c */ /* 0x000fe2000e7a1270 */
[----:B------:R0:W-:Y:S04]  /*1e3d0*/  @P6 STG.E.U16 desc[UR12][R22.64], R27 ;  /* 0x0000001b16006986 */ /* 0x0001e8000c10150c */
[----:B------:R-:W2:Y:S01]  /*1e3e0*/  LDL R20, [R1+0xe20] ;  /* 0x000e200001147983 */ /* 0x000ea20000100800 */
[----:B---3--:R-:W-:-:S03]  /*1e3f0*/  PRMT R28, R12, 0x7632, R28 ;  /* 0x000076320c1c7816 */ /* 0x008fc6000000001c */
[----:B------:R-:W-:Y:S01]  /*1e400*/  @P0 STG.E.U16 desc[UR12][R24.64], R12 ;  /* 0x0000000c18000986 */ /* 0x000fe2000c10150c */
[----:B------:R-:W-:-:S03]  /*1e410*/  ISETP.LT.AND P0, PT, R29, UR10, !P2 ;  /* 0x0000000a1d007c0c */ /* 0x000fc6000d701270 */
[----:B------:R3:W-:Y:S01]  /*1e420*/  STL [R1+0xecc], R29 ;  /* 0x000ecc1d01007387 */ /* 0x0007e20000100800 */
[----:B0-----:R-:W-:-:S03]  /*1e430*/  IMAD.WIDE R22, R26, 0x2, R8 ;  /* 0x000000021a167825 */ /* 0x001fc600078e0208 */
[----:B---3--:R-:W3:Y:S04]  /*1e440*/  LDL.LU R29, [R1+0x74] ;  /* 0x00007400011d7983 */ /* 0x008ee80000300800 */
[----:B------:R0:W-:Y:S04]  /*1e450*/  STL [R1+0xed0], R9 ;  /* 0x000ed00901007387 */ /* 0x0001e80000100800 */
[----:B0-----:R-:W2:Y:S01]  /*1e460*/  LDL R9, [R1+0xe28] ;  /* 0x000e280001097983 */ /* 0x001ea20000100800 */
[----:B----4-:R-:W-:Y:S02]  /*1e470*/  ISETP.LT.AND P4, PT, R14, UR10, !P4 ;  /* 0x0000000a0e007c0c */ /* 0x010fe4000e781270 */
[----:B------:R-:W-:Y:S01]  /*1e480*/  ISETP.LT.AND P6, PT, R15, UR10, !P2 ;  /* 0x0000000a0f007c0c */ /* 0x000fe2000d7c1270 */
[----:B------:R-:W-:-:S05]  /*1e490*/  IMAD.WIDE R14, R26, 0x2, R10 ;  /* 0x000000021a0e7825 */ /* 0x000fca00078e020a */
[----:B------:R0:W-:Y:S04]  /*1e4a0*/  @P3 STG.E.U16 desc[UR12][R14.64], R28 ;  /* 0x0000001c0e003986 */ /* 0x0001e8000c10150c */
[----:B0-----:R-:W4:Y:S01]  /*1e4b0*/  LDL.LU R14, [R1+0x94] ;  /* 0x00009400010e7983 */ /* 0x001f220000300800 */
[C---:B------:R-:W-:Y:S01]  /*1e4c0*/  VIADD R12, R26.reuse, UR4 ;  /* 0x000000041a0c7c36 */ /* 0x040fe20008000000 */
[----:B------:R-:W-:Y:S01]  /*1e4d0*/  PRMT R13, R3, 0x7632, R13 ;  /* 0x00007632030d7816 */ /* 0x000fe2000000000d */
[----:B------:R-:W-:Y:S01]  /*1e4e0*/  IMAD.WIDE R24, R26, 0x2, R16 ;  /* 0x000000021a187825 */ /* 0x000fe200078e0210 */
[----:B------:R-:W3:Y:S01]  /*1e4f0*/  LDL R15, [R1+0xe10] ;  /* 0x000e1000010f7983 */ /* 0x000ee20000100800 */
[----:B------:R-:W-:Y:S02]  /*1e500*/  ISETP.LT.AND P3, PT, R2, UR10, !P2 ;  /* 0x0000000a02007c0c */ /* 0x000fe4000d761270 */
[----:B------:R-:W-:Y:S01]  /*1e510*/  IMAD.WIDE R26, R12, 0x2, R4 ;  /* 0x000000020c1a7825 */ /* 0x000fe200078e0204 */
[----:B------:R-:W3:Y:S04]  /*1e520*/  LDL.LU R2, [R1+0xee0] ;  /* 0x000ee00001027983 */ /* 0x000ee80000300800 */
[----:B------:R0:W-:Y:S04]  /*1e530*/  @P5 STG.E.U16 desc[UR12][R22.64], R3 ;  /* 0x0000000316005986 */ /* 0x0001e8000c10150c */
[----:B------:R1:W-:Y:S04]  /*1e540*/  @P4 STG.E.U16 desc[UR12][R24.64], R13 ;  /* 0x0000000d18004986 */ /* 0x0003e8000c10150c */
[----:B0-----:R-:W3:Y:S04]  /*1e550*/  LDL.LU R3, [R1+0xedc] ;  /* 0x000edc0001037983 */ /* 0x001ee80000300800 */
[----:B-1----:R-:W3:Y:S01]  /*1e560*/  LDL.LU R25, [R1+0x84] ;  /* 0x0000840001197983 */ /* 0x002ee20000300800 */
[----:B--2---:R-:W-:-:S02]  /*1e570*/  ISETP.LT.AND P4, PT, R20, UR10, !P2 ;  /* 0x0000000a14007c0c */ /* 0x004fc4000d781270 */
[----:B------:R-:W-:Y:S01]  /*1e580*/  ISETP.LT.AND P5, PT, R21, UR10, !P2 ;  /* 0x0000000a15007c0c */ /* 0x000fe2000d7a1270 */
[----:B----4-:R0:W-:Y:S04]  /*1e590*/  @P6 STG.E.U16 desc[UR12][R26.64], R14 ;  /* 0x0000000e1a006986 */ /* 0x0101e8000c10150c */
[----:B0-----:R-:W2:Y:S04]  /*1e5a0*/  LDL R27, [R1+0xe1c] ;  /* 0x000e1c00011b7983 */ /* 0x001ea80000100800 */
[----:B------:R-:W4:Y:S04]  /*1e5b0*/  LDL.LU R20, [R1+0xed8] ;  /* 0x000ed80001147983 */ /* 0x000f280000300800 */
[----:B------:R-:W4:Y:S01]  /*1e5c0*/  LDL.LU R21, [R1+0xed4] ;  /* 0x000ed40001157983 */ /* 0x000f220000300800 */
[----:B------:R-:W-:Y:S01]  /*1e5d0*/  PRMT R24, R14, 0x7632, R24 ;  /* 0x000076320e187816 */ /* 0x000fe20000000018 */
[----:B---3--:R-:W-:-:S02]  /*1e5e0*/  VIADD R13, R15, 0x4 ;  /* 0x000000040f0d7836 */ /* 0x008fc40000000000 */
[----:B------:R-:W-:-:S04]  /*1e5f0*/  IMAD.WIDE R14, R12, 0x2, R2 ;  /* 0x000000020c0e7825 */ /* 0x000fc800078e0202 */
[----:B------:R-:W-:Y:S01]  /*1e600*/  IMAD.WIDE R22, R12, 0x2, R6 ;  /* 0x000000020c167825 */ /* 0x000fe200078e0206 */
[----:B------:R-:W-:Y:S01]  /*1e610*/  @P0 STG.E.U16 desc[UR12][R14.64], R24 ;  /* 0x000000180e000986 */ /* 0x000fe2000c10150c */
[----:B------:R-:W-:-:S03]  /*1e620*/  PRMT R26, R25, 0x7632, R26 ;  /* 0x00007632191a7816 */ /* 0x000fc6000000001a */
[----:B------:R0:W-:Y:S04]  /*1e630*/  @P3 STG.E.U16 desc[UR12][R22.64], R25 ;  /* 0x0000001916003986 */ /* 0x0001e8000c10150c */
[----:B------:R1:W-:Y:S01]  /*1e640*/  STL [R1+0xec8], R18 ;  /* 0x000ec81201007387 */ /* 0x0003e20000100800 */
[----:B------:R-:W-:Y:S02]  /*1e650*/  ISETP.LT.AND P3, PT, R0, UR10, !P2 ;  /* 0x0000000a00007c0c */ /* 0x000fe4000d761270 */
[----:B------:R-:W-:Y:S01]  /*1e660*/  ISETP.GE.AND P0, PT, R13, UR11, PT ;  /* 0x0000000b0d007c0c */ /* 0x000fe2000bf06270 */
[C---:B0-----:R-:W-:Y:S02]  /*1e670*/  IMAD.WIDE R22, R12.reuse, 0x2, R18 ;  /* 0x000000020c167825 */ /* 0x041fe400078e0212 */
[----:B-1----:R-:W3:Y:S04]  /*1e680*/  LDL.LU R18, [R1+0x54] ;  /* 0x0000540001127983 */ /* 0x002ee80000300800 */
[----:B------:R0:W-:Y:S01]  /*1e690*/  STL [R1+0xec4], R19 ;  /* 0x000ec41301007387 */ /* 0x0001e20000100800 */
[----:B------:R-:W-:Y:S01]  /*1e6a0*/  PRMT R13, R29, 0x7632, R13 ;  /* 0x000076321d0d7816 */ /* 0x000fe2000000000d */
[----:B------:R-:W-:-:S02]  /*1e6b0*/  IMAD.WIDE R24, R12, 0x2, R10 ;  /* 0x000000020c187825 */ /* 0x000fc400078e020a */
[----:B0-----:R-:W3:Y:S01]  /*1e6c0*/  LDL.LU R19, [R1+0x44] ;  /* 0x0000440001137983 */ /* 0x001ee20000300800 */
[----:B--2---:R-:W-:Y:S01]  /*1e6d0*/  ISETP.LT.AND P6, PT, R27, UR10, !P2 ;  /* 0x0000000a1b007c0c */ /* 0x004fe2000d7c1270 */
[----:B----4-:R-:W-:Y:S01]  /*1e6e0*/  IMAD.WIDE R14, R12, 0x2, R20 ;  /* 0x000000020c0e7825 */ /* 0x010fe200078e0214 */
[----:B------:R-:W-:-:S11]  /*1e6f0*/  ISETP.LT.AND P2, PT, R9, UR10, !P2 ;  /* 0x0000000a09007c0c */ /* 0x000fd6000d741270 */
[----:B------:R0:W-:Y:S04]  /*1e700*/  @P6 STG.E.U16 desc[UR12][R14.64], R26 ;  /* 0x0000001a0e006986 */ /* 0x0001e8000c10150c */
[----:B------:R1:W-:Y:S04]  /*1e710*/  @P4 STG.E.U16 desc[UR12][R22.64], R29 ;  /* 0x0000001d16004986 */ /* 0x0003e8000c10150c */
[----:B0-----:R-:W2:Y:S04]  /*1e720*/  LDL R14, [R1+0xe10] ;  /* 0x000e1000010e7983 */ /* 0x001ea80000100800 */
[----:B------:R-:W4:Y:S04]  /*1e730*/  LDL R15, [R1+0xdf0] ;  /* 0x000df000010f7983 */ /* 0x000f280000100800 */
[----:B------:R-:W4:Y:S04]  /*1e740*/  LDL.LU R26, [R1+0x64] ;  /* 0x00006400011a7983 */ /* 0x000f280000300800 */
[----:B------:R-:W4:Y:S04]  /*1e750*/  LDL.LU R9, [R1+0xed0] ;  /* 0x000ed00001097983 */ /* 0x000f280000300800 */
[----:B-1----:R-:W4:Y:S04]  /*1e760*/  LDL.LU R29, [R1+0xecc] ;  /* 0x000ecc00011d7983 */ /* 0x002f280000300800 */
[----:B------:R0:W-:Y:S04]  /*1e770*/  @P5 STG.E.U16 desc[UR12][R24.64], R13 ;  /* 0x0000000d18005986 */ /* 0x0001e8000c10150c */
[----:B0-----:R-:W4:Y:S01]  /*1e780*/  LDL R25, [R1+0xe14] ;  /* 0x000e140001197983 */ /* 0x001f220000100800 */
[----:B------:R-:W-:Y:S01]  /*1e790*/  IMAD.WIDE R22, R12, 0x2, R16 ;  /* 0x000000020c167825 */ /* 0x000fe200078e0210 */
[----:B---3--:R-:W-:-:S03]  /*1e7a0*/  PRMT R28, R18, 0x7632, R28 ;  /* 0x00007632121c7816 */ /* 0x008fc6000000001c */
[----:B--2---:R-:W-:Y:S01]  /*1e7b0*/  VIADD R13, R14, 0x5 ;  /* 0x000000050e0d7836 */ /* 0x004fe20000000000 */
[----:B----4-:R-:W-:Y:S02]  /*1e7c0*/  ISETP.LT.AND P6, PT, R15, UR10, !P1 ;  /* 0x0000000a0f007c0c */ /* 0x010fe4000cfc1270 */
[----:B------:R-:W-:Y:S01]  /*1e7d0*/  PRMT R24, R26, 0x7632, R24 ;  /* 0x000076321a187816 */ /* 0x000fe20000000018 */
[----:B------:R-:W-:Y:S01]  /*1e7e0*/  IMAD.WIDE R14, R12, 0x2, R8 ;  /* 0x000000020c0e7825 */ /* 0x000fe200078e0208 */
[----:B------:R-:W-:-:S03]  /*1e7f0*/  ISETP.LT.AND P5, PT, R29, UR10, !P1 ;  /* 0x0000000a1d007c0c */ /* 0x000fc6000cfa1270 */
[----:B------:R-:W-:Y:S01]  /*1e800*/  VIADD R12, R12, UR4 ;  /* 0x000000040c0c7c36 */ /* 0x000fe20008000000 */
[----:B------:R0:W-:Y:S04]  /*1e810*/  @P3 STG.E.U16 desc[UR12][R14.64], R26 ;  /* 0x0000001a0e003986 */ /* 0x0001e8000c10150c */
[----:B------:R1:W-:Y:S04]  /*1e820*/  @P2 STG.E.U16 desc[UR12][R22.64], R24 ;  /* 0x0000001816002986 */ /* 0x0003e8000c10150c */
[----:B------:R2:W-:Y:S01]  /*1e830*/  STL [R1+0xebc], R29 ;  /* 0x000ebc1d01007387 */ /* 0x0005e20000100800 */
[----:B0-----:R-:W-:Y:S01]  /*1e840*/  IMAD.WIDE R14, R12, 0x2, R4 ;  /* 0x000000020c0e7825 */ /* 0x001fe200078e0204 */
[----:B------:R-:W-:-:S03]  /*1e850*/  ISETP.LT.AND P4, PT, R25, UR10, !P1 ;  /* 0x0000000a19007c0c */ /* 0x000fc6000cf81270 */
[C---:B-1----:R-:W-:Y:S01]  /*1e860*/  IMAD.WIDE R22, R12.reuse, 0x2, R2 ;  /* 0x000000020c167825 */ /* 0x042fe200078e0202 */
[----:B--2---:R-:W2:Y:S04]  /*1e870*/  LDL.LU R29, [R1+0x24] ;  /* 0x00002400011d7983 */ /* 0x004ea80000300800 */
[----:B------:R0:W-:Y:S04]  /*1e880*/  STL [R1+0xec0], R5 ;  /* 0x000ec00501007387 */ /* 0x0001e80000100800 */
[----:B------:R1:W-:Y:S01]  /*1e890*/  @P6 STG.E.U16 desc[UR12][R14.64], R18 ;  /* 0x000000120e006986 */ /* 0x0003e2000c10150c */
[----:B------:R-:W-:-:S03]  /*1e8a0*/  IMAD.WIDE R24, R12, 0x2, R6 ;  /* 0x000000020c187825 */ /* 0x000fc600078e0206 */
[----:B------:R3:W-:Y:S04]  /*1e8b0*/  @P5 STG.E.U16 desc[UR12][R22.64], R28 ;  /* 0x0000001c16005986 */ /* 0x0007e8000c10150c */
[----:B0-----:R-:W4:Y:S04]  /*1e8c0*/  LDL.LU R5, [R1+0x34] ;  /* 0x0000340001057983 */ /* 0x001f280000300800 */
[----:B-1----:R-:W2:Y:S04]  /*1e8d0*/  LDL.LU R18, [R1+0xec8] ;  /* 0x000ec80001127983 */ /* 0x002ea80000300800 */
[----:B---3--:R-:W3:Y:S04]  /*1e8e0*/  LDL R22, [R1+0xe20] ;  /* 0x000e200001167983 */ /* 0x008ee80000100800 */
[----:B------:R-:W2:Y:S01]  /*1e8f0*/  LDL R23, [R1+0xe24] ;  /* 0x000e240001177983 */ /* 0x000ea20000100800 */
[----:B------:R-:W-:-:S02]  /*1e900*/  ISETP.GE.AND P2, PT, R13, UR11, PT ;  /* 0x0000000b0d007c0c */ /* 0x000fc4000bf46270 */
[----:B------:R-:W-:Y:S01]  /*1e910*/  PRMT R13, R19, 0x7632, R13 ;  /* 0x00007632130d7816 */ /* 0x000fe2000000000d */
[----:B------:R-:W4:Y:S04]  /*1e920*/  LDL R14, [R1+0xe28] ;  /* 0x000e2800010e7983 */ /* 0x000f280000100800 */
[----:B------:R-:W4:Y:S04]  /*1e930*/  LDL R15, [R1+0xdf0] ;  /* 0x000df000010f7983 */ /* 0x000f280000100800 */
[----:B------:R0:W-:Y:S04]  /*1e940*/  @P4 STG.E.U16 desc[UR12][R24.64], R19 ;  /* 0x0000001318004986 */ /* 0x0001e8000c10150c */
[----:B0-----:R-:W4:Y:S01]  /*1e950*/  LDL.LU R19, [R1+0xec4] ;  /* 0x000ec40001137983 */ /* 0x001f220000300800 */
[----:B------:R-:W-:Y:S01]  /*1e960*/  ISETP.LT.AND P3, PT, R27, UR10, !P1 ;  /* 0x0000000a1b007c0c */ /* 0x000fe2000cf61270 */
[----:B------:R-:W-:-:S12]  /*1e970*/  IMAD.WIDE R26, R12, 0x2, R20 ;  /* 0x000000020c1a7825 */ /* 0x000fd800078e0214 */
[----:B------:R0:W-:Y:S01]  /*1e980*/  @P3 STG.E.U16 desc[UR12][R26.64], R13 ;  /* 0x0000000d1a003986 */ /* 0x0001e2000c10150c */
[----:B------:R-:W-:Y:S01]  /*1e990*/  ISETP.LT.AND P3, PT, R0, UR10, !P1 ;  /* 0x0000000a00007c0c */ /* 0x000fe2000cf61270 */
[----:B------:R-:W-:-:S04]  /*1e9a0*/  IMAD.WIDE R24, R12, 0x2, R8 ;  /* 0x000000020c187825 */ /* 0x000fc800078e0208 */
[C---:B0-----:R-:W-:Y:S02]  /*1e9b0*/  VIADD R13, R12.reuse, UR4 ;  /* 0x000000040c0d7c36 */ /* 0x041fe40008000000 */
[----:B------:R-:W-:Y:S01]  /*1e9c0*/  IMAD.WIDE R26, R12, 0x2, R16 ;  /* 0x000000020c1a7825 */ /* 0x000fe200078e0210 */
[----:B---3--:R-:W-:Y:S02]  /*1e9d0*/  ISETP.LT.AND P4, PT, R22, UR10, !P1 ;  /* 0x0000000a16007c0c */ /* 0x008fe4000cf81270 */
[----:B--2---:R-:W-:Y:S02]  /*1e9e0*/  ISETP.LT.AND P5, PT, R23, UR10, !P1 ;  /* 0x0000000a17007c0c */ /* 0x004fe4000cfa1270 */
[----:B----4-:R-:W-:Y:S02]  /*1e9f0*/  PRMT R28, R5, 0x7632, R28 ;  /* 0x00007632051c7816 */ /* 0x010fe4000000001c */
[----:B------:R-:W-:Y:S02]  /*1ea00*/  ISETP.LT.AND P1, PT, R14, UR10, !P1 ;  /* 0x0000000a0e007c0c */ /* 0x000fe4000cf21270 */
[----:B------:R-:W-:Y:S01]  /*1ea10*/  ISETP.LT.AND P6, PT, R15, UR10, !P0 ;  /* 0x0000000a0f007c0c */ /* 0x000fe2000c7c1270 */
[----:B------:R-:W-:-:S04]  /*1ea20*/  IMAD.WIDE R14, R12, 0x2, R10 ;  /* 0x000000020c0e7825 */ /* 0x000fc800078e020a */
[----:B------:R-:W-:Y:S01]  /*1ea30*/  IMAD.WIDE R22, R12, 0x2, R18 ;  /* 0x000000020c167825 */ /* 0x000fe200078e0212 */
[----:B------:R-:W-:-:S04]  /*1ea40*/  PRMT R12, R29, 0x7632, R12 ;  /* 0x000076321d0c7816 */ /* 0x000fc8000000000c */
[----:B------:R0:W-:Y:S04]  /*1ea50*/  @P4 STG.E.U16 desc[UR12][R22.64], R5 ;  /* 0x0000000516004986 */ /* 0x0001e8000c10150c */
[----:B------:R1:W-:Y:S04]  /*1ea60*/  @P5 STG.E.U16 desc[UR12][R14.64], R28 ;  /* 0x0000001c0e005986 */ /* 0x0003e8000c10150c */
[----:B------:R2:W-:Y:S04]  /*1ea70*/  @P3 STG.E.U16 desc[UR12][R24.64], R29 ;  /* 0x0000001d18003986 */ /* 0x0005e8000c10150c */
[----:B0-----:R-:W3:Y:S04]  /*1ea80*/  LDL.LU R5, [R1+0xec0] ;  /* 0x000ec00001057983 */ /* 0x001ee80000300800 */
[----:B-1----:R-:W4:Y:S04]  /*1ea90*/  LDL R14, [R1+0xe10] ;  /* 0x000e1000010e7983 */ /* 0x002f280000100800 */
[----:B------:R-:W3:Y:S04]  /*1eaa0*/  LDL R15, [R1+0xe24] ;  /* 0x000e2400010f7983 */ /* 0x000ee80000100800 */
[----:B--2---:R-:W2:Y:S04]  /*1eab0*/  LDL.LU R29, [R1+0xebc] ;  /* 0x000ebc00011d7983 */ /* 0x004ea80000300800 */
[----:B------:R-:W3:Y:S04]  /*1eac0*/  LDL R24, [R1+0xe20] ;  /* 0x000e200001187983 */ /* 0x000ee80000100800 */
[----:B------:R-:W4:Y:S04]  /*1ead0*/  LDL.LU R25, [R1+0x98] ;  /* 0x0000980001197983 */ /* 0x000f280000300800 */
[----:B------:R0:W-:Y:S04]  /*1eae0*/  @P1 STG.E.U16 desc[UR12][R26.64], R12 ;  /* 0x0000000c1a001986 */ /* 0x0001e8000c10150c */
[----:B0-----:R-:W4:Y:S04]  /*1eaf0*/  LDL R12, [R1+0xe14] ;  /* 0x000e1400010c7983 */ /* 0x001f280000100800 */
[----:B------:R-:W4:Y:S04]  /*1eb00*/  LDL R26, [R1+0xe1c] ;  /* 0x000e1c00011a7983 */ /* 0x000f280000100800 */
[----:B------:R-:W4:Y:S01]  /*1eb10*/  LDL R27, [R1+0x88] ;  /* 0x00008800011b7983 */ /* 0x000f220000100800 */
[----:B--2---:R-:W-:-:S03]  /*1eb20*/  ISETP.LT.AND P1, PT, R29, UR10, !P0 ;  /* 0x0000000a1d007c0c */ /* 0x004fc6000c721270 */
[----:B------:R-:W2:Y:S01]  /*1eb30*/  LDL.LU R29, [R1+0xeb8] ;  /* 0x000eb800011d7983 */ /* 0x000ea20000300800 */
[----:B---3--:R-:W-:Y:S01]  /*1eb40*/  IMAD.WIDE R22, R13, 0x2, R4 ;  /* 0x000000020d167825 */ /* 0x008fe200078e0204 */
[----:B------:R-:W-:Y:S02]  /*1eb50*/  ISETP.LT.AND P4, PT, R15, UR10, !P0 ;  /* 0x0000000a0f007c0c */ /* 0x000fe4000c781270 */
[----:B------:R-:W-:Y:S04]  /*1eb60*/  STL [R1+0xeb4], R7 ;  /* 0x000eb40701007387 */ /* 0x000fe80000100800 */
[----:B----4-:R0:W-:Y:S01]  /*1eb70*/  @P6 STG.E.U16 desc[UR12][R22.64], R25 ;  /* 0x0000001916006986 */ /* 0x0101e2000c10150c */
[----:B------:R-:W-:Y:S01]  /*1eb80*/  ISETP.LT.AND P3, PT, R12, UR10, !P0 ;  /* 0x0000000a0c007c0c */ /* 0x000fe2000c761270 */
[----:B------:R-:W-:-:S02]  /*1eb90*/  VIADD R12, R14, 0x6 ;  /* 0x000000060e0c7836 */ /* 0x000fc40000000000 */
[----:B------:R-:W-:Y:S01]  /*1eba0*/  IMAD.WIDE R14, R13, 0x2, R2 ;  /* 0x000000020d0e7825 */ /* 0x000fe200078e0202 */
[----:B------:R-:W-:-:S03]  /*1ebb0*/  ISETP.LT.AND P5, PT, R26, UR10, !P0 ;  /* 0x0000000a1a007c0c */ /* 0x000fc6000c7a1270 */
[----:B0-----:R-:W-:Y:S01]  /*1ebc0*/  IMAD.WIDE R22, R13, 0x2, R6 ;  /* 0x000000020d167825 */ /* 0x001fe200078e0206 */
[----:B------:R-:W-:Y:S01]  /*1ebd0*/  PRMT R28, R27, 0x7632, R28 ;  /* 0x000076321b1c7816 */ /* 0x000fe2000000001c */
[----:B------:R-:W3:Y:S02]  /*1ebe0*/  LDL.LU R7, [R1+0x68] ;  /* 0x0000680001077983 */ /* 0x000ee40000300800 */
[----:B------:R-:W-:Y:S02]  /*1ebf0*/  IMAD.WIDE R26, R13, 0x2, R18 ;  /* 0x000000020d1a7825 */ /* 0x000fe400078e0212 */
[----:B------:R0:W-:Y:S04]  /*1ec00*/  STL [R1+0xeb0], R19 ;  /* 0x000eb01301007387 */ /* 0x0001e80000100800 */
[----:B0-----:R-:W4:Y:S01]  /*1ec10*/  LDL.LU R19, [R1+0x78] ;  /* 0x0000780001137983 */ /* 0x001f220000300800 */
[----:B--2---:R-:W-:-:S05]  /*1ec20*/  PRMT R29, R25, 0x7632, R29 ;  /* 0x00007632191d7816 */ /* 0x004fca000000001d */
[----:B------:R0:W-:Y:S04]  /*1ec30*/  @P1 STG.E.U16 desc[UR12][R14.64], R29 ;  /* 0x0000001d0e001986 */ /* 0x0001e8000c10150c */
[----:B0-----:R-:W2:Y:S01]  /*1ec40*/  LDL.LU R15, [R1+0x88] ;  /* 0x00008800010f7983 */ /* 0x001ea20000300800 */
[----:B------:R-:W-:Y:S01]  /*1ec50*/  ISETP.LT.AND P6, PT, R24, UR10, !P0 ;  /* 0x0000000a18007c0c */ /* 0x000fe2000c7c1270 */
[----:B------:R-:W-:Y:S01]  /*1ec60*/  IMAD.WIDE R24, R13, 0x2, R20 ;  /* 0x000000020d187825 */ /* 0x000fe200078e0214 */
[----:B------:R-:W-:Y:S01]  /*1ec70*/  ISETP.GE.AND P1, PT, R12, UR11, PT ;  /* 0x0000000b0c007c0c */ /* 0x000fe2000bf26270 */
[----:B------:R-:W3:Y:S04]  /*1ec80*/  LDL R29, [R1+0xe18] ;  /* 0x000e1800011d7983 */ /* 0x000ee80000100800 */
[----:B--2---:R0:W-:Y:S04]  /*1ec90*/  @P3 STG.E.U16 desc[UR12][R22.64], R15 ;  /* 0x0000000f16003986 */ /* 0x0041e8000c10150c */
[----:B------:R1:W-:Y:S01]  /*1eca0*/  @P5 STG.E.U16 desc[UR12][R24.64], R28 ;  /* 0x0000001c18005986 */ /* 0x0003e2000c10150c */
[----:B----4-:R-:W-:Y:S01]  /*1ecb0*/  PRMT R12, R19, 0x7632, R12 ;  /* 0x00007632130c7816 */ /* 0x010fe2000000000c */
[----:B0-----:R-:W-:-:S02]  /*1ecc0*/  IMAD.WIDE R14, R13, 0x2, R10 ;  /* 0x000000020d0e7825 */ /* 0x001fc400078e020a */
[----:B------:R-:W2:Y:S04]  /*1ecd0*/  LDL R22, [R1+0xdf0] ;  /* 0x000df00001167983 */ /* 0x000ea80000100800 */
[----:B-1----:R-:W4:Y:S01]  /*1ece0*/  LDL R25, [R1+0xe28] ;  /* 0x000e280001197983 */ /* 0x002f220000100800 */
[----:B------:R-:W-:-:S03]  /*1ecf0*/  ISETP.LT.AND P3, PT, R0, UR10, !P0 ;  /* 0x0000000a00007c0c */ /* 0x000fc6000c761270 */
[----:B------:R0:W-:Y:S04]  /*1ed00*/  @P6 STG.E.U16 desc[UR12][R26.64], R19 ;  /* 0x000000131a006986 */ /* 0x0001e8000c10150c */
[----:B------:R1:W-:Y:S01]  /*1ed10*/  @P4 STG.E.U16 desc[UR12][R14.64], R12 ;  /* 0x0000000c0e004986 */ /* 0x0003e2000c10150c */
[----:B---3--:R-:W-:-:S03]  /*1ed20*/  PRMT R28, R7, 0x7632, R28 ;  /* 0x00007632071c7816 */ /* 0x008fc6000000001c */
[----:B------:R-:W3:Y:S01]  /*1ed30*/  LDL R23, [R1+0xe14] ;  /* 0x000e140001177983 */ /* 0x000ee20000100800 */
[----:B0-----:R-:W-:-:S03]  /*1ed40*/  VIADD R26, R13, UR4 ;  /* 0x000000040d1a7c36 */ /* 0x001fc60008000000 */
[----:B------:R-:W3:Y:S01]  /*1ed50*/  LDL.LU R19, [R1+0x48] ;  /* 0x0000480001137983 */ /* 0x000ee20000300800 */
[----:B-1----:R-:W-:-:S03]  /*1ed60*/  IMAD.WIDE R14, R13, 0x2, R8 ;  /* 0x000000020d0e7825 */ /* 0x002fc600078e0208 */
[----:B------:R0:W-:Y:S04]  /*1ed70*/  STL [R1+0xeac], R3 ;  /* 0x000eac0301007387 */ /* 0x0001e80000100800 */
[----:B------:R1:W-:Y:S01]  /*1ed80*/  @P3 STG.E.U16 desc[UR12][R14.64], R7 ;  /* 0x000000070e003986 */ /* 0x0003e2000c10150c */
[----:B----4-:R-:W-:Y:S01]  /*1ed90*/  ISETP.LT.AND P0, PT, R25, UR10, !P0 ;  /* 0x0000000a19007c0c */ /* 0x010fe2000c701270 */
[----:B------:R-:W-:Y:S02]  /*1eda0*/  IMAD.WIDE R24, R26, 0x2, R2 ;  /* 0x000000021a187825 */ /* 0x000fe400078e0202 */
[----:B0-----:R-:W4:Y:S04]  /*1edb0*/  LDL.LU R3, [R1+0x58] ;  /* 0x0000580001037983 */ /* 0x001f280000300800 */
[----:B-1----:R-:W4:Y:S04]  /*1edc0*/  LDL.LU R7, [R1+0xeb4] ;  /* 0x000eb40001077983 */ /* 0x002f280000300800 */
[----:B------:R-:W4:Y:S04]  /*1edd0*/  LDL R14, [R1+0xe1c] ;  /* 0x000e1c00010e7983 */ /* 0x000f280000100800 */
[----:B------:R-:W4:Y:S01]  /*1ede0*/  LDL R15, [R1+0xe10] ;  /* 0x000e1000010f7983 */ /* 0x000f220000100800 */
[----:B--2---:R-:W-:-:S02]  /*1edf0*/  ISETP.LT.AND P6, PT, R22, UR10, !P2 ;  /* 0x0000000a16007c0c */ /* 0x004fc4000d7c1270 */
[----:B------:R-:W-:Y:S01]  /*1ee00*/  ISETP.LT.AND P5, PT, R29, UR10, !P2 ;  /* 0x0000000a1d007c0c */ /* 0x000fe2000d7a1270 */
[----:B------:R-:W-:Y:S01]  /*1ee10*/  IMAD.WIDE R12, R13, 0x2, R16 ;  /* 0x000000020d0c7825 */ /* 0x000fe200078e0210 */
[----:B---3--:R-:W-:-:S03]  /*1ee20*/  ISETP.LT.AND P4, PT, R23, UR10, !P2 ;  /* 0x0000000a17007c0c */ /* 0x008fc6000d781270 */
[----:B------:R-:W-:Y:S01]  /*1ee30*/  IMAD.WIDE R22, R26, 0x2, R4 ;  /* 0x000000021a167825 */ /* 0x000fe200078e0204 */
[----:B------:R-:W-:Y:S04]  /*1ee40*/  @P0 STG.E.U16 desc[UR12][R12.64], R28 ;  /* 0x0000001c0c000986 */ /* 0x000fe8000c10150c */
[----:B------:R0:W-:Y:S04]  /*1ee50*/  STL [R1+0xea4], R28 ;  /* 0x000ea41c01007387 */ /* 0x0001e80000100800 */
[----:B0-----:R-:W2:Y:S01]  /*1ee60*/  LDL R28, [R1+0xdf0] ;  /* 0x000df000011c7983 */ /* 0x001ea20000100800 */
[----:B----4-:R-:W-:-:S03]  /*1ee70*/  PRMT R27, R3, 0x7632, R27 ;  /* 0x00007632031b7816 */ /* 0x010fc6000000001b */
[----:B------:R0:W-:Y:S01]  /*1ee80*/  @P6 STG.E.U16 desc[UR12][R22.64], R3 ;  /* 0x0000000316006986 */ /* 0x0001e2000c10150c */
[----:B------:R-:W-:-:S03]  /*1ee90*/  ISETP.LT.AND P3, PT, R14, UR10, !P2 ;  /* 0x0000000a0e007c0c */ /* 0x000fc6000d761270 */
[----:B------:R1:W-:Y:S01]  /*1eea0*/  @P5 STG.E.U16 desc[UR12][R24.64], R27 ;  /* 0x0000001b18005986 */ /* 0x0003e2000c10150c */
[----:B------:R-:W-:-:S03]  /*1eeb0*/  IMAD.WIDE R12, R26, 0x2, R6 ;  /* 0x000000021a0c7825 */ /* 0x000fc600078e0206 */
[----:B0-----:R-:W3:Y:S01]  /*1eec0*/  LDL.LU R3, [R1+0x9c] ;  /* 0x00009c0001037983 */ /* 0x001ee20000300800 */
[----:B------:R-:W-:-:S03]  /*1eed0*/  VIADD R22, R15, 0x7 ;  /* 0x000000070f167836 */ /* 0x000fc60000000000 */
[----:B------:R0:W-:Y:S01]  /*1eee0*/  STL [R1+0xea8], R27 ;  /* 0x000ea81b01007387 */ /* 0x0001e20000100800 */
[----:B------:R-:W-:Y:S01]  /*1eef0*/  IMAD.WIDE R14, R26, 0x2, R20 ;  /* 0x000000021a0e7825 */ /* 0x000fe200078e0214 */
[----:B------:R-:W-:Y:S02]  /*1ef00*/  PRMT R23, R19, 0x7632, R23 ;  /* 0x0000763213177816 */ /* 0x000fe40000000017 */
[----:B-1----:R-:W4:Y:S04]  /*1ef10*/  LDL R24, [R1+0xe20] ;  /* 0x000e200001187983 */ /* 0x002f280000100800 */
[----:B------:R-:W3:Y:S01]  /*1ef20*/  LDL R25, [R1+0xe24] ;  /* 0x000e240001197983 */ /* 0x000ee20000100800 */
[----:B------:R-:W-:-:S03]  /*1ef30*/  ISETP.GE.AND P0, PT, R22, UR11, PT ;  /* 0x0000000b16007c0c */ /* 0x000fc6000bf06270 */
[----:B0-----:R-:W3:Y:S04]  /*1ef40*/  LDL R27, [R1+0xe1c] ;  /* 0x000e1c00011b7983 */ /* 0x001ee80000100800 */
[----:B------:R-:W3:Y:S04]  /*1ef50*/  LDL.LU R22, [R1+0x38] ;  /* 0x0000380001167983 */ /* 0x000ee80000300800 */
[----:B------:R0:W-:Y:S04]  /*1ef60*/  @P4 STG.E.U16 desc[UR12][R12.64], R19 ;  /* 0x000000130c004986 */ /* 0x0001e8000c10150c */
[----:B------:R1:W-:Y:S04]  /*1ef70*/  @P3 STG.E.U16 desc[UR12][R14.64], R23 ;  /* 0x000000170e003986 */ /* 0x0003e8000c10150c */
[----:B0-----:R-:W3:Y:S04]  /*1ef80*/  LDL.LU R19, [R1+0xeb0] ;  /* 0x000eb00001137983 */ /* 0x001ee80000300800 */
[----:B-1----:R-:W3:Y:S01]  /*1ef90*/  LDL R15, [R1+0xe28] ;  /* 0x000e2800010f7983 */ /* 0x002ee20000100800 */
[----:B------:R-:W-:-:S02]  /*1efa0*/  ISETP.LT.AND P4, PT, R0, UR10, !P2 ;  /* 0x0000000a00007c0c */ /* 0x000fc4000d781270 */
[----:B--2---:R-:W-:Y:S02]  /*1efb0*/  ISETP.LT.AND P3, PT, R28, UR10, !P1 ;  /* 0x0000000a1c007c0c */ /* 0x004fe4000cf61270 */
[----:B------:R-:W2:Y:S01]  /*1efc0*/  LDL.LU R28, [R1+0x8c] ;  /* 0x00008c00011c7983 */ /* 0x000ea20000300800 */
[----:B----4-:R-:W-:Y:S02]  /*1efd0*/  ISETP.LT.AND P6, PT, R24, UR10, !P2 ;  /* 0x0000000a18007c0c */ /* 0x010fe4000d7c1270 */
[----:B---3--:R-:W-:Y:S02]  /*1efe0*/  ISETP.LT.AND P5, PT, R25, UR10, !P2 ;  /* 0x0000000a19007c0c */ /* 0x008fe4000d7a1270 */
[----:B------:R-:W-:Y:S01]  /*1eff0*/  PRMT R23, R22, 0x7632, R23 ;  /* 0x0000763216177816 */ /* 0x000fe20000000017 */
[----:B------:R-:W-:Y:S01]  /*1f000*/  IMAD.WIDE R12, R26, 0x2, R18 ;  /* 0x000000021a0c7825 */ /* 0x000fe200078e0212 */
[----:B------:R-:W-:-:S03]  /*1f010*/  ISETP.LT.AND P2, PT, R15, UR10, !P2 ;  /* 0x0000000a0f007c0c */ /* 0x000fc6000d741270 */
[----:B------:R-:W-:-:S04]  /*1f020*/  IMAD.WIDE R14, R26, 0x2, R10 ;  /* 0x000000021a0e7825 */ /* 0x000fc800078e020a */
[----:B------:R0:W-:Y:S04]  /*1f030*/  @P6 STG.E.U16 desc[UR12][R12.64], R22 ;  /* 0x000000160c006986 */ /* 0x0001e8000c10150c */
[----:B------:R1:W-:Y:S01]  /*1f040*/  @P5 STG.E.U16 desc[UR12][R14.64], R23 ;  /* 0x000000170e005986 */ /* 0x0003e2000c10150c */
[----:B0-----:R-:W-:-:S04]  /*1f050*/  IMAD.WIDE R12, R26, 0x2, R8 ;  /* 0x000000021a0c7825 */ /* 0x001fc800078e0208 */
[C---:B------:R-:W-:Y:S02]  /*1f060*/  VIADD R22, R26.reuse, UR4 ;  /* 0x000000041a167c36 */ /* 0x040fe40008000000 */
[----:B-1----:R-:W-:Y:S02]  /*1f070*/  IMAD.WIDE R14, R26, 0x2, R16 ;  /* 0x000000021a0e7825 */ /* 0x002fe400078e0210 */
[----:B------:R-:W3:Y:S02]  /*1f080*/  LDL.LU R26, [R1+0x28] ;  /* 0x00002800011a7983 */ /* 0x000ee40000300800 */
[----:B---3--:R-:W-:Y:S02]  /*1f090*/  PRMT R23, R26, 0x7632, R23 ;  /* 0x000076321a177816 */ /* 0x008fe40000000017 */
[----:B------:R0:W-:Y:S04]  /*1f0a0*/  @P4 STG.E.U16 desc[UR12][R12.64], R26 ;  /* 0x0000001a0c004986 */ /* 0x0001e8000c10150c */
[----:B------:R1:W-:Y:S01]  /*1f0b0*/  @P2 STG.E.U16 desc[UR12][R14.64], R23 ;  /* 0x000000170e002986 */ /* 0x0003e2000c10150c */
[----:B0-----:R-:W-:-:S03]  /*1f0c0*/  IMAD.WIDE R12, R22, 0x2, R4 ;  /* 0x00000002160c7825 */ /* 0x001fc600078e0204 */
[----:B------:R-:W3:Y:S01]  /*1f0d0*/  LDL R26, [R1+0xe28] ;  /* 0x000e2800011a7983 */ /* 0x000ee20000100800 */
[----:B-1----:R-:W-:-:S03]  /*1f0e0*/  PRMT R15, R3, 0x7632, R15 ;  /* 0x00007632030f7816 */ /* 0x002fc6000000000f */
[----:B------:R-:W4:Y:S04]  /*1f0f0*/  LDL R14, [R1+0xe10] ;  /* 0x000e1000010e7983 */ /* 0x000f280000100800 */
[----:B------:R0:W-:Y:S04]  /*1f100*/  @P3 STG.E.U16 desc[UR12][R12.64], R3 ;  /* 0x000000030c003986 */ /* 0x0001e8000c10150c */
[----:B0-----:R-:W3:Y:S04]  /*1f110*/  LDL.LU R3, [R1+0xeac] ;  /* 0x000eac0001037983 */ /* 0x001ee80000300800 */
[----:B------:R-:W3:Y:S01]  /*1f120*/  LDL R13, [R1+0xe14] ;  /* 0x000e1400010d7983 */ /* 0x000ee20000100800 */
[----:B------:R-:W-:-:S02]  /*1f130*/  ISETP.LT.AND P4, PT, R29, UR10, !P1 ;  /* 0x0000000a1d007c0c */ /* 0x000fc4000cf81270 */
[----:B------:R-:W-:Y:S02]  /*1f140*/  ISETP.LT.AND P5, PT, R27, UR10, !P1 ;  /* 0x0000000a1b007c0c */ /* 0x000fe4000cfa1270 */
[----:B------:R-:W3:Y:S01]  /*1f150*/  LDL.LU R27, [R1+0xea8] ;  /* 0x000ea800011b7983 */ /* 0x000ee20000300800 */
[----:B--2---:R-:W-:-:S03]  /*1f160*/  PRMT R23, R28, 0x7632, R23 ;  /* 0x000076321c177816 */ /* 0x004fc60000000017 */
[----:B------:R-:W-:Y:S01]  /*1f170*/  STL [R1+0xea0], R6 ;  /* 0x000ea00601007387 */ /* 0x000fe20000100800 */
[----:B----4-:R-:W-:-:S05]  /*1f180*/  VIADD R14, R14, 0x8 ;  /* 0x000000080e0e7836 */ /* 0x010fca0000000000 */
[----:B------:R-:W-:Y:S02]  /*1f190*/  ISETP.GE.AND P2, PT, R14, UR11, PT ;  /* 0x0000000b0e007c0c */ /* 0x000fe4000bf46270 */
[----:B---3--:R-:W-:Y:S01]  /*1f1a0*/  ISETP.LT.AND P6, PT, R13, UR10, !P1 ;  /* 0x0000000a0d007c0c */ /* 0x008fe2000cfc1270 */
[----:B------:R-:W-:-:S05]  /*1f1b0*/  IMAD.WIDE R12, R22, 0x2, R2 ;  /* 0x00000002160c7825 */ /* 0x000fca00078e0202 */
[----:B------:R0:W-:Y:S02]  /*1f1c0*/  @P4 STG.E.U16 desc[UR12][R12.64], R15 ;  /* 0x0000000f0c004986 */ /* 0x0001e4000c10150c */
[C---:B0-----:R-:W-:Y:S02]  /*1f1d0*/  IMAD.WIDE R12, R22.reuse, 0x2, R6 ;  /* 0x00000002160c7825 */ /* 0x041fe400078e0206 */
[----:B------:R-:W2:Y:S02]  /*1f1e0*/  LDL.LU R6, [R1+0x6c] ;  /* 0x00006c0001067983 */ /* 0x000ea40000300800 */
[----:B------:R-:W-:Y:S02]  /*1f1f0*/  IMAD.WIDE R14, R22, 0x2, R20 ;  /* 0x00000002160e7825 */ /* 0x000fe400078e0214 */
[----:B------:R0:W-:Y:S04]  /*1f200*/  STL [R1+0xe9c], R7 ;  /* 0x000e9c0701007387 */ /* 0x0001e80000100800 */
[----:B------:R1:W-:Y:S04]  /*1f210*/  @P6 STG.E.U16 desc[UR12][R12.64], R28 ;  /* 0x0000001c0c006986 */ /* 0x0003e8000c10150c */
[----:B0-----:R-:W3:Y:S04]  /*1f220*/  LDL.LU R7, [R1+0x5c] ;  /* 0x00005c0001077983 */ /* 0x001ee80000300800 */
[----:B-1----:R-:W2:Y:S04]  /*1f230*/  LDL.LU R28, [R1+0xea4] ;  /* 0x000ea400011c7983 */ /* 0x002ea80000300800 */
[----:B------:R-:W4:Y:S04]  /*1f240*/  LDL.LU R13, [R1+0x7c] ;  /* 0x00007c00010d7983 */ /* 0x000f280000300800 */
[----:B------:R0:W-:Y:S04]  /*1f250*/  @P5 STG.E.U16 desc[UR12][R14.64], R23 ;  /* 0x000000170e005986 */ /* 0x0001e8000c10150c */
[----:B0-----:R-:W3:Y:S01]  /*1f260*/  LDL R15, [R1+0xdf0] ;  /* 0x000df000010f7983 */ /* 0x001ee20000100800 */
[----:B------:R-:W-:-:S02]  /*1f270*/  ISETP.LT.AND P3, PT, R24, UR10, !P1 ;  /* 0x0000000a18007c0c */ /* 0x000fc4000cf61270 */
[----:B------:R-:W-:Y:S01]  /*1f280*/  ISETP.LT.AND P4, PT, R25, UR10, !P1 ;  /* 0x0000000a19007c0c */ /* 0x000fe2000cf81270 */
[----:B------:R-:W-:Y:S01]  /*1f290*/  IMAD.WIDE R24, R22, 0x2, R18 ;  /* 0x0000000216187825 */ /* 0x000fe200078e0212 */
[----:B------:R0:W-:Y:S01]  /*1f2a0*/  STL [R1+0xe98], R0 ;  /* 0x000e980001007387 */ /* 0x0001e20000100800 */
[----:B------:R-:W-:-:S08]  /*1f2b0*/  ISETP.LT.AND P6, PT, R29, UR10, !P0 ;  /* 0x0000000a1d007c0c */ /* 0x000fd0000c7c1270 */
[----:B----4-:R1:W-:Y:S01]  /*1f2c0*/  @P3 STG.E.U16 desc[UR12][R24.64], R13 ;  /* 0x0000000d18003986 */ /* 0x0103e2000c10150c */
[----:B------:R-:W-:Y:S02]  /*1f2d0*/  ISETP.LT.AND P3, PT, R0, UR10, !P1 ;  /* 0x0000000a00007c0c */ /* 0x000fe4000cf61270 */
[----:B------:R-:W-:Y:S01]  /*1f2e0*/  PRMT R14, R13, 0x7632, R14 ;  /* 0x000076320d0e7816 */ /* 0x000fe2000000000e */
[----:B0-----:R-:W4:Y:S01]  /*1f2f0*/  LDL.LU R0, [R1+0x4c] ;  /* 0x00004c0001007983 */ /* 0x001f220000300800 */
[----:B------:R-:W-:Y:S01]  /*1f300*/  ISETP.LT.AND P1, PT, R26, UR10, !P1 ;  /* 0x0000000a1a007c0c */ /* 0x000fe2000cf21270 */
[----:B------:R-:W-:Y:S01]  /*1f310*/  VIADD R26, R22, UR4 ;  /* 0x00000004161a7c36 */ /* 0x000fe20008000000 */
[----:B--2---:R-:W-:Y:S01]  /*1f320*/  PRMT R28, R6, 0x7632, R28 ;  /* 0x00007632061c7816 */ /* 0x004fe2000000001c */
[----:B------:R-:W2:Y:S01]  /*1f330*/  LDL.LU R29, [R1+0x3c] ;  /* 0x00003c00011d7983 */ /* 0x000ea20000300800 */
[----:B-1----:R-:W-:Y:S01]  /*1f340*/  IMAD.WIDE R12, R22, 0x2, R10 ;  /* 0x00000002160c7825 */ /* 0x002fe200078e020a */
[----:B---3--:R-:W-:-:S04]  /*1f350*/  ISETP.LT.AND P5, PT, R15, UR10, !P0 ;  /* 0x0000000a0f007c0c */ /* 0x008fc8000c7a1270 */
[----:B------:R0:W-:Y:S01]  /*1f360*/  @P4 STG.E.U16 desc[UR12][R12.64], R14 ;  /* 0x0000000e0c004986 */ /* 0x0001e2000c10150c */
[----:B------:R-:W-:Y:S01]  /*1f370*/  PRMT R27, R7, 0x7632, R27 ;  /* 0x00007632071b7816 */ /* 0x000fe2000000001b */
[----:B0-----:R-:W-:-:S04]  /*1f380*/  IMAD.WIDE R12, R22, 0x2, R8 ;  /* 0x00000002160c7825 */ /* 0x001fc800078e0208 */
[----:B------:R-:W-:Y:S01]  /*1f390*/  IMAD.WIDE R22, R22, 0x2, R16 ;  /* 0x0000000216167825 */ /* 0x000fe200078e0210 */
[----:B------:R0:W-:Y:S03]  /*1f3a0*/  @P3 STG.E.U16 desc[UR12][R12.64], R6 ;  /* 0x000000060c003986 */ /* 0x0001e6000c10150c */
[C---:B------:R-:W-:Y:S01]  /*1f3b0*/  IMAD.WIDE R14, R26.reuse, 0x2, R4 ;  /* 0x000000021a0e7825 */ /* 0x040fe200078e0204 */
[----:B------:R1:W-:Y:S04]  /*1f3c0*/  @P1 STG.E.U16 desc[UR12][R22.64], R28 ;  /* 0x0000001c16001986 */ /* 0x0003e8000c10150c */
[----:B------:R3:W-:Y:S04]  /*1f3d0*/  @P5 STG.E.U16 desc[UR12][R14.64], R7 ;  /* 0x000000070e005986 */ /* 0x0007e8000c10150c */
[----:B0-----:R-:W2:Y:S04]  /*1f3e0*/  LDL.LU R6, [R1+0xea0] ;  /* 0x000ea00001067983 */ /* 0x001ea80000300800 */
[----:B------:R-:W2:Y:S04]  /*1f3f0*/  LDL R12, [R1+0xe10] ;  /* 0x000e1000010c7983 */ /* 0x000ea80000100800 */
[----:B------:R-:W2:Y:S04]  /*1f400*/  LDL R13, [R1+0xe24] ;  /* 0x000e2400010d7983 */ /* 0x000ea80000100800 */
[----:B-1----:R-:W2:Y:S04]  /*1f410*/  LDL R22, [R1+0xe1c] ;  /* 0x000e1c0001167983 */ /* 0x002ea80000100800 */
[----:B------:R-:W2:Y:S04]  /*1f420*/  LDL R23, [R1+0xe20] ;  /* 0x000e200001177983 */ /* 0x000ea80000100800 */
[----:B---3--:R-:W3:Y:S04]  /*1f430*/  LDL.LU R7, [R1+0xe9c] ;  /* 0x000e9c0001077983 */ /* 0x008ee80000300800 */
[----:B------:R-:W3:Y:S01]  /*1f440*/  LDL R15, [R1+0xe14] ;  /* 0x000e1400010f7983 */ /* 0x000ee20000100800 */
[----:B------:R-:W-:-:S05]  /*1f450*/  IMAD.WIDE R24, R26, 0x2, R2 ;  /* 0x000000021a187825 */ /* 0x000fca00078e0202 */
[----:B------:R-:W-:Y:S01]  /*1f460*/  @P6 STG.E.U16 desc[UR12][R24.64], R27 ;  /* 0x0000001b18006986 */ /* 0x000fe2000c10150c */
[----:B----4-:R-:W-:Y:S01]  /*1f470*/  PRMT R28, R0, 0x7632, R28 ;  /* 0x00007632001c7816 */ /* 0x010fe2000000001c */
[----:B--2---:R-:W-:Y:S02]  /*1f480*/  VIADD R12, R12, 0x9 ;  /* 0x000000090c0c7836 */ /* 0x004fe40000000000 */
[----:B------:R0:W-:Y:S01]  /*1f490*/  STL [R1+0xe94], R6 ;  /* 0x000e940601007387 */ /* 0x0001e20000100800 */
[----:B------:R-:W-:Y:S02]  /*1f4a0*/  ISETP.LT.AND P6, PT, R13, UR10, !P0 ;  /* 0x0000000a0d007c0c */ /* 0x000fe4000c7c1270 */
[----:B------:R-:W-:Y:S02]  /*1f4b0*/  ISETP.GE.AND P1, PT, R12, UR11, PT ;  /* 0x0000000b0c007c0c */ /* 0x000fe4000bf26270 */
[----:B---3--:R-:W-:Y:S01]  /*1f4c0*/  ISETP.LT.AND P3, PT, R15, UR10, !P0 ;  /* 0x0000000a0f007c0c */ /* 0x008fe2000c761270 */
[----:B------:R-:W-:-:S02]  /*1f4d0*/  IMAD.WIDE R12, R26, 0x2, R6 ;  /* 0x000000021a0c7825 */ /* 0x000fc400078e0206 */
[----:B0-----:R-:W2:Y:S04]  /*1f4e0*/  LDL R6, [R1+0xc0] ;  /* 0x0000c00001067983 */ /* 0x001ea80000100800 */
[----:B------:R0:W-:Y:S06]  /*1f4f0*/  STL [R1+0xe90], R7 ;  /* 0x000e900701007387 */ /* 0x0001ec0000100800 */
[----:B------:R1:W-:Y:S04]  /*1f500*/  @P3 STG.E.U16 desc[UR12][R12.64], R0 ;  /* 0x000000000c003986 */ /* 0x0003e8000c10150c */
[----:B0-----:R-:W3:Y:S04]  /*1f510*/  LDL.LU R7, [R1+0x2c] ;  /* 0x00002c0001077983 */ /* 0x001ee80000300800 */
[----:B-1----:R-:W4:Y:S04]  /*1f520*/  LDL.LU R0, [R1+0xe98] ;  /* 0x000e980001007983 */ /* 0x002f280000300800 */
[----:B------:R-:W3:Y:S04]  /*1f530*/  LDL R12, [R1+0xe18] ;  /* 0x000e1800010c7983 */ /* 0x000ee80000100800 */
[----:B------:R-:W3:Y:S01]  /*1f540*/  LDL R13, [R1+0xe14] ;  /* 0x000e1400010d7983 */ /* 0x000ee20000100800 */
[----:B------:R-:W-:Y:S01]  /*1f550*/  ISETP.LT.AND P4, PT, R22, UR10, !P0 ;  /* 0x0000000a16007c0c */ /* 0x000fe2000c781270 */
[----:B------:R-:W-:Y:S01]  /*1f560*/  IMAD.WIDE R14, R26, 0x2, R20 ;  /* 0x000000021a0e7825 */ /* 0x000fe200078e0214 */
[----:B------:R-:W-:-:S02]  /*1f570*/  ISETP.LT.AND P5, PT, R23, UR10, !P0 ;  /* 0x0000000a17007c0c */ /* 0x000fc4000c7a1270 */
[----:B------:R-:W-:Y:S01]  /*1f580*/  PRMT R27, R29, 0x7632, R27 ;  /* 0x000076321d1b7816 */ /* 0x000fe2000000001b */
[----:B------:R-:W-:-:S08]  /*1f590*/  IMAD.WIDE R22, R26, 0x2, R18 ;  /* 0x000000021a167825 */ /* 0x000fd000078e0212 */
[----:B------:R0:W-:Y:S01]  /*1f5a0*/  @P4 STG.E.U16 desc[UR12][R14.64], R28 ;  /* 0x0000001c0e004986 */ /* 0x0001e2000c10150c */
[----:B------:R-:W-:-:S03]  /*1f5b0*/  IMAD.WIDE R24, R26, 0x2, R10 ;  /* 0x000000021a187825 */ /* 0x000fc600078e020a */
[----:B------:R1:W-:Y:S04]  /*1f5c0*/  @P5 STG.E.U16 desc[UR12][R22.64], R29 ;  /* 0x0000001d16005986 */ /* 0x0003e8000c10150c */
[----:B0-----:R-:W3:Y:S04]  /*1f5d0*/  LDL R14, [R1+0xe28] ;  /* 0x000e2800010e7983 */ /* 0x001ee80000100800 */
[----:B------:R-:W3:Y:S04]  /*1f5e0*/  LDL R15, [R1+0xdf0] ;  /* 0x000df000010f7983 */ /* 0x000ee80000100800 */
[----:B------:R-:W-:Y:S04]  /*1f5f0*/  @P6 STG.E.U16 desc[UR12][R24.64], R27 ;  /* 0x0000001b18006986 */ /* 0x000fe8000c10150c */
[----:B-1----:R-:W3:Y:S01]  /*1f600*/  LDL.LU R29, [R1+0xd0] ;  /* 0x0000d000011d7983 */ /* 0x002ee20000300800 */
[----:B--2---:R-:W-:-:S02]  /*1f610*/  PRMT R22, R6, 0x7632, R22 ;  /* 0x0000763206167816 */ /* 0x004fc40000000016 */
[----:B----4-:R-:W-:Y:S02]  /*1f620*/  ISETP.LT.AND P4, PT, R0, UR10, !P0 ;  /* 0x0000000a00007c0c */ /* 0x010fe4000c781270 */
[----:B---3--:R-:W-:Y:S02]  /*1f630*/  ISETP.LT.AND P6, PT, R12, UR10, !P2 ;  /* 0x0000000a0c007c0c */ /* 0x008fe4000d7c1270 */
[----:B------:R-:W-:Y:S01]  /*1f640*/  ISETP.LT.AND P3, PT, R13, UR10, !P2 ;  /* 0x0000000a0d007c0c */ /* 0x000fe2000d761270 */
[----:B------:R-:W-:Y:S01]  /*1f650*/  IMAD.WIDE R12, R26, 0x2, R8 ;  /* 0x000000021a0c7825 */ /* 0x000fe200078e0208 */
[----:B------:R0:W-:Y:S01]  /*1f660*/  STL [R1+0xe8c], R0 ;  /* 0x000e8c0001007387 */ /* 0x0001e20000100800 */
[----:B------:R-:W-:-:S06]  /*1f670*/  PRMT R28, R7, 0x7632, R28 ;  /* 0x00007632071c7816 */ /* 0x000fcc000000001c */
[----:B------:R1:W-:Y:S04]  /*1f680*/  @P4 STG.E.U16 desc[UR12][R12.64], R7 ;  /* 0x000000070c004986 */ /* 0x0003e8000c10150c */
[----:B0-----:R-:W2:Y:S04]  /*1f690*/  LDL R0, [R1+0xe0] ;  /* 0x0000e00001007983 */ /* 0x001ea80000100800 */
[----:B------:R-:W3:Y:S04]  /*1f6a0*/  LDL.LU R6, [R1+0xe94] ;  /* 0x000e940001067983 */ /* 0x000ee80000300800 */
[----:B-1----:R-:W3:Y:S04]  /*1f6b0*/  LDL.LU R7, [R1+0xe90] ;  /* 0x000e900001077983 */ /* 0x002ee80000300800 */
[----:B------:R-:W4:Y:S01]  /*1f6c0*/  LDL.LU R12, [R1+0xc0] ;  /* 0x0000c000010c7983 */ /* 0x000f220000300800 */
[----:B------:R-:W-:Y:S01]  /*1f6d0*/  ISETP.LT.AND P0, PT, R14, UR10, !P0 ;  /* 0x0000000a0e007c0c */ /* 0x000fe2000c701270 */
[----:B------:R-:W-:-:S02]  /*1f6e0*/  VIADD R23, R26, UR4 ;  /* 0x000000041a177c36 */ /* 0x000fc40008000000 */
[----:B------:R-:W2:Y:S01]  /*1f6f0*/  LDL R13, [R1+0xe10] ;  /* 0x000e1000010d7983 */ /* 0x000ea20000100800 */
[----:B------:R-:W-:Y:S01]  /*1f700*/  ISETP.LT.AND P5, PT, R15, UR10, !P2 ;  /* 0x0000000a0f007c0c */ /* 0x000fe2000d7a1270 */
[----:B------:R-:W-:-:S04]  /*1f710*/  IMAD.WIDE R26, R26, 0x2, R16 ;  /* 0x000000021a1a7825 */ /* 0x000fc800078e0210 */
[----:B------:R-:W-:-:S04]  /*1f720*/  IMAD.WIDE R14, R23, 0x2, R4 ;  /* 0x00000002170e7825 */ /* 0x000fc800078e0204 */
[----:B------:R0:W-:Y:S04]  /*1f730*/  @P0 STG.E.U16 desc[UR12][R26.64], R28 ;  /* 0x0000001c1a000986 */ /* 0x0001e8000c10150c */
[----:B0-----:R-:W3:Y:S01]  /*1f740*/  LDL R27, [R1+0xe24] ;  /* 0x000e2400011b7983 */ /* 0x001ee20000100800 */
[----:B------:R-:W-:-:S03]  /*1f750*/  IMAD.WIDE R24, R23, 0x2, R2 ;  /* 0x0000000217187825 */ /* 0x000fc600078e0202 */
[----:B------:R-:W3:Y:S04]  /*1f760*/  LDL R28, [R1+0xe18] ;  /* 0x000e1800011c7983 */ /* 0x000ee80000100800 */
[----:B----4-:R0:W-:Y:S04]  /*1f770*/  @P5 STG.E.U16 desc[UR12][R14.64], R12 ;  /* 0x0000000c0e005986 */ /* 0x0101e8000c10150c */
[----:B0-----:R-:W4:Y:S01]  /*1f780*/  LDL R15, [R1+0xe20] ;  /* 0x000e2000010f7983 */ /* 0x001f220000100800 */
[----:B--2---:R-:W-:Y:S02]  /*1f790*/  VIADD R14, R13, 0xa ;  /* 0x0000000a0d0e7836 */ /* 0x004fe40000000000 */
[----:B---3--:R-:W-:Y:S01]  /*1f7a0*/  IMAD.WIDE R12, R23, 0x2, R6 ;  /* 0x00000002170c7825 */ /* 0x008fe200078e0206 */
[----:B------:R0:W-:Y:S01]  /*1f7b0*/  @P6 STG.E.U16 desc[UR12][R24.64], R22 ;  /* 0x0000001618006986 */ /* 0x0001e2000c10150c */
[----:B------:R-:W-:-:S03]  /*1f7c0*/  PRMT R26, R29, 0x7632, R26 ;  /* 0x000076321d1a7816 */ /* 0x000fc6000000001a */
[----:B------:R1:W-:Y:S04]  /*1f7d0*/  @P3 STG.E.U16 desc[UR12][R12.64], R29 ;  /* 0x0000001d0c003986 */ /* 0x0003e8000c10150c */
[----:B0-----:R-:W2:Y:S01]  /*1f7e0*/  LDL R25, [R1+0xe1c] ;  /* 0x000e1c0001197983 */ /* 0x001ea20000100800 */
[----:B------:R-:W-:-:S03]  /*1f7f0*/  ISETP.LT.AND P4, PT, R27, UR10, !P2 ;  /* 0x0000000a1b007c0c */ /* 0x000fc6000d781270 */
[----:B------:R-:W3:Y:S01]  /*1f800*/  LDL R27, [R1+0xe14] ;  /* 0x000e1400011b7983 */ /* 0x000ee20000100800 */
[----:B-1----:R-:W-:-:S03]  /*1f810*/  IMAD.WIDE R12, R23, 0x2, R20 ;  /* 0x00000002170c7825 */ /* 0x002fc600078e0214 */
[----:B------:R-:W3:Y:S01]  /*1f820*/  LDL.LU R29, [R1+0xf0] ;  /* 0x0000f000011d7983 */ /* 0x000ee20000300800 */
[----:B------:R-:W-:-:S03]  /*1f830*/  ISETP.GE.AND P0, PT, R14, UR11, PT ;  /* 0x0000000b0e007c0c */ /* 0x000fc6000bf06270 */
[----:B------:R-:W-:Y:S01]  /*1f840*/  STL [R1+0xe78], R20 ;  /* 0x000e781401007387 */ /* 0x000fe20000100800 */
[----:B------:R-:W-:-:S03]  /*1f850*/  PRMT R22, R0, 0x7632, R22 ;  /* 0x0000763200167816 */ /* 0x000fc60000000016 */
[----:B------:R0:W-:Y:S04]  /*1f860*/  STL [R1+0xe74], R21 ;  /* 0x000e741501007387 */ /* 0x0001e80000100800 */
[----:B0-----:R-:W3:Y:S04]  /*1f870*/  LDL.LU R21, [R1+0xb0] ;  /* 0x0000b00001157983 */ /* 0x001ee80000300800 */
[----:B------:R0:W-:Y:S01]  /*1f880*/  STL.64 [R1+0xe80], R18 ;  /* 0x000e801201007387 */ /* 0x0001e20000100a00 */
[----:B----4-:R-:W-:Y:S01]  /*1f890*/  ISETP.LT.AND P5, PT, R15, UR10, !P2 ;  /* 0x0000000a0f007c0c */ /* 0x010fe2000d7a1270 */
[----:B------:R-:W-:-:S02]  /*1f8a0*/  IMAD.WIDE R14, R23, 0x2, R18 ;  /* 0x00000002170e7825 */ /* 0x000fc400078e0212 */
[----:B0-----:R-:W4:Y:S04]  /*1f8b0*/  LDL R18, [R1+0xe28] ;  /* 0x000e280001127983 */ /* 0x001f280000100800 */
[----:B------:R-:W3:Y:S04]  /*1f8c0*/  LDL R19, [R1+0xdf0] ;  /* 0x000df00001137983 */ /* 0x000ee80000100800 */
[----:B------:R-:W3:Y:S01]  /*1f8d0*/  LDL.LU R0, [R1+0xe8c] ;  /* 0x000e8c0001007983 */ /* 0x000ee20000300800 */
[----:B--2---:R-:W-:-:S13]  /*1f8e0*/  ISETP.LT.AND P6, PT, R25, UR10, !P2 ;  /* 0x0000000a19007c0c */ /* 0x004fda000d7c1270 */
[----:B------:R0:W-:Y:S01]  /*1f8f0*/  @P6 STG.E.U16 desc[UR12][R12.64], R26 ;  /* 0x0000001a0c006986 */ /* 0x0001e2000c10150c */
[----:B---3--:R-:W-:-:S03]  /*1f900*/  ISETP.LT.AND P3, PT, R0, UR10, !P2 ;  /* 0x0000000a00007c0c */ /* 0x008fc6000d761270 */
[----:B------:R-:W2:Y:S04]  /*1f910*/  LDL.LU R0, [R1+0xe88] ;  /* 0x000e880001007983 */ /* 0x000ea80000300800 */
[----:B0-----:R-:W3:Y:S01]  /*1f920*/  LDL.LU R13, [R1+0xe0] ;  /* 0x0000e000010d7983 */ /* 0x001ee20000300800 */
[----:B------:R-:W-:Y:S01]  /*1f930*/  IMAD.WIDE R24, R23, 0x2, R10 ;  /* 0x0000000217187825 */ /* 0x000fe200078e020a */
[----:B----4-:R-:W-:Y:S02]  /*1f940*/  ISETP.LT.AND P2, PT, R18, UR10, !P2 ;  /* 0x0000000a12007c0c */ /* 0x010fe4000d741270 */
[----:B------:R-:W-:Y:S01]  /*1f950*/  STL [R1+0xe70], R9 ;  /* 0x000e700901007387 */ /* 0x000fe20000100800 */
[----:B------:R-:W-:Y:S02]  /*1f960*/  PRMT R20, R29, 0x7632, R20 ;  /* 0x000076321d147816 */ /* 0x000fe40000000014 */
[----:B------:R-:W-:Y:S01]  /*1f970*/  ISETP.LT.AND P6, PT, R27, UR10, !P1 ;  /* 0x0000000a1b007c0c */ /* 0x000fe2000cfc1270 */
[----:B---3--:R-:W-:Y:S04]  /*1f980*/  @P5 STG.E.U16 desc[UR12][R14.64], R13 ;  /* 0x0000000d0e005986 */ /* 0x008fe8000c10150c */
[----:B--2---:R0:W1:Y:S01]  /*1f990*/  LDS.128 R12, [R0] ;  /* 0x00000000000c7984 */ /* 0x0040620000000c00 */
[----:B------:R-:W-:-:S03]  /*1f9a0*/  ISETP.LT.AND P5, PT, R28, UR10, !P1 ;  /* 0x0000000a1c007c0c */ /* 0x000fc6000cfa1270 */
[----:B------:R2:W-:Y:S01]  /*1f9b0*/  @P4 STG.E.U16 desc[UR12][R24.64], R22 ;  /* 0x0000001618004986 */ /* 0x0005e2000c10150c */
[----:B------:R-:W-:Y:S01]  /*1f9c0*/  ISETP.LT.AND P4, PT, R19, UR10, !P1 ;  /* 0x0000000a13007c0c */ /* 0x000fe2000cf81270 */
[----:B------:R-:W-:Y:S01]  /*1f9d0*/  IMAD.WIDE R18, R23, 0x2, R16 ;  /* 0x0000000217127825 */ /* 0x000fe200078e0210 */
[----:B0-----:R-:W-:-:S03]  /*1f9e0*/  PRMT R0, R21, 0x7632, R0 ;  /* 0x0000763215007816 */ /* 0x001fc60000000000 */
[----:B--2---:R-:W-:-:S04]  /*1f9f0*/  IMAD.WIDE R24, R23, 0x2, R8 ;  /* 0x0000000217187825 */ /* 0x004fc800078e0208 */
[----:B------:R-:W-:Y:S01]  /*1fa00*/  VIADD R22, R23, UR4 ;  /* 0x0000000417167c36 */ /* 0x000fe20008000000 */
[----:B------:R0:W-:Y:S03]  /*1fa10*/  @P3 STG.E.U16 desc[UR12][R24.64], R29 ;  /* 0x0000001d18003986 */ /* 0x0001e6000c10150c */
[C---:B------:R-:W-:Y:S01]  /*1fa20*/  IMAD.WIDE R26, R22.reuse, 0x2, R2 ;  /* 0x00000002161a7825 */ /* 0x040fe200078e0202 */
[----:B------:R-:W-:Y:S03]  /*1fa30*/  @P2 STG.E.U16 desc[UR12][R18.64], R20 ;  /* 0x0000001412002986 */ /* 0x000fe6000c10150c */
[C---:B0-----:R-:W-:Y:S01]  /*1fa40*/  IMAD.WIDE R24, R22.reuse, 0x2, R4 ;  /* 0x0000000216187825 */ /* 0x041fe200078e0204 */
[----:B-1----:R0:W-:Y:S04]  /*1fa50*/  STL [R1+0xe6c], R12 ;  /* 0x000e6c0c01007387 */ /* 0x0021e80000100800 */
[----:B0-----:R-:W2:Y:S04]  /*1fa60*/  LDL.LU R12, [R1+0x10] ;  /* 0x00001000010c7983 */ /* 0x001ea80000300800 */
[----:B------:R-:W-:Y:S04]  /*1fa70*/  STL [R1+0xe58], R13 ;  /* 0x000e580d01007387 */ /* 0x000fe80000100800 */
[----:B------:R0:W-:Y:S04]  /*1fa80*/  STL [R1+0xe48], R14 ;  /* 0x000e480e01007387 */ /* 0x0001e80000100800 */
[----:B------:R-:W-:Y:S04]  /*1fa90*/  @P4 STG.E.U16 desc[UR12][R24.64], R21 ;  /* 0x0000001518004986 */ /* 0x000fe8000c10150c */
[----:B0-----:R-:W3:Y:S04]  /*1faa0*/  LDL R14, [R1+0xe2c] ;  /* 0x000e2c00010e7983 */ /* 0x001ee80000100800 */
[----:B------:R0:W-:Y:S04]  /*1fab0*/  STL [R1+0xe34], R15 ;  /* 0x000e340f01007387 */ /* 0x0001e80000100800 */
[----:B------:R1:W-:Y:S04]  /*1fac0*/  @P5 STG.E.U16 desc[UR12][R26.64], R0 ;  /* 0x000000001a005986 */ /* 0x0003e8000c10150c */
[----:B0-----:R-:W4:Y:S04]  /*1fad0*/  LDL.LU R15, [R1+0xe28] ;  /* 0x000e2800010f7983 */ /* 0x001f280000300800 */
[----:B------:R-:W4:Y:S04]  /*1fae0*/  LDL R13, [R1+0xdf0] ;  /* 0x000df000010d7983 */ /* 0x000f280000100800 */
[----:B------:R-:W4:Y:S04]  /*1faf0*/  LDL.LU.64 R18, [R1+0xe80] ;  /* 0x000e800001127983 */ /* 0x000f280000300a00 */
[----:B------:R-:W4:Y:S04]  /*1fb00*/  LDL.LU R20, [R1+0xe78] ;  /* 0x000e780001147983 */ /* 0x000f280000300800 */
[----:B------:R-:W4:Y:S04]  /*1fb10*/  LDL.LU R21, [R1+0xe74] ;  /* 0x000e740001157983 */ /* 0x000f280000300800 */
[----:B------:R-:W4:Y:S04]  /*1fb20*/  LDL.LU R24, [R1+0xa0] ;  /* 0x0000a00001187983 */ /* 0x000f280000300800 */
[----:B-1----:R-:W4:Y:S04]  /*1fb30*/  LDL R0, [R1+0xe1c] ;  /* 0x000e1c0001007983 */ /* 0x002f280000100800 */
[----:B------:R-:W4:Y:S04]  /*1fb40*/  LDL R26, [R1+0xe20] ;  /* 0x000e2000011a7983 */ /* 0x000f280000100800 */
[----:B------:R-:W4:Y:S04]  /*1fb50*/  LDL R25, [R1+0xe10] ;  /* 0x000e100001197983 */ /* 0x000f280000100800 */
[----:B------:R-:W4:Y:S01]  /*1fb60*/  LDL R27, [R1+0xe24] ;  /* 0x000e2400011b7983 */ /* 0x000f220000100800 */
[----:B------:R-:W-:Y:S01]  /*1fb70*/  IMAD.WIDE R28, R22, 0x2, R6 ;  /* 0x00000002161c7825 */ /* 0x000fe200078e0206 */
[----:B--2---:R-:W-:-:S02]  /*1fb80*/  PRMT R23, R12, 0x7632, R23 ;  /* 0x000076320c177816 */ /* 0x004fc40000000017 */
[----:B---3--:R-:W-:Y:S01]  /*1fb90*/  ISETP.LT.AND P3, PT, R14, UR7, !P1 ;  /* 0x000000070e007c0c */ /* 0x008fe2000cf61270 */
[----:B------:R0:W-:Y:S01]  /*1fba0*/  STL [R1+0xe64], R14 ;  /* 0x000e640e01007387 */ /* 0x0001e20000100800 */
[----:B------:R-:W1:Y:S03]  /*1fbb0*/  LDCU UR7, c[0x0][0x398] ;  /* 0x00007300ff0777ac */ /* 0x000e660008000800 */
[----:B0-----:R-:W2:Y:S01]  /*1fbc0*/  LDL.LU R14, [R1+0xc4] ;  /* 0x0000c400010e7983 */ /* 0x001ea20000300800 */
[----:B----4-:R-:W-:Y:S02]  /*1fbd0*/  ISETP.LT.AND P4, PT, R0, UR10, !P1 ;  /* 0x0000000a00007c0c */ /* 0x010fe4000cf81270 */
[----:B------:R-:W-:Y:S01]  /*1fbe0*/  ISETP.LT.AND P5, PT, R26, UR5, !P1 ;  /* 0x000000051a007c0c */ /* 0x000fe2000cfa1270 */
[----:B------:R0:W-:Y:S01]  /*1fbf0*/  @P6 STG.E.U16 desc[UR12][R28.64], R24 ;  /* 0x000000181c006986 */ /* 0x0001e2000c10150c */
[----:B------:R-:W-:Y:S01]  /*1fc00*/  PRMT R9, R24, 0x7632, R9 ;  /* 0x0000763218097816 */ /* 0x000fe20000000009 */
[----:B------:R-:W3:Y:S01]  /*1fc10*/  LDCU UR5, c[0x0][0x398] ;  /* 0x00007300ff0577ac */ /* 0x000ee20008000800 */
[----:B------:R-:W-:Y:S01]  /*1fc20*/  VIADD R0, R25, 0xb ;  /* 0x0000000b19007836 */ /* 0x000fe20000000000 */
[----:B------:R-:W-:Y:S01]  /*1fc30*/  STL [R1+0xe68], R21 ;  /* 0x000e681501007387 */ /* 0x000fe20000100800 */
[----:B------:R-:W4:Y:S01]  /*1fc40*/  LDCU UR10, c[0x0][0x398] ;  /* 0x00007300ff0a77ac */ /* 0x000f220008000800 */
[----:B------:R-:W-:Y:S01]  /*1fc50*/  ISETP.LT.AND P6, PT, R27, UR6, !P1 ;  /* 0x000000061b007c0c */ /* 0x000fe2000cfc1270 */
[----:B------:R-:W-:-:S04]  /*1fc60*/  IMAD.WIDE R26, R22, 0x2, R18 ;  /* 0x00000002161a7825 */ /* 0x000fc800078e0212 */
[----:B0-----:R-:W-:Y:S01]  /*1fc70*/  IMAD.WIDE R24, R22, 0x2, R20 ;  /* 0x0000000216187825 */ /* 0x001fe200078e0214 */
[----:B------:R-:W-:Y:S01]  /*1fc80*/  ISETP.GE.AND P2, PT, R0, UR11, PT ;  /* 0x0000000b00007c0c */ /* 0x000fe2000bf46270 */
[----:B------:R-:W0:Y:S01]  /*1fc90*/  LDCU UR6, c[0x0][0x398] ;  /* 0x00007300ff0677ac */ /* 0x000e220008000800 */
[----:B------:R-:W2:Y:S04]  /*1fca0*/  LDL R0, [R1+0xe14] ;  /* 0x000e140001007983 */ /* 0x000ea80000100800 */
[----:B------:R1:W-:Y:S04]  /*1fcb0*/  @P4 STG.E.U16 desc[UR12][R24.64], R9 ;  /* 0x0000000918004986 */ /* 0x0003e8000c10150c */
[----:B------:R0:W-:Y:S04]  /*1fcc0*/  @P5 STG.E.U16 desc[UR12][R26.64], R12 ;  /* 0x0000000c1a005986 */ /* 0x0001e8000c10150c */
[----:B-1----:R-:W3:Y:S04]  /*1fcd0*/  LDL.LU R9, [R1+0xe70] ;  /* 0x000e700001097983 */ /* 0x002ee80000300800 */
[----:B0-----:R-:W4:Y:S04]  /*1fce0*/  LDL.LU R12, [R1+0xe6c] ;  /* 0x000e6c00010c7983 */ /* 0x001f280000300800 */
[----:B------:R-:W4:Y:S01]  /*1fcf0*/  LDL R27, [R1+0xe18] ;  /* 0x000e1800011b7983 */ /* 0x000f220000100800 */
[----:B------:R-:W-:Y:S01]  /*1fd00*/  IMAD.WIDE R28, R22, 0x2, R10 ;  /* 0x00000002161c7825 */ /* 0x000fe200078e020a */
[----:B------:R-:W-:Y:S01]  /*1fd10*/  ISETP.LT.AND P1, PT, R15, UR8, !P1 ;  /* 0x000000080f007c0c */ /* 0x000fe2000cf21270 */
[----:B------:R-:W0:Y:S01]  /*1fd20*/  LDCU UR8, c[0x0][0x398] ;  /* 0x00007300ff0877ac */ /* 0x000e220008000800 */
[----:B------:R-:W-:-:S02]  /*1fd30*/  ISETP.LT.AND P4, PT, R13, UR9, !P0 ;  /* 0x000000090d007c0c */ /* 0x000fc4000c781270 */
[----:B------:R1:W-:Y:S01]  /*1fd40*/  @P6 STG.E.U16 desc[UR12][R28.64], R23 ;  /* 0x000000171c006986 */ /* 0x0003e2000c10150c */
[----:B------:R-:W0:Y:S03]  /*1fd50*/  LDCU UR9, c[0x0][0x398] ;  /* 0x00007300ff0977ac */ /* 0x000e260008000800 */
[----:B------:R-:W4:Y:S01]  /*1fd60*/  LDL.LU R13, [R1+0xe4] ;  /* 0x0000e400010d7983 */ /* 0x000f220000300800 */
[----:B--2---:R-:W-:Y:S01]  /*1fd70*/  ISETP.LT.AND P6, PT, R0, UR15, !P0 ;  /* 0x0000000f00007c0c */ /* 0x004fe2000c7c1270 */
[C---:B------:R-:W-:Y:S01]  /*1fd80*/  VIADD R0, R22.reuse, UR4 ;  /* 0x0000000416007c36 */ /* 0x040fe20008000000 */
[----:B------:R-:W2:Y:S01]  /*1fd90*/  LDCU UR15, c[0x0][0x398] ;  /* 0x00007300ff0f77ac */ /* 0x000ea20008000800 */
[----:B---3--:R-:W-:Y:S01]  /*1fda0*/  IMAD.WIDE R24, R22, 0x2, R8 ;  /* 0x0000000216187825 */ /* 0x008fe200078e0208 */
[----:B----4-:R-:W-:Y:S02]  /*1fdb0*/  PRMT R21, R12, 0x7632, R21 ;  /* 0x000076320c157816 */ /* 0x010fe40000000015 */
[----:B------:R-:W-:Y:S01]  /*1fdc0*/  ISETP.LT.AND P5, PT, R27, UR14, !P0 ;  /* 0x0000000e1b007c0c */ /* 0x000fe2000c7a1270 */
[----:B-1----:R-:W-:Y:S01]  /*1fdd0*/  IMAD.WIDE R22, R22, 0x2, R16 ;  /* 0x0000000216167825 */ /* 0x002fe200078e0210 */
[----:B------:R1:W-:Y:S01]  /*1fde0*/  @P3 STG.E.U16 desc[UR12][R24.64], R12 ;  /* 0x0000000c18003986 */ /* 0x0003e2000c10150c */
[----:B------:R-:W3:Y:S02]  /*1fdf0*/  LDCU UR14, c[0x0][0x398] ;  /* 0x00007300ff0e77ac */ /* 0x000ee40008000800 */
[C---:B------:R-:W-:Y:S01]  /*1fe00*/  IMAD.WIDE R26, R0.reuse, 0x2, R2 ;  /* 0x00000002001a7825 */ /* 0x040fe200078e0202 */
[----:B------:R4:W-:Y:S03]  /*1fe10*/  @P1 STG.E.U16 desc[UR12][R22.64], R21 ;  /* 0x0000001516001986 */ /* 0x0009e6000c10150c */
[----:B-1----:R-:W-:Y:S01]  /*1fe20*/  IMAD.WIDE R24, R0, 0x2, R4 ;  /* 0x0000000200187825 */ /* 0x002fe200078e0204 */
[----:B------:R-:W-:Y:S01]  /*1fe30*/  PRMT R12, R14, 0x7632, R12 ;  /* 0x000076320e0c7816 */ /* 0x000fe2000000000c */
[----:B----4-:R-:W4:Y:S04]  /*1fe40*/  LDL.LU R21, [R1+0xe68] ;  /* 0x000e680001157983 */ /* 0x010f280000300800 */
[----:B------:R-:W2:Y:S04]  /*1fe50*/  LDL.LU R22, [R1+0xd4] ;  /* 0x0000d40001167983 */ /* 0x000ea80000300800 */
[----:B------:R-:W3:Y:S04]  /*1fe60*/  LDL R23, [R1+0xe10] ;  /* 0x000e100001177983 */ /* 0x000ee80000100800 */
[----:B------:R1:W-:Y:S04]  /*1fe70*/  @P4 STG.E.U16 desc[UR12][R24.64], R14 ;  /* 0x0000000e18004986 */ /* 0x0003e8000c10150c */
[----:B------:R0:W-:Y:S04]  /*1fe80*/  @P5 STG.E.U16 desc[UR12][R26.64], R12 ;  /* 0x0000000c1a005986 */ /* 0x0001e8000c10150c */
[----:B-1----:R-:W4:Y:S04]  /*1fe90*/  LDL.LU R14, [R1+0xe64] ;  /* 0x000e6400010e7983 */ /* 0x002f280000300800 */
[----:B0-----:R-:W4:Y:S04]  /*1fea0*/  LDL R27, [R1+0xe1c] ;  /* 0x000e1c00011b7983 */ /* 0x001f280000100800 */
[----:B------:R-:W4:Y:S04]  /*1feb0*/  LDL R24, [R1+0xe20] ;  /* 0x000e200001187983 */ /* 0x000f280000100800 */
[----:B------:R-:W4:Y:S01]  /*1fec0*/  LDL R25, [R1+0xe24] ;  /* 0x000e240001197983 */ /* 0x000f220000100800 */
[----:B------:R-:W-:-:S05]  /*1fed0*/  IMAD.WIDE R28, R0, 0x2, R6 ;  /* 0x00000002001c7825 */ /* 0x000fca00078e0206 */
[----:B--2---:R3:W-:Y:S01]  /*1fee0*/  @P6 STG.E.U16 desc[UR12][R28.64], R22 ;  /* 0x000000161c006986 */ /* 0x0047e2000c10150c */
[----:B------:R-:W-:Y:S01]  /*1fef0*/  PRMT R12, R22, 0x7632, R12 ;  /* 0x00007632160c7816 */ /* 0x000fe2000000000c */
[----:B---3--:R-:W-:Y:S02]  /*1ff00*/  VIADD R28, R23, 0xc ;  /* 0x0000000c171c7836 */ /* 0x008fe40000000000 */
[----:B----4-:R-:W-:Y:S01]  /*1ff10*/  IMAD.WIDE R22, R0, 0x2, R20 ;  /* 0x0000000200167825 */ /* 0x010fe200078e0214 */
[----:B------:R-:W-:Y:S02]  /*1ff20*/  ISETP.LT.AND P4, PT, R27, UR16, !P0 ;  /* 0x000000101b007c0c */ /* 0x000fe4000c781270 */
[----:B------:R-:W-:Y:S01]  /*1ff30*/  ISETP.LT.AND P5, PT, R24, UR17, !P0 ;  /* 0x0000001118007c0c */ /* 0x000fe2000c7a1270 */
[----:B------:R0:W-:Y:S01]  /*1ff40*/  STL [R1+0xe5c], R14 ;  /* 0x000e5c0e01007387 */ /* 0x0001e20000100800 */
[----:B------:R-:W-:Y:S01]  /*1ff50*/  ISETP.LT.AND P6, PT, R25, UR18, !P0 ;  /* 0x0000001219007c0c */ /* 0x000fe2000c7c1270 */
[----:B------:R-:W-:Y:S01]  /*1ff60*/  IMAD.WIDE R24, R0, 0x2, R18 ;  /* 0x0000000200187825 */ /* 0x000fe200078e0212 */
[----:B------:R-:W-:Y:S01]  /*1ff70*/  ISETP.LT.AND P3, PT, R14, UR19, !P0 ;  /* 0x000000130e007c0c */ /* 0x000fe2000c761270 */
[----:B------:R-:W1:Y:S01]  /*1ff80*/  LDCU UR17, c[0x0][0x398] ;  /* 0x00007300ff1177ac */ /* 0x000e620008000800 */
[----:B------:R-:W-:-:S05]  /*1ff90*/  ISETP.GE.AND P1, PT, R28, UR11, PT ;  /* 0x0000000b1c007c0c */ /* 0x000fca000bf26270 */
[----:B------:R2:W-:Y:S01]  /*1ffa0*/  @P4 STG.E.U16 desc[UR12][R22.64], R12 ;  /* 0x0000000c16004986 */ /* 0x0005e2000c10150c */
[C---:B------:R-:W-:Y:S01]  /*1ffb0*/  IMAD.WIDE R26, R0.reuse, 0x2, R10 ;  /* 0x00000002001a7825 */ /* 0x040fe200078e020a */
[----:B------:R-:W-:Y:S01]  /*1ffc0*/  PRMT R29, R13, 0x7632, R29 ;  /* 0x000076320d1d7816 */ /* 0x000fe2000000001d */
[----:B------:R-:W3:Y:S01]  /*1ffd0*/  LDCU UR16, c[0x0][0x398] ;  /* 0x00007300ff1077ac */ /* 0x000ee20008000800 */
[----:B0-----:R-:W4:Y:S01]  /*1ffe0*/  LDL.LU R14, [R1+0xb4] ;  /* 0x0000b400010e7983 */ /* 0x001f220000300800 */
[----:B------:R-:W0:Y:S03]  /*1fff0*/  LDCU UR18, c[0x0][0x398] ;  /* 0x00007300ff1277ac */ /* 0x000e260008000800 */
[----:B------:R-:W-:Y:S01]  /*20000*/  STL [R1+0xe60], R21 ;  /* 0x000e601501007387 */ /* 0x000fe20000100800 */
[----:B------:R-:W0:Y:S03]  /*20010*/  LDCU UR19, c[0x0][0x398] ;  /* 0x00007300ff1377ac */ /* 0x000e260008000800 */
[----:B------:R-:W3:Y:S04]  /*20020*/  LDL.LU R28, [R1+0xf4] ;  /* 0x0000f400011c7983 */ /* 0x000ee80000300800 */
[----:B------:R0:W-:Y:S04]  /*20030*/  @P5 STG.E.U16 desc[UR12][R24.64], R13 ;  /* 0x0000000d18005986 */ /* 0x0001e8000c10150c */
[----:B--2---:R-:W2:Y:S04]  /*20040*/  LDL R12, [R1+0xe14] ;  /* 0x000e1400010c7983 */ /* 0x004ea80000100800 */
[----:B0-----:R-:W4:Y:S04]  /*20050*/  LDL R24, [R1+0xdf0] ;  /* 0x000df00001187983 */ /* 0x001f280000100800 */
[----:B------:R-:W4:Y:S01]  /*20060*/  LDL R25, [R1+0xe18] ;  /* 0x000e180001197983 */ /* 0x000f220000100800 */
[----:B------:R-:W-:Y:S01]  /*20070*/  ISETP.LT.AND P0, PT, R15, UR20, !P0 ;  /* 0x000000140f007c0c */ /* 0x000fe2000c701270 */
[----:B------:R-:W-:Y:S01]  /*20080*/  IMAD.WIDE R22, R0, 0x2, R8 ;  /* 0x0000000200167825 */ /* 0x000fe200078e0208 */
[----:B------:R-:W0:Y:S01]  /*20090*/  LDCU UR20, c[0x0][0x398] ;  /* 0x00007300ff1477ac */ /* 0x000e220008000800 */
[----:B------:R-:W-:Y:S04]  /*200a0*/  @P6 STG.E.U16 desc[UR12][R26.64], R29 ;  /* 0x0000001d1a006986 */ /* 0x000fe8000c10150c */
[----:B------:R-:W4:Y:S04]  /*200b0*/  LDL.LU R13, [R1+0x14] ;  /* 0x00001400010d7983 */ /* 0x000f280000300800 */
[----:B---3--:R3:W-:Y:S01]  /*200c0*/  @P3 STG.E.U16 desc[UR12][R22.64], R28 ;  /* 0x0000001c16003986 */ /* 0x0087e2000c10150c */
[----:B------:R-:W-:-:S02]  /*200d0*/  PRMT R21, R28, 0x7632, R21 ;  /* 0x000076321c157816 */ /* 0x000fc40000000015 */
[----:B--2---:R-:W-:Y:S01]  /*200e0*/  ISETP.LT.AND P6, PT, R12, UR23, !P2 ;  /* 0x000000170c007c0c */ /* 0x004fe2000d7c1270 */
[----:B------:R-:W-:Y:S01]  /*200f0*/  VIADD R12, R0, UR4 ;  /* 0x00000004000c7c36 */ /* 0x000fe20008000000 */
[----:B------:R-:W2:Y:S01]  /*20100*/  LDCU UR23, c[0x0][0x398] ;  /* 0x00007300ff1777ac */ /* 0x000ea20008000800 */
[----:B----4-:R-:W-:Y:S02]  /*20110*/  ISETP.LT.AND P4, PT, R24, UR21, !P2 ;  /* 0x0000001518007c0c */ /* 0x010fe4000d781270 */
[----:B------:R-:W-:Y:S01]  /*20120*/  ISETP.LT.AND P5, PT, R25, UR22, !P2 ;  /* 0x0000001619007c0c */ /* 0x000fe2000d7a1270 */
[----:B---3--:R-:W-:Y:S01]  /*20130*/  IMAD.WIDE R22, R0, 0x2, R16 ;  /* 0x0000000200167825 */ /* 0x008fe200078e0210 */
[----:B------:R-:W-:Y:S01]  /*20140*/  PRMT R0, R14, 0x7632, R0 ;  /* 0x000076320e007816 */ /* 0x000fe20000000000 */
[----:B------:R-:W3:Y:S02]  /*20150*/  LDCU UR21, c[0x0][0x398] ;  /* 0x00007300ff1577ac */ /* 0x000ee40008000800 */
[C---:B------:R-:W-:Y:S01]  /*20160*/  IMAD.WIDE R24, R12.reuse, 0x2, R4 ;  /* 0x000000020c187825 */ /* 0x040fe200078e0204 */
[----:B------:R4:W-:Y:S01]  /*20170*/  @P0 STG.E.U16 desc[UR12][R22.64], R21 ;  /* 0x0000001516000986 */ /* 0x0009e2000c10150c */
[----:B------:R-:W0:Y:S02]  /*20180*/  LDCU UR22, c[0x0][0x398] ;  /* 0x00007300ff1677ac */ /* 0x000e240008000800 */
[----:B------:R-:W-:-:S02]  /*20190*/  IMAD.WIDE R26, R12, 0x2, R2 ;  /* 0x000000020c1a7825 */ /* 0x000fc400078e0202 */
[----:B------:R0:W-:Y:S04]  /*201a0*/  @P4 STG.E.U16 desc[UR12][R24.64], R14 ;  /* 0x0000000e18004986 */ /* 0x0001e8000c10150c */
[----:B------:R0:W-:Y:S04]  /*201b0*/  @P5 STG.E.U16 desc[UR12][R26.64], R0 ;  /* 0x000000001a005986 */ /* 0x0001e8000c10150c */
[----:B----4-:R-:W4:Y:S04]  /*201c0*/  LDL.LU R21, [R1+0xe60] ;  /* 0x000e600001157983 */ /* 0x010f280000300800 */
[----:B------:R-:W2:Y:S04]  /*201d0*/  LDL.LU R22, [R1+0xa4] ;  /* 0x0000a40001167983 */ /* 0x000ea80000300800 */
[----:B------:R-:W3:Y:S04]  /*201e0*/  LDL R23, [R1+0xe10] ;  /* 0x000e100001177983 */ /* 0x000ee80000100800 */
[----:B0-----:R-:W3:Y:S04]  /*201f0*/  LDL.LU R14, [R1+0xe5c] ;  /* 0x000e5c00010e7983 */ /* 0x001ee80000300800 */
[----:B------:R-:W3:Y:S04]  /*20200*/  LDL R27, [R1+0xe1c] ;  /* 0x000e1c00011b7983 */ /* 0x000ee80000100800 */
[----:B------:R-:W4:Y:S04]  /*20210*/  LDL R24, [R1+0xe20] ;  /* 0x000e200001187983 */ /* 0x000f280000100800 */
[----:B------:R-:W4:Y:S01]  /*20220*/  LDL R25, [R1+0xe24] ;  /* 0x000e240001197983 */ /* 0x000f220000100800 */
[----:B------:R-:W-:-:S05]  /*20230*/  IMAD.WIDE R28, R12, 0x2, R6 ;  /* 0x000000020c1c7825 */ /* 0x000fca00078e0206 */
[----:B--2---:R0:W-:Y:S01]  /*20240*/  @P6 STG.E.U16 desc[UR12][R28.64], R22 ;  /* 0x000000161c006986 */ /* 0x0041e2000c10150c */
[----:B------:R-:W-:Y:S02]  /*20250*/  PRMT R0, R22, 0x7632, R0 ;  /* 0x0000763216007816 */ /* 0x000fe40000000000 */
[----:B---3--:R-:W-:Y:S02]  /*20260*/  ISETP.LT.AND P4, PT, R27, UR24, !P2 ;  /* 0x000000181b007c0c */ /* 0x008fe4000d781270 */
[----:B----4-:R-:W-:Y:S01]  /*20270*/  ISETP.LT.AND P5, PT, R24, UR25, !P2 ;  /* 0x0000001918007c0c */ /* 0x010fe2000d7a1270 */
[----:B0-----:R-:W-:Y:S02]  /*20280*/  VIADD R28, R23, 0xd ;  /* 0x0000000d171c7836 */ /* 0x001fe40000000000 */
[----:B------:R-:W-:Y:S01]  /*20290*/  IMAD.WIDE R22, R12, 0x2, R20 ;  /* 0x000000020c167825 */ /* 0x000fe200078e0214 */
[----:B------:R-:W-:-:S03]  /*202a0*/  ISETP.LT.AND P6, PT, R25, UR26, !P2 ;  /* 0x0000001a19007c0c */ /* 0x000fc6000d7c1270 */
[----:B------:R-:W-:Y:S01]  /*202b0*/  IMAD.WIDE R24, R12, 0x2, R18 ;  /* 0x000000020c187825 */ /* 0x000fe200078e0212 */
[----:B------:R-:W-:Y:S01]  /*202c0*/  ISETP.LT.AND P0, PT, R14, UR27, !P2 ;  /* 0x0000001b0e007c0c */ /* 0x000fe2000d701270 */
[----:B------:R0:W-:Y:S01]  /*202d0*/  STL [R1+0xe54], R14 ;  /* 0x000e540e01007387 */ /* 0x0001e20000100800 */
[----:B------:R-:W-:-:S03]  /*202e0*/  PRMT R29, R13, 0x7632, R29 ;  /* 0x000076320d1d7816 */ /* 0x000fc6000000001d */
[----:B------:R2:W-:Y:S04]  /*202f0*/  @P4 STG.E.U16 desc[UR12][R22.64], R0 ;  /* 0x0000000016004986 */ /* 0x0005e8000c10150c */
[----:B------:R3:W-:Y:S04]  /*20300*/  @P5 STG.E.U16 desc[UR12][R24.64], R13 ;  /* 0x0000000d18005986 */ /* 0x0007e8000c10150c */
[----:B0-----:R-:W4:Y:S04]  /*20310*/  LDL.LU R14, [R1+0xc8] ;  /* 0x0000c800010e7983 */ /* 0x001f280000300800 */
[----:B--2---:R-:W2:Y:S04]  /*20320*/  LDL R0, [R1+0xe14] ;  /* 0x000e140001007983 */ /* 0x004ea80000100800 */
[----:B---3--:R-:W3:Y:S04]  /*20330*/  LDL.LU R13, [R1+0xe58] ;  /* 0x000e5800010d7983 */ /* 0x008ee80000300800 */
[----:B------:R-:W3:Y:S04]  /*20340*/  LDL R24, [R1+0xdf0] ;  /* 0x000df00001187983 */ /* 0x000ee80000100800 */
[----:B------:R-:W4:Y:S01]  /*20350*/  LDL R25, [R1+0xe18] ;  /* 0x000e180001197983 */ /* 0x000f220000100800 */
[----:B------:R-:W-:Y:S01]  /*20360*/  IMAD.WIDE R26, R12, 0x2, R10 ;  /* 0x000000020c1a7825 */ /* 0x000fe200078e020a */
[----:B------:R-:W-:-:S03]  /*20370*/  ISETP.LT.AND P2, PT, R15, UR28, !P2 ;  /* 0x0000001c0f007c0c */ /* 0x000fc6000d741270 */
[----:B------:R-:W-:Y:S01]  /*20380*/  IMAD.WIDE R22, R12, 0x2, R8 ;  /* 0x000000020c167825 */ /* 0x000fe200078e0208 */
[----:B------:R-:W-:Y:S01]  /*20390*/  @P6 STG.E.U16 desc[UR12][R26.64], R29 ;  /* 0x0000001d1a006986 */ /* 0x000fe2000c10150c */
[----:B------:R-:W-:-:S03]  /*203a0*/  ISETP.GE.AND P3, PT, R28, UR11, PT ;  /* 0x0000000b1c007c0c */ /* 0x000fc6000bf66270 */
[----:B------:R0:W-:Y:S04]  /*203b0*/  STL [R1+0xe50], R15 ;  /* 0x000e500f01007387 */ /* 0x0001e80000100800 */
[----:B0-----:R-:W4:Y:S01]  /*203c0*/  LDL R15, [R1+0xe8] ;  /* 0x0000e800010f7983 */ /* 0x001f220000100800 */
[----:B--2---:R-:W-:Y:S01]  /*203d0*/  ISETP.LT.AND P6, PT, R0, UR6, !P1 ;  /* 0x0000000600007c0c */ /* 0x004fe2000cfc1270 */
[----:B------:R-:W-:Y:S01]  /*203e0*/  VIADD R0, R12, UR4 ;  /* 0x000000040c007c36 */ /* 0x000fe20008000000 */
[----:B---3--:R-:W-:Y:S01]  /*203f0*/  ISETP.LT.AND P4, PT, R24, UR29, !P1 ;  /* 0x0000001d18007c0c */ /* 0x008fe2000cf81270 */
[----:B------:R0:W-:Y:S01]  /*20400*/  @P0 STG.E.U16 desc[UR12][R22.64], R13 ;  /* 0x0000000d16000986 */ /* 0x0001e2000c10150c */
[----:B----4-:R-:W-:Y:S02]  /*20410*/  ISETP.LT.AND P5, PT, R25, UR5, !P1 ;  /* 0x0000000519007c0c */ /* 0x010fe4000cfa1270 */
[----:B------:R-:W-:Y:S01]  /*20420*/  PRMT R28, R13, 0x7632, R28 ;  /* 0x000076320d1c7816 */ /* 0x000fe2000000001c */
[----:B------:R-:W-:Y:S01]  /*20430*/  IMAD.WIDE R24, R0, 0x2, R2 ;  /* 0x0000000200187825 */ /* 0x000fe200078e0202 */
[----:B------:R-:W-:Y:S01]  /*20440*/  PRMT R29, R14, 0x7632, R29 ;  /* 0x000076320e1d7816 */ /* 0x000fe2000000001d */
[----:B------:R-:W2:Y:S02]  /*20450*/  LDCU UR5, c[0x0][0x398] ;  /* 0x00007300ff0577ac */ /* 0x000ea40008000800 */
[----:B0-----:R-:W-:Y:S01]  /*20460*/  IMAD.WIDE R12, R12, 0x2, R16 ;  /* 0x000000020c0c7825 */ /* 0x001fe200078e0210 */
[----:B------:R-:W0:Y:S03]  /*20470*/  LDCU UR6, c[0x0][0x398] ;  /* 0x00007300ff0677ac */ /* 0x000e260008000800 */
[C---:B------:R-:W-:Y:S01]  /*20480*/  IMAD.WIDE R22, R0.reuse, 0x2, R4 ;  /* 0x0000000200167825 */ /* 0x040fe200078e0204 */
[----:B------:R3:W-:Y:S04]  /*20490*/  @P2 STG.E.U16 desc[UR12][R12.64], R28 ;  /* 0x0000001c0c002986 */ /* 0x0007e8000c10150c */
[----:B------:R4:W-:Y:S04]  /*204a0*/  @P4 STG.E.U16 desc[UR12][R22.64], R14 ;  /* 0x0000000e16004986 */ /* 0x0009e8000c10150c */
[----:B------:R0:W-:Y:S04]  /*204b0*/  @P5 STG.E.U16 desc[UR12][R24.64], R29 ;  /* 0x0000001d18005986 */ /* 0x0001e8000c10150c */
[----:B---3--:R-:W3:Y:S04]  /*204c0*/  LDL R13, [R1+0xe10] ;  /* 0x000e1000010d7983 */ /* 0x008ee80000100800 */
[----:B----4-:R-:W4:Y:S04]  /*204d0*/  LDL.LU R14, [R1+0xe54] ;  /* 0x000e5400010e7983 */ /* 0x010f280000300800 */
[----:B------:R-:W2:Y:S04]  /*204e0*/  LDL R22, [R1+0xe24] ;  /* 0x000e240001167983 */ /* 0x000ea80000100800 */
[----:B------:R-:W2:Y:S04]  /*204f0*/  LDL.LU R23, [R1+0xd8] ;  /* 0x0000d80001177983 */ /* 0x000ea80000300800 */
[----:B0-----:R-:W2:Y:S01]  /*20500*/  LDL R24, [R1+0xe1c] ;  /* 0x000e1c0001187983 */ /* 0x001ea20000100800 */
[----:B------:R-:W-:-:S03]  /*20510*/  IMAD.WIDE R26, R0, 0x2, R6 ;  /* 0x00000002001a7825 */ /* 0x000fc600078e0206 */
[----:B------:R-:W2:Y:S01]  /*20520*/  LDL R25, [R1+0xe20] ;  /* 0x000e200001197983 */ /* 0x000ea20000100800 */
[----:B------:R-:W-:-:S03]  /*20530*/  PRMT R28, R15, 0x7632, R28 ;  /* 0x000076320f1c7816 */ /* 0x000fc6000000001c */
[----:B------:R-:W2:Y:S01]  /*20540*/  LDL.LU R29, [R1+0xf8] ;  /* 0x0000f800011d7983 */ /* 0x000ea20000300800 */
[----:B----4-:R-:W-:-:S03]  /*20550*/  ISETP.LT.AND P2, PT, R14, UR10, !P1 ;  /* 0x0000000a0e007c0c */ /* 0x010fc6000cf41270 */
[----:B------:R0:W-:Y:S01]  /*20560*/  STL [R1+0xe4c], R14 ;  /* 0x000e4c0e01007387 */ /* 0x0001e20000100800 */
[----:B---3--:R-:W-:Y:S01]  /*20570*/  VIADD R13, R13, 0xe ;  /* 0x0000000e0d0d7836 */ /* 0x008fe20000000000 */
[----:B------:R-:W3:Y:S01]  /*20580*/  LDCU UR10, c[0x0][0x398] ;  /* 0x00007300ff0a77ac */ /* 0x000ee20008000800 */
[----:B--2---:R-:W-:Y:S01]  /*20590*/  ISETP.LT.AND P4, PT, R24, UR7, !P1 ;  /* 0x0000000718007c0c */ /* 0x004fe2000cf81270 */
[----:B------:R2:W-:Y:S01]  /*205a0*/  @P6 STG.E.U16 desc[UR12][R26.64], R23 ;  /* 0x000000171a006986 */ /* 0x0005e2000c10150c */
[----:B------:R-:W-:Y:S01]  /*205b0*/  ISETP.LT.AND P6, PT, R22, UR9, !P1 ;  /* 0x0000000916007c0c */ /* 0x000fe2000cfc1270 */
[----:B------:R-:W4:Y:S01]  /*205c0*/  LDCU UR7, c[0x0][0x398] ;  /* 0x00007300ff0777ac */ /* 0x000f220008000800 */
[----:B------:R-:W-:Y:S01]  /*205d0*/  PRMT R12, R23, 0x7632, R12 ;  /* 0x00007632170c7816 */ /* 0x000fe2000000000c */
[----:B0-----:R-:W3:Y:S01]  /*205e0*/  LDL.LU R14, [R1+0xb8] ;  /* 0x0000b800010e7983 */ /* 0x001ee20000300800 */
[----:B------:R-:W-:Y:S01]  /*205f0*/  ISETP.LT.AND P5, PT, R25, UR8, !P1 ;  /* 0x0000000819007c0c */ /* 0x000fe2000cfa1270 */
[----:B------:R-:W0:Y:S02]  /*20600*/  LDCU UR9, c[0x0][0x398] ;  /* 0x00007300ff0977ac */ /* 0x000e240008000800 */
[----:B------:R-:W3:Y:S01]  /*20610*/  LDL.LU R15, [R1+0xe50] ;  /* 0x000e5000010f7983 */ /* 0x000ee20000300800 */
[C---:B--2---:R-:W-:Y:S01]  /*20620*/  IMAD.WIDE R22, R0.reuse, 0x2, R20 ;  /* 0x0000000200167825 */ /* 0x044fe200078e0214 */
[----:B------:R-:W-:Y:S01]  /*20630*/  ISETP.GE.AND P0, PT, R13, UR11, PT ;  /* 0x0000000b0d007c0c */ /* 0x000fe2000bf06270 */
[----:B------:R-:W2:Y:S03]  /*20640*/  LDCU UR8, c[0x0][0x398] ;  /* 0x00007300ff0877ac */ /* 0x000ea60008000800 */
[----:B------:R0:W-:Y:S04]  /*20650*/  @P4 STG.E.U16 desc[UR12][R22.64], R12 ;  /* 0x0000000c16004986 */ /* 0x0001e8000c10150c */
[----:B0-----:R-:W2:Y:S01]  /*20660*/  LDL.LU R23, [R1+0xe8] ;  /* 0x0000e80001177983 */ /* 0x001ea20000300800 */
[----:B------:R-:W-:-:S03]  /*20670*/  IMAD.WIDE R24, R0, 0x2, R18 ;  /* 0x0000000200187825 */ /* 0x000fc600078e0212 */
[----:B------:R-:W1:Y:S01]  /*20680*/  LDL R12, [R1+0xe14] ;  /* 0x000e1400010c7983 */ /* 0x000e620000100800 */
[C---:B------:R-:W-:Y:S01]  /*20690*/  IMAD.WIDE R26, R0.reuse, 0x2, R10 ;  /* 0x00000002001a7825 */ /* 0x040fe200078e020a */
[----:B------:R-:W-:Y:S02]  /*206a0*/  PRMT R13, R29, 0x7632, R13 ;  /* 0x000076321d0d7816 */ /* 0x000fe4000000000d */
[----:B--2---:R0:W-:Y:S04]  /*206b0*/  @P5 STG.E.U16 desc[UR12][R24.64], R23 ;  /* 0x0000001718005986 */ /* 0x0041e8000c10150c */
[----:B0-----:R-:W2:Y:S04]  /*206c0*/  LDL R24, [R1+0xdf0] ;  /* 0x000df00001187983 */ /* 0x001ea80000100800 */
[----:B------:R-:W4:Y:S01]  /*206d0*/  LDL R25, [R1+0xe18] ;  /* 0x000e180001197983 */ /* 0x000f220000100800 */
[----:B---3--:R-:W-:Y:S01]  /*206e0*/  ISETP.LT.AND P1, PT, R15, UR14, !P1 ;  /* 0x0000000e0f007c0c */ /* 0x008fe2000cf21270 */
[C---:B------:R-:W-:Y:S01]  /*206f0*/  IMAD.WIDE R22, R0.reuse, 0x2, R8 ;  /* 0x0000000200167825 */ /* 0x040fe200078e0208 */
[----:B------:R-:W0:Y:S01]  /*20700*/  LDCU UR14, c[0x0][0x398] ;  /* 0x00007300ff0e77ac */ /* 0x000e220008000800 */
[----:B------:R-:W-:Y:S04]  /*20710*/  @P6 STG.E.U16 desc[UR12][R26.64], R28 ;  /* 0x0000001c1a006986 */ /* 0x000fe8000c10150c */
[----:B------:R3:W-:Y:S02]  /*20720*/  @P2 STG.E.U16 desc[UR12][R22.64], R29 ;  /* 0x0000001d16002986 */ /* 0x0007e4000c10150c */
[----:B---3--:R-:W-:-:S05]  /*20730*/  IMAD.WIDE R22, R0, 0x2, R16 ;  /* 0x0000000200167825 */ /* 0x008fca00078e0210 */
[----:B------:R3:W-:Y:S01]  /*20740*/  @P1 STG.E.U16 desc[UR12][R22.64], R13 ;  /* 0x0000000d16001986 */ /* 0x0007e2000c10150c */
[----:B-1----:R-:W-:Y:S01]  /*20750*/  ISETP.LT.AND P6, PT, R12, UR17, !P3 ;  /* 0x000000110c007c0c */ /* 0x002fe2000dfc1270 */
[----:B------:R-:W-:Y:S02]  /*20760*/  VIADD R12, R0, UR4 ;  /* 0x00000004000c7c36 */ /* 0x000fe40008000000 */
[----:B---3--:R-:W3:Y:S01]  /*20770*/  LDL R13, [R1+0xe24] ;  /* 0x000e2400010d7983 */ /* 0x008ee20000100800 */
[----:B------:R-:W1:Y:S03]  /*20780*/  LDCU UR17, c[0x0][0x398] ;  /* 0x00007300ff1177ac */ /* 0x000e660008000800 */
[----:B------:R-:W3:Y:S01]  /*20790*/  LDL.LU R22, [R1+0xa8] ;  /* 0x0000a80001167983 */ /* 0x000ee20000300800 */
[----:B------:R-:W-:-:S03]  /*207a0*/  PRMT R0, R14, 0x7632, R0 ;  /* 0x000076320e007816 */ /* 0x000fc60000000000 */
[----:B------:R-:W3:Y:S01]  /*207b0*/  LDL.LU R23, [R1+0xe10] ;  /* 0x000e100001177983 */ /* 0x000ee20000300800 */
[----:B--2---:R-:W-:Y:S02]  /*207c0*/  ISETP.LT.AND P4, PT, R24, UR15, !P3 ;  /* 0x0000000f18007c0c */ /* 0x004fe4000df81270 */
[----:B----4-:R-:W-:Y:S01]  /*207d0*/  ISETP.LT.AND P5, PT, R25, UR16, !P3 ;  /* 0x0000001019007c0c */ /* 0x010fe2000dfa1270 */
[C---:B------:R-:W-:Y:S01]  /*207e0*/  IMAD.WIDE R24, R12.reuse, 0x2, R4 ;  /* 0x000000020c187825 */ /* 0x040fe200078e0204 */
[----:B------:R-:W2:Y:S03]  /*207f0*/  LDCU UR15, c[0x0][0x398] ;  /* 0x00007300ff0f77ac */ /* 0x000ea60008000800 */
[C---:B------:R-:W-:Y:S01]  /*20800*/  IMAD.WIDE R26, R12.reuse, 0x2, R2 ;  /* 0x000000020c1a7825 */ /* 0x040fe200078e0202 */
[----:B------:R-:W4:Y:S05]  /*20810*/  LDCU UR16, c[0x0][0x398] ;  /* 0x00007300ff1077ac */ /* 0x000f2a0008000800 */
[----:B------:R0:W-:Y:S04]  /*20820*/  @P4 STG.E.U16 desc[UR12][R24.64], R14 ;  /* 0x0000000e18004986 */ /* 0x0001e8000c10150c */
[----:B0-----:R-:W2:Y:S04]  /*20830*/  LDL.LU R14, [R1+0xe4c] ;  /* 0x000e4c00010e7983 */ /* 0x001ea80000300800 */
[----:B------:R-:W4:Y:S01]  /*20840*/  LDL R24, [R1+0xe1c] ;  /* 0x000e1c0001187983 */ /* 0x000f220000100800 */
[----:B------:R-:W-:-:S03]  /*20850*/  IMAD.WIDE R28, R12, 0x2, R6 ;  /* 0x000000020c1c7825 */ /* 0x000fc600078e0206 */
[----:B------:R-:W4:Y:S04]  /*20860*/  LDL R25, [R1+0xe20] ;  /* 0x000e200001197983 */ /* 0x000f280000100800 */
[----:B------:R-:W-:Y:S04]  /*20870*/  @P5 STG.E.U16 desc[UR12][R26.64], R0 ;  /* 0x000000001a005986 */ /* 0x000fe8000c10150c */
[----:B---3--:R0:W-:Y:S04]  /*20880*/  @P6 STG.E.U16 desc[UR12][R28.64], R22 ;  /* 0x000000161c006986 */ /* 0x0081e8000c10150c */
[----:B0-----:R-:W3:Y:S01]  /*20890*/  LDL.LU R29, [R1+0x18] ;  /* 0x00001800011d7983 */ /* 0x001ee20000300800 */
[----:B--2---:R-:W-:-:S03]  /*208a0*/  ISETP.LT.AND P5, PT, R14, UR21, !P3 ;  /* 0x000000150e007c0c */ /* 0x004fc6000dfa1270 */
[----:B------:R-:W2:Y:S01]  /*208b0*/  LDL.LU R14, [R1+0xe48] ;  /* 0x000e4800010e7983 */ /* 0x000ea20000300800 */
[----:B----4-:R-:W-:Y:S02]  /*208c0*/  ISETP.LT.AND P2, PT, R24, UR18, !P3 ;  /* 0x0000001218007c0c */ /* 0x010fe4000df41270 */
[----:B------:R-:W-:Y:S02]  /*208d0*/  ISETP.LT.AND P6, PT, R13, UR20, !P3 ;  /* 0x000000140d007c0c */ /* 0x000fe4000dfc1270 */
[----:B------:R-:W-:Y:S01]  /*208e0*/  ISETP.LT.AND P4, PT, R25, UR19, !P3 ;  /* 0x0000001319007c0c */ /* 0x000fe2000df81270 */
[----:B------:R-:W-:Y:S01]  /*208f0*/  VIADD R13, R23, 0xf ;  /* 0x0000000f170d7836 */ /* 0x000fe20000000000 */
[----:B------:R-:W-:Y:S01]  /*20900*/  PRMT R0, R22, 0x7632, R0 ;  /* 0x0000763216007816 */ /* 0x000fe20000000000 */
[----:B------:R-:W-:-:S04]  /*20910*/  IMAD.WIDE R22, R12, 0x2, R20 ;  /* 0x000000020c167825 */ /* 0x000fc800078e0214 */
[----:B------:R-:W-:-:S04]  /*20920*/  IMAD.WIDE R24, R12, 0x2, R18 ;  /* 0x000000020c187825 */ /* 0x000fc800078e0212 */
[----:B------:R-:W-:Y:S01]  /*20930*/  IMAD.WIDE R26, R12, 0x2, R10 ;  /* 0x000000020c1a7825 */ /* 0x000fe200078e020a */
[----:B------:R0:W-:Y:S01]  /*20940*/  @P2 STG.E.U16 desc[UR12][R22.64], R0 ;  /* 0x0000000016002986 */ /* 0x0001e2000c10150c */
[----:B---3--:R-:W-:-:S03]  /*20950*/  PRMT R28, R29, 0x7632, R28 ;  /* 0x000076321d1c7816 */ /* 0x008fc6000000001c */
[----:B------:R3:W-:Y:S01]  /*20960*/  @P4 STG.E.U16 desc[UR12][R24.64], R29 ;  /* 0x0000001d18004986 */ /* 0x0007e2000c10150c */
[----:B0-----:R-:W-:-:S03]  /*20970*/  IMAD.WIDE R22, R12, 0x2, R8 ;  /* 0x000000020c167825 */ /* 0x001fc600078e0208 */
[----:B------:R0:W-:Y:S04]  /*20980*/  @P6 STG.E.U16 desc[UR12][R26.64], R28 ;  /* 0x0000001c1a006986 */ /* 0x0001e8000c10150c */
[----:B---3--:R-:W3:Y:S04]  /*20990*/  LDL.LU R29, [R1+0xdc] ;  /* 0x0000dc00011d7983 */ /* 0x008ee80000300800 */
[----:B0-----:R-:W4:Y:S04]  /*209a0*/  LDL.LU R28, [R1+0xcc] ;  /* 0x0000cc00011c7983 */ /* 0x001f280000300800 */
[----:B------:R-:W3:Y:S04]  /*209b0*/  LDL.LU R27, [R1+0xdf0] ;  /* 0x000df000011b7983 */ /* 0x000ee80000300800 */
[----:B------:R0:W-:Y:S01]  /*209c0*/  STL [R1+0xe44], R8 ;  /* 0x000e440801007387 */ /* 0x0001e20000100800 */
[----:B------:R-:W-:-:S03]  /*209d0*/  VIADD R0, R12, UR4 ;  /* 0x000000040c007c36 */ /* 0x000fc60008000000 */
[----:B0-----:R-:W4:Y:S04]  /*209e0*/  LDL.LU R8, [R1+0xe18] ;  /* 0x000e180001087983 */ /* 0x001f280000300800 */
[----:B------:R0:W-:Y:S01]  /*209f0*/  STL [R1+0xe40], R9 ;  /* 0x000e400901007387 */ /* 0x0001e20000100800 */
[----:B------:R-:W-:-:S03]  /*20a00*/  IMAD.WIDE R24, R0, 0x2, R2 ;  /* 0x0000000200187825 */ /* 0x000fc600078e0202 */
[----:B0-----:R-:W4:Y:S04]  /*20a10*/  LDL.LU R9, [R1+0xec] ;  /* 0x0000ec0001097983 */ /* 0x001f280000300800 */
[----:B------:R-:W-:Y:S04]  /*20a20*/  STL [R1+0xe3c], R5 ;  /* 0x000e3c0501007387 */ /* 0x000fe80000100800 */
[----:B--2---:R0:W-:Y:S02]  /*20a30*/  @P5 STG.E.U16 desc[UR12][R22.64], R14 ;  /* 0x0000000e16005986 */ /* 0x0041e4000c10150c */
[----:B0-----:R-:W-:-:S02]  /*20a40*/  IMAD.WIDE R22, R0, 0x2, R4 ;  /* 0x0000000200167825 */ /* 0x001fc400078e0204 */
[----:B------:R-:W2:Y:S04]  /*20a50*/  LDL.LU R5, [R1+0xe1c] ;  /* 0x000e1c0001057983 */ /* 0x000ea80000300800 */
[----:B------:R0:W-:Y:S04]  /*20a60*/  STL [R1+0xe38], R3 ;  /* 0x000e380301007387 */ /* 0x0001e80000100800 */
[----:B0-----:R-:W2:Y:S01]  /*20a70*/  LDL R3, [R1+0xe14] ;  /* 0x000e140001037983 */ /* 0x001ea20000100800 */
[----:B------:R-:W-:Y:S02]  /*20a80*/  ISETP.LT.AND P3, PT, R15, UR22, !P3 ;  /* 0x000000160f007c0c */ /* 0x000fe4000df61270 */
[----:B------:R-:W-:Y:S01]  /*20a90*/  ISETP.GE.AND P1, PT, R13, UR11, PT ;  /* 0x0000000b0d007c0c */ /* 0x000fe2000bf26270 */
[----:B------:R-:W-:Y:S01]  /*20aa0*/  IMAD.WIDE R12, R12, 0x2, R16 ;  /* 0x000000020c0c7825 */ /* 0x000fe200078e0210 */
[----:B------:R-:W-:Y:S01]  /*20ab0*/  PRMT R14, R14, 0x7632, R14 ;  /* 0x000076320e0e7816 */ /* 0x000fe2000000000e */
[----:B------:R-:W0:Y:S01]  /*20ac0*/  LDCU UR11, c[0x0][0x398] ;  /* 0x00007300ff0b77ac */ /* 0x000e220008000800 */
[----:B---3--:R-:W-:-:S02]  /*20ad0*/  ISETP.LT.AND P2, PT, R27, UR5, !P0 ;  /* 0x000000051b007c0c */ /* 0x008fc4000c741270 */
[----:B----4-:R-:W-:-:S05]  /*20ae0*/  PRMT R26, R28, 0x7632, R26 ;  /* 0x000076321c1a7816 */ /* 0x010fca000000001a */
[----:B------:R3:W-:Y:S01]  /*20af0*/  @P3 STG.E.U16 desc[UR12][R12.64], R14 ;  /* 0x0000000e0c003986 */ /* 0x0007e2000c10150c */
[----:B------:R-:W4:Y:S01]  /*20b00*/  LDCU UR5, c[0x0][0x398] ;  /* 0x00007300ff0577ac */ /* 0x000f220008000800 */
[----:B------:R-:W-:-:S04]  /*20b10*/  ISETP.LT.AND P4, PT, R8, UR6, !P0 ;  /* 0x0000000608007c0c */ /* 0x000fc8000c781270 */
[----:B------:R0:W-:Y:S01]  /*20b20*/  @P2 STG.E.U16 desc[UR12][R22.64], R28 ;  /* 0x0000001c16002986 */ /* 0x0001e2000c10150c */
[----:B--2---:R-:W-:-:S08]  /*20b30*/  ISETP.LT.AND P5, PT, R3, UR23, !P0 ;  /* 0x0000001703007c0c */ /* 0x004fd0000c7a1270 */
[----:B------:R2:W-:Y:S01]  /*20b40*/  @P4 STG.E.U16 desc[UR12][R24.64], R26 ;  /* 0x0000001a18004986 */ /* 0x0005e2000c10150c */
[----:B------:R-:W-:Y:S01]  /*20b50*/  ISETP.LT.AND P6, PT, R5, UR7, !P0 ;  /* 0x0000000705007c0c */ /* 0x000fe2000c7c1270 */
[C---:B---3--:R-:W-:Y:S01]  /*20b60*/  IMAD.WIDE R12, R0.reuse, 0x2, R6 ;  /* 0x00000002000c7825 */ /* 0x048fe200078e0206 */
[----:B------:R-:W-:Y:S01]  /*20b70*/  PRMT R14, R29, 0x7632, R14 ;  /* 0x000076321d0e7816 */ /* 0x000fe2000000000e */
[----:B------:R-:W3:Y:S01]  /*20b80*/  LDL.LU R3, [R1+0xfc] ;  /* 0x0000fc0001037983 */ /* 0x000ee20000300800 */
[----:B------:R-:W1:Y:S03]  /*20b90*/  LDCU UR6, c[0x0][0x398] ;  /* 0x00007300ff0677ac */ /* 0x000e660008000800 */
[----:B0-----:R-:W3:Y:S01]  /*20ba0*/  LDL.LU R28, [R1+0xbc] ;  /* 0x0000bc00011c7983 */ /* 0x001ee20000300800 */
[C---:B------:R-:W-:Y:S01]  /*20bb0*/  IMAD.WIDE R22, R0.reuse, 0x2, R20 ;  /* 0x0000000200167825 */ /* 0x040fe200078e0214 */
[----:B------:R-:W-:Y:S01]  /*20bc0*/  ISETP.LT.AND P4, PT, R27, UR15, !P1 ;  /* 0x0000000f1b007c0c */ /* 0x000fe2000cf81270 */
[----:B------:R-:W0:Y:S01]  /*20bd0*/  LDCU UR7, c[0x0][0x398] ;  /* 0x00007300ff0777ac */ /* 0x000e220008000800 */
[----:B--2---:R-:W2:Y:S04]  /*20be0*/  LDL.LU R26, [R1+0xe20] ;  /* 0x000e2000011a7983 */ /* 0x004ea80000300800 */
[----:B------:R-:W3:Y:S04]  /*20bf0*/  LDL.LU R24, [R1+0xe24] ;  /* 0x000e240001187983 */ /* 0x000ee80000300800 */
[----:B------:R0:W-:Y:S04]  /*20c00*/  @P5 STG.E.U16 desc[UR12][R12.64], R29 ;  /* 0x0000001d0c005986 */ /* 0x0001e8000c10150c */
[----:B------:R-:W4:Y:S04]  /*20c10*/  LDL.LU R25, [R1+0xe2c] ;  /* 0x000e2c0001197983 */ /* 0x000f280000300800 */
[----:B------:R-:W4:Y:S01]  /*20c20*/  LDL.LU R27, [R1+0xac] ;  /* 0x0000ac00011b7983 */ /* 0x000f220000300800 */
[----:B0-----:R-:W-:-:S03]  /*20c30*/  IMAD.WIDE R12, R0, 0x2, R18 ;  /* 0x00000002000c7825 */ /* 0x001fc600078e0212 */
[----:B------:R0:W-:Y:S01]  /*20c40*/  @P6 STG.E.U16 desc[UR12][R22.64], R14 ;  /* 0x0000000e16006986 */ /* 0x0001e2000c10150c */
[----:B------:R-:W-:-:S03]  /*20c50*/  ISETP.LT.AND P6, PT, R8, UR16, !P1 ;  /* 0x0000001008007c0c */ /* 0x000fc6000cfc1270 */
[----:B------:R-:W4:Y:S04]  /*20c60*/  LDL.LU R29, [R1+0x1c] ;  /* 0x00001c00011d7983 */ /* 0x000f280000300800 */
[----:B------:R-:W4:Y:S01]  /*20c70*/  LDL.LU R8, [R1+0xe44] ;  /* 0x000e440001087983 */ /* 0x000f220000300800 */
[----:B0-----:R-:W-:Y:S01]  /*20c80*/  PRMT R14, R9, 0x7632, R14 ;  /* 0x00007632090e7816 */ /* 0x001fe2000000000e */
[----:B------:R-:W-:Y:S01]  /*20c90*/  IMAD.WIDE R22, R0, 0x2, R10 ;  /* 0x0000000200167825 */ /* 0x000fe200078e020a */
[----:B--2---:R-:W-:Y:S01]  /*20ca0*/  ISETP.LT.AND P2, PT, R26, UR8, !P0 ;  /* 0x000000081a007c0c */ /* 0x004fe2000c741270 */
[----:B------:R-:W0:Y:S01]  /*20cb0*/  LDCU UR8, c[0x0][0x398] ;  /* 0x00007300ff0877ac */ /* 0x000e220008000800 */
[----:B---3--:R-:W-:-:S11]  /*20cc0*/  ISETP.LT.AND P3, PT, R24, UR9, !P0 ;  /* 0x0000000918007c0c */ /* 0x008fd6000c761270 */
[----:B------:R2:W-:Y:S04]  /*20cd0*/  @P2 STG.E.U16 desc[UR12][R12.64], R9 ;  /* 0x000000090c002986 */ /* 0x0005e8000c10150c */
[----:B------:R3:W-:Y:S04]  /*20ce0*/  @P3 STG.E.U16 desc[UR12][R22.64], R14 ;  /* 0x0000000e16003986 */ /* 0x0007e8000c10150c */
[----:B--2---:R-:W2:Y:S04]  /*20cf0*/  LDL.LU R9, [R1+0xe40] ;  /* 0x000e400001097983 */ /* 0x004ea80000300800 */
[----:B------:R-:W2:Y:S01]  /*20d00*/  LDL.LU R13, [R1+0xe14] ;  /* 0x000e1400010d7983 */ /* 0x000ea20000300800 */
[----:B-1----:R-:W-:-:S03]  /*20d10*/  ISETP.LT.AND P3, PT, R5, UR17, !P1 ;  /* 0x0000001105007c0c */ /* 0x002fc6000cf61270 */
[----:B------:R-:W2:Y:S01]  /*20d20*/  LDL.LU R5, [R1+0xe3c] ;  /* 0x000e3c0001057983 */ /* 0x000ea20000300800 */
[----:B----4-:R-:W-:Y:S02]  /*20d30*/  ISETP.LT.AND P5, PT, R25, UR10, !P0 ;  /* 0x0000000a19007c0c */ /* 0x010fe4000c7a1270 */
[----:B------:R-:W-:Y:S01]  /*20d40*/  ISETP.LT.AND P0, PT, R15, UR14, !P0 ;  /* 0x0000000e0f007c0c */ /* 0x000fe2000c701270 */
[C---:B---3--:R-:W-:Y:S02]  /*20d50*/  VIADD R14, R0.reuse, UR4 ;  /* 0x00000004000e7c36 */ /* 0x048fe40008000000 */
[----:B------:R-:W-:Y:S01]  /*20d60*/  IMAD.WIDE R22, R0, 0x2, R16 ;  /* 0x0000000200167825 */ /* 0x000fe200078e0210 */
[----:B--2---:R-:W-:-:S03]  /*20d70*/  ISETP.LT.AND P2, PT, R13, UR11, !P1 ;  /* 0x0000000b0d007c0c */ /* 0x004fc6000cf41270 */
[----:B------:R-:W-:Y:S01]  /*20d80*/  IMAD.WIDE R12, R0, 0x2, R8 ;  /* 0x00000002000c7825 */ /* 0x000fe200078e0208 */
[----:B------:R-:W-:-:S04]  /*20d90*/  PRMT R0, R3, 0x7632, R0 ;  /* 0x0000763203007816 */ /* 0x000fc80000000000 */
[----:B------:R1:W-:Y:S01]  /*20da0*/  @P5 STG.E.U16 desc[UR12][R12.64], R3 ;  /* 0x000000030c005986 */ /* 0x0003e2000c10150c */
[----:B------:R-:W-:Y:S01]  /*20db0*/  IMAD.WIDE R4, R14, 0x2, R4 ;  /* 0x000000020e047825 */ /* 0x000fe200078e0204 */
[----:B------:R-:W-:Y:S02]  /*20dc0*/  ISETP.LT.AND P5, PT, R26, UR5, !P1 ;  /* 0x000000051a007c0c */ /* 0x000fe4000cfa1270 */
[----:B------:R2:W-:Y:S04]  /*20dd0*/  @P0 STG.E.U16 desc[UR12][R22.64], R0 ;  /* 0x0000000016000986 */ /* 0x0005e8000c10150c */
[----:B-1----:R-:W3:Y:S01]  /*20de0*/  LDL.LU R3, [R1+0xe38] ;  /* 0x000e380001037983 */ /* 0x002ee20000300800 */
[----:B------:R-:W-:-:S03]  /*20df0*/  ISETP.LT.AND P0, PT, R24, UR6, !P1 ;  /* 0x0000000618007c0c */ /* 0x000fc6000cf01270 */
[----:B------:R1:W-:Y:S01]  /*20e00*/  @P4 STG.E.U16 desc[UR12][R4.64], R28 ;  /* 0x0000001c04004986 */ /* 0x0003e2000c10150c */
[----:B------:R-:W-:Y:S02]  /*20e10*/  ISETP.LT.AND P4, PT, R25, UR7, !P1 ;  /* 0x0000000719007c0c */ /* 0x000fe4000cf81270 */
[----:B0-----:R-:W-:Y:S02]  /*20e20*/  ISETP.LT.AND P1, PT, R15, UR8, !P1 ;  /* 0x000000080f007c0c */ /* 0x001fe4000cf21270 */
[----:B------:R-:W4:Y:S01]  /*20e30*/  LDL.LU R15, [R1+0xe34] ;  /* 0x000e3400010f7983 */ /* 0x000f220000300800 */
[----:B------:R-:W-:Y:S01]  /*20e40*/  IMAD.WIDE R6, R14, 0x2, R6 ;  /* 0x000000020e067825 */ /* 0x000fe200078e0206 */
[----:B--2---:R-:W-:-:S03]  /*20e50*/  PRMT R0, R27, 0x7632, R0 ;  /* 0x000076321b007816 */ /* 0x004fc60000000000 */
[----:B------:R-:W-:Y:S01]  /*20e60*/  IMAD.WIDE R20, R14, 0x2, R20 ;  /* 0x000000020e147825 */ /* 0x000fe200078e0214 */
[----:B-1----:R-:W-:-:S03]  /*20e70*/  PRMT R5, R28, 0x7632, R5 ;  /* 0x000076321c057816 */ /* 0x002fc60000000005 */
[----:B------:R-:W-:Y:S01]  /*20e80*/  IMAD.WIDE R18, R14, 0x2, R18 ;  /* 0x000000020e127825 */ /* 0x000fe200078e0212 */
[----:B------:R-:W-:-:S03]  /*20e90*/  PRMT R4, R29, 0x7632, R4 ;  /* 0x000076321d047816 */ /* 0x000fc60000000004 */
[----:B------:R-:W-:-:S04]  /*20ea0*/  IMAD.WIDE R10, R14, 0x2, R10 ;  /* 0x000000020e0a7825 */ /* 0x000fc800078e020a */
[----:B------:R-:W-:-:S04]  /*20eb0*/  IMAD.WIDE R8, R14, 0x2, R8 ;  /* 0x000000020e087825 */ /* 0x000fc800078e0208 */
[----:B------:R-:W-:-:S04]  /*20ec0*/  IMAD.WIDE R16, R14, 0x2, R16 ;  /* 0x000000020e107825 */ /* 0x000fc800078e0210 */
[----:B---3--:R-:W-:-:S05]  /*20ed0*/  IMAD.WIDE R2, R14, 0x2, R2 ;  /* 0x000000020e027825 */ /* 0x008fca00078e0202 */
[----:B------:R0:W-:Y:S04]  /*20ee0*/  @P6 STG.E.U16 desc[UR12][R2.64], R5 ;  /* 0x0000000502006986 */ /* 0x0001e8000c10150c */
[----:B------:R0:W-:Y:S04]  /*20ef0*/  @P2 STG.E.U16 desc[UR12][R6.64], R27 ;  /* 0x0000001b06002986 */ /* 0x0001e8000c10150c */
[----:B------:R0:W-:Y:S04]  /*20f00*/  @P3 STG.E.U16 desc[UR12][R20.64], R0 ;  /* 0x0000000014003986 */ /* 0x0001e8000c10150c */
[----:B------:R0:W-:Y:S04]  /*20f10*/  @P5 STG.E.U16 desc[UR12][R18.64], R29 ;  /* 0x0000001d12005986 */ /* 0x0001e8000c10150c */
[----:B------:R0:W-:Y:S04]  /*20f20*/  @P0 STG.E.U16 desc[UR12][R10.64], R4 ;  /* 0x000000040a000986 */ /* 0x0001e8000c10150c */
[----:B----4-:R0:W-:Y:S01]  /*20f30*/  @P4 STG.E.U16 desc[UR12][R8.64], R15 ;  /* 0x0000000f08004986 */ /* 0x0101e2000c10150c */
[----:B------:R-:W-:Y:S05]  /*20f40*/  @!P1 EXIT ;  /* 0x000000000000994d */ /* 0x000fea0003800000 */
[----:B0-----:R-:W-:-:S05]  /*20f50*/  PRMT R8, R15, 0x7632, R8 ;  /* 0x000076320f087816 */ /* 0x001fca0000000008 */
[----:B------:R-:W-:Y:S01]  /*20f60*/  STG.E.U16 desc[UR12][R16.64], R8 ;  /* 0x0000000810007986 */ /* 0x000fe2000c10150c */
[----:B------:R-:W-:Y:S05]  /*20f70*/  EXIT ;  /* 0x000000000000794d */ /* 0x000fea0003800000 */
.L_x_2:
[----:B------:R-:W-:-:S00]  /*20f80*/  BRA `(.L_x_2) ;  /* 0xfffffffc00fc7947 */ /* 0x000fc0000383ffff */
[----:B------:R-:W-:-:S00]  /*20f90*/  NOP ;  /* 0x0000000000007918 */ /* 0x000fc00000000000 */
        /* <DEDUP_REMOVED lines=14> */
.L_x_3:


//--------------------- .nv.shared.matmul_kernel  --------------------------
	.section	.nv.shared.matmul_kernel,"aw",@nobits
	.sectionflags	@""
	.align	16
	.zero		1024


//--------------------- .nv.shared.reserved.0     --------------------------
	.section	.nv.shared.reserved.0,"aw",@nobits
	.weak		__nv_reservedSMEM_offset_0_alias
	.size		__nv_reservedSMEM_offset_0_alias, 0, 64
	.other		__nv_reservedSMEM_offset_0_alias,@"STO_CUDA_RESERVED_SHARED STV_DEFAULT"
__nv_reservedSMEM_offset_0_alias:
	.zero		0
	.zero		64


//--------------------- .nv.constant0.matmul_kernel --------------------------
	.section	.nv.constant0.matmul_kernel,"a",@progbits
	.sectionflags	@""
	.align	4
.nv.constant0.matmul_kernel:
	.zero		976


//--------------------- SYMBOLS --------------------------

	.type		.nv.reservedSmem.offset0,@object
	.size		.nv.reservedSmem.offset0,0x4
	.type		.nv.reservedSmem.cap,@object
	.size		.nv.reservedSmem.cap,0x4
